// auto-generated by cutlass_sweep.gemm — config: {"arch": "sm_90", "cluster_m": 1, "cluster_n": 1, "dtype": "int8", "dtype_b": "int8", "layout": "nt", "stages": 0, "tile_k": 64, "tile_m": 192, "tile_n": 384}
#include "cutlass/cutlass.h"
#include "cutlass/gemm/collective/collective_builder.hpp"
#include "cutlass/gemm/device/gemm_universal_adapter.h"
#include "cutlass/gemm/kernel/gemm_universal.hpp"
#include "cutlass/epilogue/collective/collective_builder.hpp"

using ElemA = int8_t;
using ElemB = int8_t;
using ElemCD = int8_t;
using Acc  = int32_t;
using TileShape    = cute::Shape<cute::_192, cute::_384, cute::_64>;
using ClusterShape = cute::Shape<cute::_1, cute::_1, cute::_1>;

using CollectiveEpilogue = typename cutlass::epilogue::collective::CollectiveBuilder<
    cutlass::arch::Sm90, cutlass::arch::OpClassTensorOp,
    TileShape, ClusterShape,
    cutlass::epilogue::collective::EpilogueTileAuto,
    Acc, Acc,
    ElemCD, cutlass::layout::RowMajor, 128 / cutlass::sizeof_bits<ElemCD>::value,
    ElemCD, cutlass::layout::RowMajor, 128 / cutlass::sizeof_bits<ElemCD>::value,
    cutlass::epilogue::collective::EpilogueScheduleAuto
  >::CollectiveOp;

using CollectiveMainloop = typename cutlass::gemm::collective::CollectiveBuilder<
    cutlass::arch::Sm90, cutlass::arch::OpClassTensorOp,
    ElemA, cutlass::layout::RowMajor, 128 / cutlass::sizeof_bits<ElemA>::value,
    ElemB, cutlass::layout::ColumnMajor, 128 / cutlass::sizeof_bits<ElemB>::value,
    Acc,
    TileShape, ClusterShape,
    cutlass::gemm::collective::StageCountAutoCarveout<static_cast<int>(sizeof(typename CollectiveEpilogue::SharedStorage))>,
    cutlass::gemm::collective::KernelScheduleAuto
  >::CollectiveOp;

using GemmKernel = cutlass::gemm::kernel::GemmUniversal<
    cute::Shape<int,int,int,int>,
    CollectiveMainloop,
    CollectiveEpilogue
>;
using Gemm = cutlass::gemm::device::GemmUniversalAdapter<GemmKernel>;

// Force the device kernel symbol into the cubin without needing a host main.
auto* _anchor = &cutlass::device_kernel<GemmKernel>;


// ===== COMPILED SASS (sm_90a) =====

	.target	sm_90a

	.elftype	@"ET_EXEC"


//--------------------- .note.nv.tkinfo           --------------------------
	.section	.note.nv.tkinfo,"",@"SHT_NOTE"
	.sectionflags	@"SHF_NOTE_NV_TKINFO"
	.tkinfo
        /*0018*/ 	.word	0x00000002
        /*0030*/ 	.string	""
        /*0030*/ 	.string	"ptxas"
        /*0030*/ 	.string	"Cuda compilation tools, release 13.0, V13.0.88"
        /*0030*/ 	.string	"Build cuda_13.0.r13.0/compiler.36424714_0"
        /*0030*/ 	.string	"-arch sm_90a -m 64 "



//--------------------- .note.nv.cuinfo           --------------------------
	.section	.note.nv.cuinfo,"",@"SHT_NOTE"
	.sectionflags	@"SHF_NOTE_NV_CUINFO"
        /*0018*/ 	.short	0x0002
        /*001a*/ 	.short	0x005a
        /*001c*/ 	.short	0x0082
	.zero		2


//--------------------- .nv.info                  --------------------------
	.section	.nv.info,"",@"SHT_CUDA_INFO"
	.align	4


	//----- nvinfo : EIATTR_REGCOUNT
	.align		4
        /*0000*/ 	.byte	0x04, 0x2f
        /*0002*/ 	.short	(.L_15 - .L_14)
	.align		4
.L_14:
        /*0004*/ 	.word	index@(_ZN7cutlass13device_kernelINS_4gemm6kernel13GemmUniversalIN4cute5tupleIJiiiiEEENS1_10collective13CollectiveMmaINS1_34MainloopSm90TmaGmmaWarpSpecializedILi6ENS5_IJNS4_1CILi1EEESB_SB_EEENS1_35KernelTmaWarpSpecializedCooperativeEEENS5_IJNSA_ILi192EEENSA_ILi384EEENSA_ILi64EEEEEEaNS5_IJlSB_lEEEaSJ_NS4_8TiledMMAINS4_8MMA_AtomIJNS4_4SM904GMMA27MMA_64x192x32_S32S8S8_SS_TNEEEENS4_6LayoutINS5_IJNSA_ILi2EEESB_SB_EEENS5_IJSB_NSA_ILi0EEEST_EEEEENS5_IJNS4_10UnderscoreESW_SW_EEEEENS4_13SM90_TMA_LOADENS4_14ComposedLayoutINS4_7SwizzleILi2ELi4ELi3EEENS4_18smem_ptr_flag_bitsILi8EEENSQ_INS5_IJNSA_ILi8EEESH_EEENS5_IJSH_SB_EEEEEEEvNS4_8identityESZ_S19_vS1A_EENS_8epilogue10collective6detail29Sm90TmaWarpSpecializedAdapterINS1D_15DefaultEpilogueIaSJ_SJ_NS1C_6thread17LinearCombinationIaLi1EiiLNS1H_9ScaleType4KindE0ELNS_15FloatRoundStyleE2EaEENS1_15EpilogueDefaultEEEEEvvEEEEvNT_6ParamsE)
        /*0008*/ 	.word	0x000000a8


	//----- nvinfo : EIATTR_FRAME_SIZE
	.align		4
.L_15:
        /*000c*/ 	.byte	0x04, 0x11
        /*000e*/ 	.short	(.L_17 - .L_16)
	.align		4
.L_16:
        /*0010*/ 	.word	index@(_ZN7cutlass13device_kernelINS_4gemm6kernel13GemmUniversalIN4cute5tupleIJiiiiEEENS1_10collective13CollectiveMmaINS1_34MainloopSm90TmaGmmaWarpSpecializedILi6ENS5_IJNS4_1CILi1EEESB_SB_EEENS1_35KernelTmaWarpSpecializedCooperativeEEENS5_IJNSA_ILi192EEENSA_ILi384EEENSA_ILi64EEEEEEaNS5_IJlSB_lEEEaSJ_NS4_8TiledMMAINS4_8MMA_AtomIJNS4_4SM904GMMA27MMA_64x192x32_S32S8S8_SS_TNEEEENS4_6LayoutINS5_IJNSA_ILi2EEESB_SB_EEENS5_IJSB_NSA_ILi0EEEST_EEEEENS5_IJNS4_10UnderscoreESW_SW_EEEEENS4_13SM90_TMA_LOADENS4_14ComposedLayoutINS4_7SwizzleILi2ELi4ELi3EEENS4_18smem_ptr_flag_bitsILi8EEENSQ_INS5_IJNSA_ILi8EEESH_EEENS5_IJSH_SB_EEEEEEEvNS4_8identityESZ_S19_vS1A_EENS_8epilogue10collective6detail29Sm90TmaWarpSpecializedAdapterINS1D_15DefaultEpilogueIaSJ_SJ_NS1C_6thread17LinearCombinationIaLi1EiiLNS1H_9ScaleType4KindE0ELNS_15FloatRoundStyleE2EaEENS1_15EpilogueDefaultEEEEEvvEEEEvNT_6ParamsE)
        /*0014*/ 	.word	0x000008e8


	//----- nvinfo : EIATTR_MIN_STACK_SIZE
	.align		4
.L_17:
        /*0018*/ 	.byte	0x04, 0x12
        /*001a*/ 	.short	(.L_19 - .L_18)
	.align		4
.L_18:
        /*001c*/ 	.word	index@(_ZN7cutlass13device_kernelINS_4gemm6kernel13GemmUniversalIN4cute5tupleIJiiiiEEENS1_10collective13CollectiveMmaINS1_34MainloopSm90TmaGmmaWarpSpecializedILi6ENS5_IJNS4_1CILi1EEESB_SB_EEENS1_35KernelTmaWarpSpecializedCooperativeEEENS5_IJNSA_ILi192EEENSA_ILi384EEENSA_ILi64EEEEEEaNS5_IJlSB_lEEEaSJ_NS4_8TiledMMAINS4_8MMA_AtomIJNS4_4SM904GMMA27MMA_64x192x32_S32S8S8_SS_TNEEEENS4_6LayoutINS5_IJNSA_ILi2EEESB_SB_EEENS5_IJSB_NSA_ILi0EEEST_EEEEENS5_IJNS4_10UnderscoreESW_SW_EEEEENS4_13SM90_TMA_LOADENS4_14ComposedLayoutINS4_7SwizzleILi2ELi4ELi3EEENS4_18smem_ptr_flag_bitsILi8EEENSQ_INS5_IJNSA_ILi8EEESH_EEENS5_IJSH_SB_EEEEEEEvNS4_8identityESZ_S19_vS1A_EENS_8epilogue10collective6detail29Sm90TmaWarpSpecializedAdapterINS1D_15DefaultEpilogueIaSJ_SJ_NS1C_6thread17LinearCombinationIaLi1EiiLNS1H_9ScaleType4KindE0ELNS_15FloatRoundStyleE2EaEENS1_15EpilogueDefaultEEEEEvvEEEEvNT_6ParamsE)
        /*0020*/ 	.word	0x000008e8
.L_19:


//--------------------- .nv.compat                --------------------------
	.section	.nv.compat,"",@"SHT_CUDA_COMPAT_INFO"
	.align	4
        /*0000*/ 	.byte	0x02, 0x09, 0x01, 0x00, 0x02, 0x02, 0x04, 0x00, 0x02, 0x05, 0x05, 0x00, 0x03, 0x07, 0x01, 0x01
        /*0010*/ 	.byte	0x02, 0x03, 0x01, 0x00, 0x02, 0x06, 0x01, 0x00, 0x04, 0x0b, 0x08, 0x00, 0x00, 0x00, 0x00, 0x00
        /*0020*/ 	.byte	0x00, 0x00, 0x00, 0x00


//--------------------- .nv.info._ZN7cutlass13device_kernelINS_4gemm6kernel13GemmUniversalIN4cute5tupleIJiiiiEEENS1_10collective13CollectiveMmaINS1_34MainloopSm90TmaGmmaWarpSpecializedILi6ENS5_IJNS4_1CILi1EEESB_SB_EEENS1_35KernelTmaWarpSpecializedCooperativeEEENS5_IJNSA_ILi192EEENSA_ILi384EEENSA_ILi64EEEEEEaNS5_IJlSB_lEEEaSJ_NS4_8TiledMMAINS4_8MMA_AtomIJNS4_4SM904GMMA27MMA_64x192x32_S32S8S8_SS_TNEEEENS4_6LayoutINS5_IJNSA_ILi2EEESB_SB_EEENS5_IJSB_NSA_ILi0EEEST_EEEEENS5_IJNS4_10UnderscoreESW_SW_EEEEENS4_13SM90_TMA_LOADENS4_14ComposedLayoutINS4_7SwizzleILi2ELi4ELi3EEENS4_18smem_ptr_flag_bitsILi8EEENSQ_INS5_IJNSA_ILi8EEESH_EEENS5_IJSH_SB_EEEEEEEvNS4_8identityESZ_S19_vS1A_EENS_8epilogue10collective6detail29Sm90TmaWarpSpecializedAdapterINS1D_15DefaultEpilogueIaSJ_SJ_NS1C_6thread17LinearCombinationIaLi1EiiLNS1H_9ScaleType4KindE0ELNS_15FloatRoundStyleE2EaEENS1_15EpilogueDefaultEEEEEvvEEEEvNT_6ParamsE --------------------------
	.section	.nv.info._ZN7cutlass13device_kernelINS_4gemm6kernel13GemmUniversalIN4cute5tupleIJiiiiEEENS1_10collective13CollectiveMmaINS1_34MainloopSm90TmaGmmaWarpSpecializedILi6ENS5_IJNS4_1CILi1EEESB_SB_EEENS1_35KernelTmaWarpSpecializedCooperativeEEENS5_IJNSA_ILi192EEENSA_ILi384EEENSA_ILi64EEEEEEaNS5_IJlSB_lEEEaSJ_NS4_8TiledMMAINS4_8MMA_AtomIJNS4_4SM904GMMA27MMA_64x192x32_S32S8S8_SS_TNEEEENS4_6LayoutINS5_IJNSA_ILi2EEESB_SB_EEENS5_IJSB_NSA_ILi0EEEST_EEEEENS5_IJNS4_10UnderscoreESW_SW_EEEEENS4_13SM90_TMA_LOADENS4_14ComposedLayoutINS4_7SwizzleILi2ELi4ELi3EEENS4_18smem_ptr_flag_bitsILi8EEENSQ_INS5_IJNSA_ILi8EEESH_EEENS5_IJSH_SB_EEEEEEEvNS4_8identityESZ_S19_vS1A_EENS_8epilogue10collective6detail29Sm90TmaWarpSpecializedAdapterINS1D_15DefaultEpilogueIaSJ_SJ_NS1C_6thread17LinearCombinationIaLi1EiiLNS1H_9ScaleType4KindE0ELNS_15FloatRoundStyleE2EaEENS1_15EpilogueDefaultEEEEEvvEEEEvNT_6ParamsE,"",@"SHT_CUDA_INFO"
	.sectionflags	@""
	.align	4


	//----- nvinfo : EIATTR_CUDA_API_VERSION
	.align		4
        /*0000*/ 	.byte	0x04, 0x37
        /*0002*/ 	.short	(.L_21 - .L_20)
.L_20:
        /*0004*/ 	.word	0x00000082


	//----- nvinfo : EIATTR_KPARAM_INFO
	.align		4
.L_21:
        /*0008*/ 	.byte	0x04, 0x17
        /*000a*/ 	.short	(.L_23 - .L_22)
.L_22:
        /*000c*/ 	.word	0x00000000
        /*0010*/ 	.short	0x0000
        /*0012*/ 	.short	0x0070
        /*0014*/ 	.byte	0x00, 0xf0, 0x01, 0x10


	//----- nvinfo : EIATTR_SPARSE_MMA_MASK
	.align		4
.L_23:
        /*0018*/ 	.byte	0x03, 0x50
        /*001a*/ 	.short	0x0000


	//----- nvinfo : EIATTR_MAXREG_COUNT
	.align		4
        /*001c*/ 	.byte	0x03, 0x1b
        /*001e*/ 	.short	0x00a8


	//----- nvinfo : EIATTR_NUM_BARRIERS
	.align		4
        /*0020*/ 	.byte	0x02, 0x4c
        /*0022*/ 	.byte	0x01
	.zero		1


	//----- nvinfo : EIATTR_EXTERNS
	.align		4
        /*0024*/ 	.byte	0x04, 0x0f
        /*0026*/ 	.short	(.L_25 - .L_24)


	//   ....[0]....
	.align		4
.L_24:
        /*0028*/ 	.word	index@(__assertfail)


	//----- nvinfo : EIATTR_ANNOTATIONS
	.align		4
.L_25:
        /*002c*/ 	.byte	0x04, 0x55
        /*002e*/ 	.short	(.L_27 - .L_26)


	//   ....[0]....
.L_26:
        /*0030*/ 	.word	0x00000001
        /*0034*/ 	.byte	0xe0, 0x05, 0x00, 0x00, 0x01, 0x00, 0x00, 0x00, 0x10, 0x06, 0x00, 0x00, 0x01, 0x00, 0x00, 0x00
        /* <DEDUP_REMOVED lines=797> */
        /*3214*/ 	.byte	0x50, 0xd8, 0x01, 0x00


	//----- nvinfo : EIATTR_MERCURY_ISA_VERSION
	.align		4
.L_27:
        /*3218*/ 	.byte	0x03, 0x5f
        /*321a*/ 	.short	0x0101


	//----- nvinfo : EIATTR_INT_WARP_WIDE_INSTR_OFFSETS
	.align		4
        /*321c*/ 	.byte	0x04, 0x31
        /*321e*/ 	.short	(.L_29 - .L_28)


	//   ....[0]....
.L_28:
        /*3220*/ 	.word	0x00000410


	//   ....[1]....
        /*3224*/ 	.word	0x00000420


	//   ....[2]....
        /*3228*/ 	.word	0x00000520


	//----- nvinfo : EIATTR_COOP_GROUP_MASK_REGIDS
	.align		4
.L_29:
        /*322c*/ 	.byte	0x04, 0x29
        /*322e*/ 	.short	(.L_31 - .L_30)


	//   ....[0]....
.L_30:
        /*3230*/ 	.word	0xffffffff


	//   ....[1]....
        /*3234*/ 	.word	0xffffffff


	//   ....[2]....
        /*3238*/ 	.word	0xffffffff


	//   ....[3]....
        /*323c*/ 	.word	0xffffffff


	//   ....[4]....
        /*3240*/ 	.word	0xffffffff


	//----- nvinfo : EIATTR_COOP_GROUP_INSTR_OFFSETS
	.align		4
.L_31:
        /*3244*/ 	.byte	0x04, 0x28
        /*3246*/ 	.short	(.L_33 - .L_32)


	//   ....[0]....
.L_32:
        /*3248*/ 	.word	0x00000070


	//   ....[1]....
        /*324c*/ 	.word	0x00000080


	//   ....[2]....
        /*3250*/ 	.word	0x00000140


	//   ....[3]....
        /*3254*/ 	.word	0x00000310


	//   ....[4]....
        /*3258*/ 	.word	0x00001040


	//----- nvinfo : EIATTR_REG_RECONFIG
	.align		4
.L_33:
        /*325c*/ 	.byte	0x01, 0x54
	.zero		2


	//----- nvinfo : EIATTR_SYSCALL_OFFSETS
	.align		4
        /*3260*/ 	.byte	0x04, 0x46
        /*3262*/ 	.short	(.L_35 - .L_34)


	//   ....[0]....
.L_34:
        /*3264*/ 	.word	0x00001200


	//----- nvinfo : EIATTR_MBARRIER_INSTR_OFFSETS
	.align		4
.L_35:
        /*3268*/ 	.byte	0x04, 0x39
        /*326a*/ 	.short	(.L_37 - .L_36)


	//   ....[0]....
.L_36:
        /*326c*/ 	.word	0x00000240
        /*3270*/ 	.word	0x000000ff
        /*3274*/ 	.word	0x00000000
        /*3278*/ 	.short	0x0100
        /*327a*/ 	.byte	0x08
	.zero		1


	//   ....[1]....
        /*327c*/ 	.word	0x00000250
        /*3280*/ 	.word	0x000000ff
        /*3284*/ 	.word	0x00000030
        /*3288*/ 	.short	0x0100
        /*328a*/ 	.byte	0x08
	.zero		1


	//   ....[2]....
        /*328c*/ 	.word	0x00000260
        /*3290*/ 	.word	0x000000ff
        /*3294*/ 	.word	0x00000008
        /*3298*/ 	.short	0x0100
        /*329a*/ 	.byte	0x08
	.zero		1


	//   ....[3]....
        /*329c*/ 	.word	0x00000270
        /*32a0*/ 	.word	0x000000ff
        /*32a4*/ 	.word	0x00000038
        /*32a8*/ 	.short	0x0100
        /*32aa*/ 	.byte	0x08
	.zero		1


	//   ....[4]....
        /*32ac*/ 	.word	0x00000280
        /*32b0*/ 	.word	0x000000ff
        /*32b4*/ 	.word	0x00000010
        /*32b8*/ 	.short	0x0100
        /*32ba*/ 	.byte	0x08
	.zero		1


	//   ....[5]....
        /*32bc*/ 	.word	0x00000290
        /*32c0*/ 	.word	0x000000ff
        /*32c4*/ 	.word	0x00000040
        /*32c8*/ 	.short	0x0100
        /*32ca*/ 	.byte	0x08
	.zero		1


	//   ....[6]....
        /*32cc*/ 	.word	0x000002a0
        /*32d0*/ 	.word	0x000000ff
        /*32d4*/ 	.word	0x00000018
        /*32d8*/ 	.short	0x0100
        /*32da*/ 	.byte	0x08
	.zero		1


	//   ....[7]....
        /*32dc*/ 	.word	0x000002b0
        /*32e0*/ 	.word	0x000000ff
        /*32e4*/ 	.word	0x00000048
        /*32e8*/ 	.short	0x0100
        /*32ea*/ 	.byte	0x08
	.zero		1


	//   ....[8]....
        /*32ec*/ 	.word	0x000002c0
        /*32f0*/ 	.word	0x000000ff
        /*32f4*/ 	.word	0x00000020
        /*32f8*/ 	.short	0x0100
        /*32fa*/ 	.byte	0x08
	.zero		1


	//   ....[9]....
        /*32fc*/ 	.word	0x000002d0
        /*3300*/ 	.word	0x000000ff
        /*3304*/ 	.word	0x00000050
        /*3308*/ 	.short	0x0100
        /*330a*/ 	.byte	0x08
	.zero		1


	//   ....[10]....
        /*330c*/ 	.word	0x000002e0
        /*3310*/ 	.word	0x000000ff
        /*3314*/ 	.word	0x00000028
        /*3318*/ 	.short	0x0100
        /*331a*/ 	.byte	0x08
	.zero		1


	//   ....[11]....
        /*331c*/ 	.word	0x000002f0
        /*3320*/ 	.word	0x000000ff
        /*3324*/ 	.word	0x00000058
        /*3328*/ 	.short	0x0100
        /*332a*/ 	.byte	0x08
	.zero		1


	//   ....[12]....
        /*332c*/ 	.word	0x00000570
        /*3330*/ 	.word	0x000000ff
        /*3334*/ 	.word	0x00000070
        /*3338*/ 	.short	0x0100
        /*333a*/ 	.byte	0x06
	.zero		1


	//   ....[13]....
        /*333c*/ 	.word	0x000005f0
        /*3340*/ 	.word	0x000000ff
        /*3344*/ 	.word	0x00000078
        /*3348*/ 	.short	0x0100
        /*334a*/ 	.byte	0x06
	.zero		1


	//   ....[14]....
        /*334c*/ 	.word	0x000012d0
        /*3350*/ 	.word	0x00000003
        /*3354*/ 	.word	0x00000000
        /*3358*/ 	.short	0x010a
        /*335a*/ 	.byte	0x3f
	.zero		1


	//   ....[15]....
        /*335c*/ 	.word	0x00001310
        /*3360*/ 	.word	0x00000003
        /*3364*/ 	.word	0x00000000
        /*3368*/ 	.short	0x010a
        /*336a*/ 	.byte	0x3f
	.zero		1


	//   ....[16]....
        /*336c*/ 	.word	0x000045e0
        /*3370*/ 	.word	0x00000005
        /*3374*/ 	.word	0x00000000
        /*3378*/ 	.short	0x010a
        /*337a*/ 	.byte	0x3f
	.zero		1


	//   ....[17]....
        /*337c*/ 	.word	0x00004620
        /*3380*/ 	.word	0x00000005
        /*3384*/ 	.word	0x00000000
        /*3388*/ 	.short	0x010a
        /*338a*/ 	.byte	0x3f
	.zero		1


	//   ....[18]....
        /*338c*/ 	.word	0x00008210
        /*3390*/ 	.word	0x00000005
        /*3394*/ 	.word	0x00000000
        /*3398*/ 	.short	0x0101
        /*339a*/ 	.byte	0x3f
	.zero		1


	//   ....[19]....
        /*339c*/ 	.word	0x000083f0
        /*33a0*/ 	.word	0x00000000
        /*33a4*/ 	.word	0x00000000
        /*33a8*/ 	.short	0x0101
        /*33aa*/ 	.byte	0x3f
	.zero		1


	//   ....[20]....
        /*33ac*/ 	.word	0x0001d3f0
        /*33b0*/ 	.word	0x0000000d
        /*33b4*/ 	.word	0x00000030
        /*33b8*/ 	.short	0x010a
        /*33ba*/ 	.byte	0x3f
	.zero		1


	//   ....[21]....
        /*33bc*/ 	.word	0x0001d760
        /*33c0*/ 	.word	0x00000002
        /*33c4*/ 	.word	0x00000078
        /*33c8*/ 	.short	0x0101
        /*33ca*/ 	.byte	0x3f
	.zero		1


	//   ....[22]....
        /*33cc*/ 	.word	0x0001df10
        /*33d0*/ 	.word	0x00000005
        /*33d4*/ 	.word	0x00000000
        /*33d8*/ 	.short	0x010a
        /*33da*/ 	.byte	0x3f
	.zero		1


	//   ....[23]....
        /*33dc*/ 	.word	0x0001dfa0
        /*33e0*/ 	.word	0x00000007
        /*33e4*/ 	.word	0x00000000
        /*33e8*/ 	.short	0x010a
        /*33ea*/ 	.byte	0x3f
	.zero		1


	//   ....[24]....
        /*33ec*/ 	.word	0x0001e030
        /*33f0*/ 	.word	0x00000007
        /*33f4*/ 	.word	0x00000000
        /*33f8*/ 	.short	0x010a
        /*33fa*/ 	.byte	0x3f
	.zero		1


	//   ....[25]....
        /*33fc*/ 	.word	0x0001e0c0
        /*3400*/ 	.word	0x00000007
        /*3404*/ 	.word	0x00000000
        /*3408*/ 	.short	0x010a
        /*340a*/ 	.byte	0x3f
	.zero		1


	//   ....[26]....
        /*340c*/ 	.word	0x0001e150
        /*3410*/ 	.word	0x00000007
        /*3414*/ 	.word	0x00000000
        /*3418*/ 	.short	0x010a
        /*341a*/ 	.byte	0x3f
	.zero		1


	//   ....[27]....
        /*341c*/ 	.word	0x0001e1e0
        /*3420*/ 	.word	0x00000003
        /*3424*/ 	.word	0x00000000
        /*3428*/ 	.short	0x010a
        /*342a*/ 	.byte	0x3f
	.zero		1


	//   ....[28]....
        /*342c*/ 	.word	0x0001e240
        /*3430*/ 	.word	0x00000003
        /*3434*/ 	.word	0x00000000
        /*3438*/ 	.short	0x010a
        /*343a*/ 	.byte	0x3f
	.zero		1


	//   ....[29]....
        /*343c*/ 	.word	0x0001e290
        /*3440*/ 	.word	0x00000005
        /*3444*/ 	.word	0x00000000
        /*3448*/ 	.short	0x010a
        /*344a*/ 	.byte	0x3f
	.zero		1


	//   ....[30]....
        /*344c*/ 	.word	0x0001e360
        /*3450*/ 	.word	0x0000000d
        /*3454*/ 	.word	0x00000030
        /*3458*/ 	.short	0x010a
        /*345a*/ 	.byte	0x3f
	.zero		1


	//   ....[31]....
        /*345c*/ 	.word	0x0001e430
        /*3460*/ 	.word	0x00000005
        /*3464*/ 	.word	0x00000000
        /*3468*/ 	.short	0x010a
        /*346a*/ 	.byte	0x3f
	.zero		1


	//   ....[32]....
        /*346c*/ 	.word	0x0001e480
        /*3470*/ 	.word	0x00000007
        /*3474*/ 	.word	0x00000000
        /*3478*/ 	.short	0x010a
        /*347a*/ 	.byte	0x3f
	.zero		1


	//   ....[33]....
        /*347c*/ 	.word	0x0001e4d0
        /*3480*/ 	.word	0x00000007
        /*3484*/ 	.word	0x00000000
        /*3488*/ 	.short	0x010a
        /*348a*/ 	.byte	0x3f
	.zero		1


	//   ....[34]....
        /*348c*/ 	.word	0x0001e520
        /*3490*/ 	.word	0x00000007
        /*3494*/ 	.word	0x00000000
        /*3498*/ 	.short	0x010a
        /*349a*/ 	.byte	0x3f
	.zero		1


	//   ....[35]....
        /*349c*/ 	.word	0x0001e570
        /*34a0*/ 	.word	0x00000007
        /*34a4*/ 	.word	0x00000000
        /*34a8*/ 	.short	0x010a
        /*34aa*/ 	.byte	0x3f
	.zero		1


	//----- nvinfo : EIATTR_NUM_MBARRIERS
	.align		4
.L_37:
        /*34ac*/ 	.byte	0x03, 0x38
        /*34ae*/ 	.short	0x000e


	//----- nvinfo : EIATTR_EXIT_INSTR_OFFSETS
	.align		4
        /*34b0*/ 	.byte	0x04, 0x1c
        /*34b2*/ 	.short	(.L_39 - .L_38)


	//   ....[0]....
.L_38:
        /*34b4*/ 	.word	0x00000650


	//   ....[1]....
        /*34b8*/ 	.word	0x00000f60


	//   ....[2]....
        /*34bc*/ 	.word	0x0001ca10


	//   ....[3]....
        /*34c0*/ 	.word	0x0001d090


	//   ....[4]....
        /*34c4*/ 	.word	0x0001e230


	//----- nvinfo : EIATTR_MAX_THREADS
	.align		4
.L_39:
        /*34c8*/ 	.byte	0x04, 0x05
        /*34ca*/ 	.short	(.L_41 - .L_40)
.L_40:
        /*34cc*/ 	.word	0x00000180
        /*34d0*/ 	.word	0x00000001
        /*34d4*/ 	.word	0x00000001


	//----- nvinfo : EIATTR_CRS_STACK_SIZE
	.align		4
.L_41:
        /*34d8*/ 	.byte	0x04, 0x1e
        /*34da*/ 	.short	(.L_43 - .L_42)
.L_42:
        /*34dc*/ 	.word	0x00000000


	//----- nvinfo : EIATTR_CBANK_PARAM_SIZE
	.align		4
.L_43:
        /*34e0*/ 	.byte	0x03, 0x19
        /*34e2*/ 	.short	0x0470


	//----- nvinfo : EIATTR_PARAM_CBANK
	.align		4
        /*34e4*/ 	.byte	0x04, 0x0a
        /*34e6*/ 	.short	(.L_45 - .L_44)
	.align		4
.L_44:
        /*34e8*/ 	.word	index@(.nv.constant0._ZN7cutlass13device_kernelINS_4gemm6kernel13GemmUniversalIN4cute5tupleIJiiiiEEENS1_10collective13CollectiveMmaINS1_34MainloopSm90TmaGmmaWarpSpecializedILi6ENS5_IJNS4_1CILi1EEESB_SB_EEENS1_35KernelTmaWarpSpecializedCooperativeEEENS5_IJNSA_ILi192EEENSA_ILi384EEENSA_ILi64EEEEEEaNS5_IJlSB_lEEEaSJ_NS4_8TiledMMAINS4_8MMA_AtomIJNS4_4SM904GMMA27MMA_64x192x32_S32S8S8_SS_TNEEEENS4_6LayoutINS5_IJNSA_ILi2EEESB_SB_EEENS5_IJSB_NSA_ILi0EEEST_EEEEENS5_IJNS4_10UnderscoreESW_SW_EEEEENS4_13SM90_TMA_LOADENS4_14ComposedLayoutINS4_7SwizzleILi2ELi4ELi3EEENS4_18smem_ptr_flag_bitsILi8EEENSQ_INS5_IJNSA_ILi8EEESH_EEENS5_IJSH_SB_EEEEEEEvNS4_8identityESZ_S19_vS1A_EENS_8epilogue10collective6detail29Sm90TmaWarpSpecializedAdapterINS1D_15DefaultEpilogueIaSJ_SJ_NS1C_6thread17LinearCombinationIaLi1EiiLNS1H_9ScaleType4KindE0ELNS_15FloatRoundStyleE2EaEENS1_15EpilogueDefaultEEEEEvvEEEEvNT_6ParamsE)
        /*34ec*/ 	.short	0x0210
        /*34ee*/ 	.short	0x0470


	//----- nvinfo : EIATTR_SW_WAR
	.align		4
.L_45:
        /*34f0*/ 	.byte	0x04, 0x36
        /*34f2*/ 	.short	(.L_47 - .L_46)
.L_46:
        /*34f4*/ 	.word	0x00000008
.L_47:


//--------------------- .nv.callgraph             --------------------------
	.section	.nv.callgraph,"",@"SHT_CUDA_CALLGRAPH"
	.align	4
	.sectionentsize	8
	.align		4
        /*0000*/ 	.word	0x00000000
	.align		4
        /*0004*/ 	.word	0xffffffff
	.align		4
        /*0008*/ 	.word	index@(_ZN7cutlass13device_kernelINS_4gemm6kernel13GemmUniversalIN4cute5tupleIJiiiiEEENS1_10collective13CollectiveMmaINS1_34MainloopSm90TmaGmmaWarpSpecializedILi6ENS5_IJNS4_1CILi1EEESB_SB_EEENS1_35KernelTmaWarpSpecializedCooperativeEEENS5_IJNSA_ILi192EEENSA_ILi384EEENSA_ILi64EEEEEEaNS5_IJlSB_lEEEaSJ_NS4_8TiledMMAINS4_8MMA_AtomIJNS4_4SM904GMMA27MMA_64x192x32_S32S8S8_SS_TNEEEENS4_6LayoutINS5_IJNSA_ILi2EEESB_SB_EEENS5_IJSB_NSA_ILi0EEEST_EEEEENS5_IJNS4_10UnderscoreESW_SW_EEEEENS4_13SM90_TMA_LOADENS4_14ComposedLayoutINS4_7SwizzleILi2ELi4ELi3EEENS4_18smem_ptr_flag_bitsILi8EEENSQ_INS5_IJNSA_ILi8EEESH_EEENS5_IJSH_SB_EEEEEEEvNS4_8identityESZ_S19_vS1A_EENS_8epilogue10collective6detail29Sm90TmaWarpSpecializedAdapterINS1D_15DefaultEpilogueIaSJ_SJ_NS1C_6thread17LinearCombinationIaLi1EiiLNS1H_9ScaleType4KindE0ELNS_15FloatRoundStyleE2EaEENS1_15EpilogueDefaultEEEEEvvEEEEvNT_6ParamsE)
	.align		4
        /*000c*/ 	.word	index@(__assertfail)
	.align		4
        /*0010*/ 	.word	0x00000000
	.align		4
        /*0014*/ 	.word	0xfffffffe
	.align		4
        /*0018*/ 	.word	0x00000000
	.align		4
        /*001c*/ 	.word	0xfffffffd
	.align		4
        /*0020*/ 	.word	0x00000000
	.align		4
        /*0024*/ 	.word	0xfffffffc


//--------------------- .nv.constant4             --------------------------
	.section	.nv.constant4,"a",@progbits
	.align	8
	.align		8
.nv.constant4:
        /*0000*/ 	.dword	__assertfail
	.align		8
        /*0008*/ 	.dword	__unnamed_1
	.align		8
        /*0010*/ 	.dword	_ZN40_INTERNAL_dc845ae7_4_k_cu_3666df38_142924cuda3std3__45__cpo5beginE
	.align		8
        /*0018*/ 	.dword	_ZN40_INTERNAL_dc845ae7_4_k_cu_3666df38_142924cuda3std3__45__cpo3endE
	.align		8
        /*0020*/ 	.dword	_ZN40_INTERNAL_dc845ae7_4_k_cu_3666df38_142924cuda3std3__45__cpo6cbeginE
	.align		8
        /*0028*/ 	.dword	_ZN40_INTERNAL_dc845ae7_4_k_cu_3666df38_142924cuda3std3__45__cpo4cendE
	.align		8
        /*0030*/ 	.dword	_ZN40_INTERNAL_dc845ae7_4_k_cu_3666df38_142924cuda3std3__442_GLOBAL__N__dc845ae7_4_k_cu_3666df38_142926ignoreE
	.align		8
        /*0038*/ 	.dword	_ZN40_INTERNAL_dc845ae7_4_k_cu_3666df38_142924cuda3std3__419piecewise_constructE
	.align		8
        /*0040*/ 	.dword	_ZN40_INTERNAL_dc845ae7_4_k_cu_3666df38_142924cuda3std3__48in_placeE
	.align		8
        /*0048*/ 	.dword	_ZN40_INTERNAL_dc845ae7_4_k_cu_3666df38_142924cuda3std6ranges3__45__cpo4swapE
	.align		8
        /*0050*/ 	.dword	_ZN40_INTERNAL_dc845ae7_4_k_cu_3666df38_142924cuda3std6ranges3__45__cpo9iter_moveE
	.align		8
        /*0058*/ 	.dword	_ZN40_INTERNAL_dc845ae7_4_k_cu_3666df38_142924cute7productE
	.align		8
        /*0060*/ 	.dword	_ZN40_INTERNAL_dc845ae7_4_k_cu_3666df38_142924cute1_E
	.align		8
        /*0068*/ 	.dword	$str$22
	.align		8
        /*0070*/ 	.dword	$str$23


//--------------------- .text._ZN7cutlass13device_kernelINS_4gemm6kernel13GemmUniversalIN4cute5tupleIJiiiiEEENS1_10collective13CollectiveMmaINS1_34MainloopSm90TmaGmmaWarpSpecializedILi6ENS5_IJNS4_1CILi1EEESB_SB_EEENS1_35KernelTmaWarpSpecializedCooperativeEEENS5_IJNSA_ILi192EEENSA_ILi384EEENSA_ILi64EEEEEEaNS5_IJlSB_lEEEaSJ_NS4_8TiledMMAINS4_8MMA_AtomIJNS4_4SM904GMMA27MMA_64x192x32_S32S8S8_SS_TNEEEENS4_6LayoutINS5_IJNSA_ILi2EEESB_SB_EEENS5_IJSB_NSA_ILi0EEEST_EEEEENS5_IJNS4_10UnderscoreESW_SW_EEEEENS4_13SM90_TMA_LOADENS4_14ComposedLayoutINS4_7SwizzleILi2ELi4ELi3EEENS4_18smem_ptr_flag_bitsILi8EEENSQ_INS5_IJNSA_ILi8EEESH_EEENS5_IJSH_SB_EEEEEEEvNS4_8identityESZ_S19_vS1A_EENS_8epilogue10collective6detail29Sm90TmaWarpSpecializedAdapterINS1D_15DefaultEpilogueIaSJ_SJ_NS1C_6thread17LinearCombinationIaLi1EiiLNS1H_9ScaleType4KindE0ELNS_15FloatRoundStyleE2EaEENS1_15EpilogueDefaultEEEEEvvEEEEvNT_6ParamsE --------------------------
	.section	.text._ZN7cutlass13device_kernelINS_4gemm6kernel13GemmUniversalIN4cute5tupleIJiiiiEEENS1_10collective13CollectiveMmaINS1_34MainloopSm90TmaGmmaWarpSpecializedILi6ENS5_IJNS4_1CILi1EEESB_SB_EEENS1_35KernelTmaWarpSpecializedCooperativeEEENS5_IJNSA_ILi192EEENSA_ILi384EEENSA_ILi64EEEEEEaNS5_IJlSB_lEEEaSJ_NS4_8TiledMMAINS4_8MMA_AtomIJNS4_4SM904GMMA27MMA_64x192x32_S32S8S8_SS_TNEEEENS4_6LayoutINS5_IJNSA_ILi2EEESB_SB_EEENS5_IJSB_NSA_ILi0EEEST_EEEEENS5_IJNS4_10UnderscoreESW_SW_EEEEENS4_13SM90_TMA_LOADENS4_14ComposedLayoutINS4_7SwizzleILi2ELi4ELi3EEENS4_18smem_ptr_flag_bitsILi8EEENSQ_INS5_IJNSA_ILi8EEESH_EEENS5_IJSH_SB_EEEEEEEvNS4_8identityESZ_S19_vS1A_EENS_8epilogue10collective6detail29Sm90TmaWarpSpecializedAdapterINS1D_15DefaultEpilogueIaSJ_SJ_NS1C_6thread17LinearCombinationIaLi1EiiLNS1H_9ScaleType4KindE0ELNS_15FloatRoundStyleE2EaEENS1_15EpilogueDefaultEEEEEvvEEEEvNT_6ParamsE,"ax",@progbits
	.align	128
.text._ZN7cutlass13device_kernelINS_4gemm6kernel13GemmUniversalIN4cute5tupleIJiiiiEEENS1_10collective13CollectiveMmaINS1_34MainloopSm90TmaGmmaWarpSpecializedILi6ENS5_IJNS4_1CILi1EEESB_SB_EEENS1_35KernelTmaWarpSpecializedCooperativeEEENS5_IJNSA_ILi192EEENSA_ILi384EEENSA_ILi64EEEEEEaNS5_IJlSB_lEEEaSJ_NS4_8TiledMMAINS4_8MMA_AtomIJNS4_4SM904GMMA27MMA_64x192x32_S32S8S8_SS_TNEEEENS4_6LayoutINS5_IJNSA_ILi2EEESB_SB_EEENS5_IJSB_NSA_ILi0EEEST_EEEEENS5_IJNS4_10UnderscoreESW_SW_EEEEENS4_13SM90_TMA_LOADENS4_14ComposedLayoutINS4_7SwizzleILi2ELi4ELi3EEENS4_18smem_ptr_flag_bitsILi8EEENSQ_INS5_IJNSA_ILi8EEESH_EEENS5_IJSH_SB_EEEEEEEvNS4_8identityESZ_S19_vS1A_EENS_8epilogue10collective6detail29Sm90TmaWarpSpecializedAdapterINS1D_15DefaultEpilogueIaSJ_SJ_NS1C_6thread17LinearCombinationIaLi1EiiLNS1H_9ScaleType4KindE0ELNS_15FloatRoundStyleE2EaEENS1_15EpilogueDefaultEEEEEvvEEEEvNT_6ParamsE:
        .type           _ZN7cutlass13device_kernelINS_4gemm6kernel13GemmUniversalIN4cute5tupleIJiiiiEEENS1_10collective13CollectiveMmaINS1_34MainloopSm90TmaGmmaWarpSpecializedILi6ENS5_IJNS4_1CILi1EEESB_SB_EEENS1_35KernelTmaWarpSpecializedCooperativeEEENS5_IJNSA_ILi192EEENSA_ILi384EEENSA_ILi64EEEEEEaNS5_IJlSB_lEEEaSJ_NS4_8TiledMMAINS4_8MMA_AtomIJNS4_4SM904GMMA27MMA_64x192x32_S32S8S8_SS_TNEEEENS4_6LayoutINS5_IJNSA_ILi2EEESB_SB_EEENS5_IJSB_NSA_ILi0EEEST_EEEEENS5_IJNS4_10UnderscoreESW_SW_EEEEENS4_13SM90_TMA_LOADENS4_14ComposedLayoutINS4_7SwizzleILi2ELi4ELi3EEENS4_18smem_ptr_flag_bitsILi8EEENSQ_INS5_IJNSA_ILi8EEESH_EEENS5_IJSH_SB_EEEEEEEvNS4_8identityESZ_S19_vS1A_EENS_8epilogue10collective6detail29Sm90TmaWarpSpecializedAdapterINS1D_15DefaultEpilogueIaSJ_SJ_NS1C_6thread17LinearCombinationIaLi1EiiLNS1H_9ScaleType4KindE0ELNS_15FloatRoundStyleE2EaEENS1_15EpilogueDefaultEEEEEvvEEEEvNT_6ParamsE,@function
        .size           _ZN7cutlass13device_kernelINS_4gemm6kernel13GemmUniversalIN4cute5tupleIJiiiiEEENS1_10collective13CollectiveMmaINS1_34MainloopSm90TmaGmmaWarpSpecializedILi6ENS5_IJNS4_1CILi1EEESB_SB_EEENS1_35KernelTmaWarpSpecializedCooperativeEEENS5_IJNSA_ILi192EEENSA_ILi384EEENSA_ILi64EEEEEEaNS5_IJlSB_lEEEaSJ_NS4_8TiledMMAINS4_8MMA_AtomIJNS4_4SM904GMMA27MMA_64x192x32_S32S8S8_SS_TNEEEENS4_6LayoutINS5_IJNSA_ILi2EEESB_SB_EEENS5_IJSB_NSA_ILi0EEEST_EEEEENS5_IJNS4_10UnderscoreESW_SW_EEEEENS4_13SM90_TMA_LOADENS4_14ComposedLayoutINS4_7SwizzleILi2ELi4ELi3EEENS4_18smem_ptr_flag_bitsILi8EEENSQ_INS5_IJNSA_ILi8EEESH_EEENS5_IJSH_SB_EEEEEEEvNS4_8identityESZ_S19_vS1A_EENS_8epilogue10collective6detail29Sm90TmaWarpSpecializedAdapterINS1D_15DefaultEpilogueIaSJ_SJ_NS1C_6thread17LinearCombinationIaLi1EiiLNS1H_9ScaleType4KindE0ELNS_15FloatRoundStyleE2EaEENS1_15EpilogueDefaultEEEEEvvEEEEvNT_6ParamsE,(.L_x_842 - _ZN7cutlass13device_kernelINS_4gemm6kernel13GemmUniversalIN4cute5tupleIJiiiiEEENS1_10collective13CollectiveMmaINS1_34MainloopSm90TmaGmmaWarpSpecializedILi6ENS5_IJNS4_1CILi1EEESB_SB_EEENS1_35KernelTmaWarpSpecializedCooperativeEEENS5_IJNSA_ILi192EEENSA_ILi384EEENSA_ILi64EEEEEEaNS5_IJlSB_lEEEaSJ_NS4_8TiledMMAINS4_8MMA_AtomIJNS4_4SM904GMMA27MMA_64x192x32_S32S8S8_SS_TNEEEENS4_6LayoutINS5_IJNSA_ILi2EEESB_SB_EEENS5_IJSB_NSA_ILi0EEEST_EEEEENS5_IJNS4_10UnderscoreESW_SW_EEEEENS4_13SM90_TMA_LOADENS4_14ComposedLayoutINS4_7SwizzleILi2ELi4ELi3EEENS4_18smem_ptr_flag_bitsILi8EEENSQ_INS5_IJNSA_ILi8EEESH_EEENS5_IJSH_SB_EEEEEEEvNS4_8identityESZ_S19_vS1A_EENS_8epilogue10collective6detail29Sm90TmaWarpSpecializedAdapterINS1D_15DefaultEpilogueIaSJ_SJ_NS1C_6thread17LinearCombinationIaLi1EiiLNS1H_9ScaleType4KindE0ELNS_15FloatRoundStyleE2EaEENS1_15EpilogueDefaultEEEEEvvEEEEvNT_6ParamsE)
        .other          _ZN7cutlass13device_kernelINS_4gemm6kernel13GemmUniversalIN4cute5tupleIJiiiiEEENS1_10collective13CollectiveMmaINS1_34MainloopSm90TmaGmmaWarpSpecializedILi6ENS5_IJNS4_1CILi1EEESB_SB_EEENS1_35KernelTmaWarpSpecializedCooperativeEEENS5_IJNSA_ILi192EEENSA_ILi384EEENSA_ILi64EEEEEEaNS5_IJlSB_lEEEaSJ_NS4_8TiledMMAINS4_8MMA_AtomIJNS4_4SM904GMMA27MMA_64x192x32_S32S8S8_SS_TNEEEENS4_6LayoutINS5_IJNSA_ILi2EEESB_SB_EEENS5_IJSB_NSA_ILi0EEEST_EEEEENS5_IJNS4_10UnderscoreESW_SW_EEEEENS4_13SM90_TMA_LOADENS4_14ComposedLayoutINS4_7SwizzleILi2ELi4ELi3EEENS4_18smem_ptr_flag_bitsILi8EEENSQ_INS5_IJNSA_ILi8EEESH_EEENS5_IJSH_SB_EEEEEEEvNS4_8identityESZ_S19_vS1A_EENS_8epilogue10collective6detail29Sm90TmaWarpSpecializedAdapterINS1D_15DefaultEpilogueIaSJ_SJ_NS1C_6thread17LinearCombinationIaLi1EiiLNS1H_9ScaleType4KindE0ELNS_15FloatRoundStyleE2EaEENS1_15EpilogueDefaultEEEEEvvEEEEvNT_6ParamsE,@"STO_CUDA_ENTRY STV_DEFAULT"
_ZN7cutlass13device_kernelINS_4gemm6kernel13GemmUniversalIN4cute5tupleIJiiiiEEENS1_10collective13CollectiveMmaINS1_34MainloopSm90TmaGmmaWarpSpecializedILi6ENS5_IJNS4_1CILi1EEESB_SB_EEENS1_35KernelTmaWarpSpecializedCooperativeEEENS5_IJNSA_ILi192EEENSA_ILi384EEENSA_ILi64EEEEEEaNS5_IJlSB_lEEEaSJ_NS4_8TiledMMAINS4_8MMA_AtomIJNS4_4SM904GMMA27MMA_64x192x32_S32S8S8_SS_TNEEEENS4_6LayoutINS5_IJNSA_ILi2EEESB_SB_EEENS5_IJSB_NSA_ILi0EEEST_EEEEENS5_IJNS4_10UnderscoreESW_SW_EEEEENS4_13SM90_TMA_LOADENS4_14ComposedLayoutINS4_7SwizzleILi2ELi4ELi3EEENS4_18smem_ptr_flag_bitsILi8EEENSQ_INS5_IJNSA_ILi8EEESH_EEENS5_IJSH_SB_EEEEEEEvNS4_8identityESZ_S19_vS1A_EENS_8epilogue10collective6detail29Sm90TmaWarpSpecializedAdapterINS1D_15DefaultEpilogueIaSJ_SJ_NS1C_6thread17LinearCombinationIaLi1EiiLNS1H_9ScaleType4KindE0ELNS_15FloatRoundStyleE2EaEENS1_15EpilogueDefaultEEEEEvvEEEEvNT_6ParamsE:
[----:B------:R-:W0:Y:S02]  /*0000*/  LDC R1, c[0x0][0x28] ;  /* 0x00000a00ff017b82 */ /* 0x000e240000000800 */
[----:B0-----:R-:W-:Y:S01]  /*0010*/  VIADD R1, R1, 0xfffff718 ;  /* 0xfffff71801017836 */ /* 0x001fe20000000000 */
[----:B------:R-:W0:Y:S01]  /*0020*/  S2R R3, SR_TID.X ;  /* 0x0000000000037919 */ /* 0x000e220000002100 */
[----:B------:R-:W-:Y:S01]  /*0030*/  ELECT P0, URZ, PT ;  /* 0x00000000003f782f */ /* 0x000fe20003800000 */
[----:B------:R-:W-:Y:S01]  /*0040*/  BSSY B0, `(.L_x_0) ;  /* 0x000000f000007945 */ /* 0x000fe20003800000 */
[--C-:B0-----:R-:W-:Y:S02]  /*0050*/  SHF.R.U32.HI R0, RZ, 0x5, R3.reuse ;  /* 0x00000005ff007819 */ /* 0x101fe40000011603 */
[----:B------:R-:W-:-:S03]  /*0060*/  SHF.R.U32.HI R3, RZ, 0x7, R3 ;  /* 0x00000007ff037819 */ /* 0x000fc60000011603 */
[----:B------:R-:W0:Y:S04]  /*0070*/  SHFL.IDX PT, R2, R0, RZ, 0x1f ;  /* 0x00001fff00027589 */ /* 0x000e2800000e0000 */
[----:B------:R1:W2:Y:S01]  /*0080*/  SHFL.IDX PT, R5, R3, RZ, 0x1f ;  /* 0x00001fff03057589 */ /* 0x0002a200000e0000 */
[----:B0-----:R-:W-:-:S13]  /*0090*/  ISETP.NE.OR P0, PT, R2, RZ, !P0 ;  /* 0x000000ff0200720c */ /* 0x001fda0004705670 */
[----:B-12---:R-:W-:Y:S05]  /*00a0*/  @P0 BRA `(.L_x_1) ;  /* 0x0000000000200947 */ /* 0x006fea0003800000 */
[----:B------:R-:W-:Y:S02]  /*00b0*/  ULDC.64 UR4, c[0x0][0x198] ;  /* 0x0000660000047ab9 */ /* 0x000fe40000000a00 */
[----:B------:R-:W-:Y:S02]  /*00c0*/  UIADD3 UR6, UP0, UR4, 0xf0, URZ ;  /* 0x000000f004067890 */ /* 0x000fe4000ff1e03f */
[----:B------:R-:W-:Y:S02]  /*00d0*/  UIADD3 UR4, UP1, UR4, 0x1f0, URZ ;  /* 0x000001f004047890 */ /* 0x000fe4000ff3e03f */
[----:B------:R-:W-:Y:S02]  /*00e0*/  UIADD3.X UR7, URZ, UR5, URZ, UP0, !UPT ;  /* 0x000000053f077290 */ /* 0x000fe400087fe43f */
[----:B------:R-:W-:-:S07]  /*00f0*/  UIADD3.X UR5, URZ, UR5, URZ, UP1, !UPT ;  /* 0x000000053f057290 */ /* 0x000fce0008ffe43f */
[----:B------:R0:W-:Y:S02]  /*0100*/  UTMACCTL.PF [UR6] ;  /* 0x00000000060079b9 */ /* 0x0001e40008040000 */
[----:B------:R0:W-:Y:S02]  /*0110*/  UTMACCTL.PF [UR4] ;  /* 0x00000000040079b9 */ /* 0x0001e40008040000 */
[----:B0-----:R-:W-:Y:S01]  /*0120*/  NOP ;  /* 0x0000000000007918 */ /* 0x001fe20000000000 */
.L_x_1:
[----:B------:R-:W-:Y:S05]  /*0130*/  BSYNC B0 ;  /* 0x0000000000007941 */ /* 0x000fea0003800000 */
.L_x_0:
[----:B------:R-:W0:Y:S02]  /*0140*/  SHFL.IDX PT, R3, R0, RZ, 0x1f ;  /* 0x00001fff00037589 */ /* 0x000e2400000e0000 */
[----:B0-----:R-:W-:-:S13]  /*0150*/  ISETP.NE.AND P0, PT, R3, RZ, PT ;  /* 0x000000ff0300720c */ /* 0x001fda0003f05270 */
[----:B------:R-:W-:Y:S05]  /*0160*/  @P0 BRA `(.L_x_2) ;  /* 0x0000000000680947 */ /* 0x000fea0003800000 */
[----:B------:R-:W0:Y:S01]  /*0170*/  S2UR UR8, SR_CgaCtaId ;  /* 0x00000000000879c3 */ /* 0x000e220000008800 */
[----:B------:R-:W-:Y:S01]  /*0180*/  UMOV UR4, 0x400 ;  /* 0x0000040000047882 */ /* 0x000fe20000000000 */
[----:B------:R-:W-:Y:S01]  /*0190*/  UMOV UR5, 0x1 ;  /* 0x0000000100057882 */ /* 0x000fe20000000000 */
[----:B------:R-:W-:Y:S01]  /*01a0*/  UMOV UR6, 0x100 ;  /* 0x0000010000067882 */ /* 0x000fe20000000000 */
[----:B------:R-:W-:Y:S01]  /*01b0*/  ELECT P0, URZ, PT ;  /* 0x00000000003f782f */ /* 0x000fe20003800000 */
[----:B------:R-:W-:-:S04]  /*01c0*/  UIADD3 UR6, -UR6, 0x100000, URZ ;  /* 0x0010000006067890 */ /* 0x000fc8000fffe13f */
[----:B------:R-:W-:Y:S02]  /*01d0*/  USHF.L.U32 UR7, UR6, 0xb, URZ ;  /* 0x0000000b06077899 */ /* 0x000fe4000800063f */
[----:B------:R-:W-:Y:S02]  /*01e0*/  USHF.L.U32 UR6, UR6, 0x1, URZ ;  /* 0x0000000106067899 */ /* 0x000fe4000800063f */
[----:B0-----:R-:W-:Y:S02]  /*01f0*/  ULEA UR8, UR8, UR4, 0x18 ;  /* 0x0000000408087291 */ /* 0x001fe4000f8ec03f */
[----:B------:R-:W-:-:S04]  /*0200*/  UIADD3 UR4, -UR5, 0x100000, URZ ;  /* 0x0010000005047890 */ /* 0x000fc8000fffe13f */
[----:B------:R-:W-:Y:S02]  /*0210*/  USHF.L.U32 UR5, UR4, 0xb, URZ ;  /* 0x0000000b04057899 */ /* 0x000fe4000800063f */
[----:B------:R-:W-:Y:S01]  /*0220*/  USHF.L.U32 UR4, UR4, 0x1, URZ ;  /* 0x0000000104047899 */ /* 0x000fe2000800063f */
[----:B------:R-:W0:Y:S11]  /*0230*/  FENCE.VIEW.ASYNC.S ;  /* 0x00000000000073c6 */ /* 0x000e360000000000 */
[----:B0-----:R0:W1:Y:S01]  /*0240*/  SYNCS.EXCH.64 URZ, [UR8], UR4 ;  /* 0x00000004083f75b2 */ /* 0x0010620008000100 */
[----:B------:R0:W2:Y:S01]  /*0250*/  SYNCS.EXCH.64 URZ, [UR8+0x30], UR6 ;  /* 0x00003006083f75b2 */ /* 0x0000a20008000100 */
[----:B------:R0:W3:Y:S01]  /*0260*/  SYNCS.EXCH.64 URZ, [UR8+0x8], UR4 ;  /* 0x00000804083f75b2 */ /* 0x0000e20008000100 */
[----:B------:R0:W4:Y:S01]  /*0270*/  SYNCS.EXCH.64 URZ, [UR8+0x38], UR6 ;  /* 0x00003806083f75b2 */ /* 0x0001220008000100 */
[----:B------:R0:W0:Y:S01]  /*0280*/  SYNCS.EXCH.64 URZ, [UR8+0x10], UR4 ;  /* 0x00001004083f75b2 */ /* 0x0000220008000100 */
[----:B------:R0:W0:Y:S01]  /*0290*/  SYNCS.EXCH.64 URZ, [UR8+0x40], UR6 ;  /* 0x00004006083f75b2 */ /* 0x0000220008000100 */
[----:B------:R0:W0:Y:S01]  /*02a0*/  SYNCS.EXCH.64 URZ, [UR8+0x18], UR4 ;  /* 0x00001804083f75b2 */ /* 0x0000220008000100 */
[----:B------:R0:W0:Y:S01]  /*02b0*/  SYNCS.EXCH.64 URZ, [UR8+0x48], UR6 ;  /* 0x00004806083f75b2 */ /* 0x0000220008000100 */
[----:B------:R0:W0:Y:S01]  /*02c0*/  SYNCS.EXCH.64 URZ, [UR8+0x20], UR4 ;  /* 0x00002004083f75b2 */ /* 0x0000220008000100 */
[----:B------:R0:W0:Y:S01]  /*02d0*/  SYNCS.EXCH.64 URZ, [UR8+0x50], UR6 ;  /* 0x00005006083f75b2 */ /* 0x0000220008000100 */
[----:B------:R0:W0:Y:S01]  /*02e0*/  SYNCS.EXCH.64 URZ, [UR8+0x28], UR4 ;  /* 0x00002804083f75b2 */ /* 0x0000220008000100 */
[----:B------:R0:W0:Y:S01]  /*02f0*/  SYNCS.EXCH.64 URZ, [UR8+0x58], UR6 ;  /* 0x00005806083f75b2 */ /* 0x0000220008000100 */
[----:B------:R-:W-:Y:S01]  /*0300*/  NOP ;  /* 0x0000000000007918 */ /* 0x000fe20000000000 */
.L_x_2:
[----:B------:R-:W5:Y:S01]  /*0310*/  SHFL.IDX PT, R0, R0, RZ, 0x1f ;  /* 0x00001fff00007589 */ /* 0x000f6200000e0000 */
[----:B------:R-:W-:Y:S01]  /*0320*/  ELECT P0, URZ, PT ;  /* 0x00000000003f782f */ /* 0x000fe20003800000 */
[----:B------:R-:W1:Y:S01]  /*0330*/  LDC R3, c[0x0][0x65c] ;  /* 0x00019700ff037b82 */ /* 0x000e620000000800 */
[----:B0-----:R-:W-:Y:S01]  /*0340*/  UMOV UR4, 0x20 ;  /* 0x0000002000047882 */ /* 0x001fe20000000000 */
[----:B------:R-:W0:Y:S01]  /*0350*/  S2R R6, SR_CTAID.Y ;  /* 0x0000000000067919 */ /* 0x000e220000002600 */
[C---:B------:R-:W-:Y:S01]  /*0360*/  ISETP.NE.AND P2, PT, R5.reuse, RZ, PT ;  /* 0x000000ff0500720c */ /* 0x040fe20003f45270 */
[----:B------:R-:W-:Y:S01]  /*0370*/  VIADD R7, R5, 0xffffffff ;  /* 0xffffffff05077836 */ /* 0x000fe20000000000 */
[----:B------:R-:W-:Y:S01]  /*0380*/  NOP ;  /* 0x0000000000007918 */ /* 0x000fe20000000000 */
[----:B------:R-:W2:Y:S01]  /*0390*/  S2R R4, SR_CTAID.X ;  /* 0x0000000000047919 */ /* 0x000ea20000002500 */
[----:B------:R-:W-:Y:S02]  /*03a0*/  NOP ;  /* 0x0000000000007918 */ /* 0x000fe40000000000 */
[----:B------:R-:W-:-:S02]  /*03b0*/  ISETP.GE.U32.AND P1, PT, R7, 0x2, PT ;  /* 0x000000020700780c */ /* 0x000fc40003f26070 */
[----:B-----5:R-:W-:Y:S02]  /*03c0*/  ISETP.NE.OR P0, PT, R0, RZ, !P0 ;  /* 0x000000ff0000720c */ /* 0x020fe40004705670 */
[----:B-1----:R-:W-:Y:S02]  /*03d0*/  ISETP.NE.AND P3, PT, R3, 0x1, PT ;  /* 0x000000010300780c */ /* 0x002fe40003f65270 */
[----:B------:R-:W-:-:S04]  /*03e0*/  SHF.R.S32.HI R3, RZ, 0x1f, R2 ;  /* 0x0000001fff037819 */ /* 0x000fc80000011402 */
[----:B------:R-:W-:-:S04]  /*03f0*/  LEA.HI R3, R3, R2, RZ, 0x2 ;  /* 0x0000000203037211 */ /* 0x000fc800078f10ff */
[----:B------:R-:W-:Y:S01]  /*0400*/  LOP3.LUT R3, R3, 0xfffffffc, RZ, 0xc0, !PT ;  /* 0xfffffffc03037812 */ /* 0x000fe200078ec0ff */
[----:B------:R-:W-:Y:S01]  /*0410*/  VOTEU.ALL UP0, P0 ;  /* 0x00000000003f7886 */ /* 0x000fe20000000000 */
[----:B------:R-:W-:Y:S01]  /*0420*/  VOTEU.ALL UP1, P0 ;  /* 0x00000000003f7886 */ /* 0x000fe20000020000 */
[----:B------:R-:W2:Y:S01]  /*0430*/  @P3 LDC R9, c[0x0][0x10] ;  /* 0x00000400ff093b82 */ /* 0x000ea20000000800 */
[----:B------:R-:W-:Y:S02]  /*0440*/  @P3 IMAD.MOV.U32 R13, RZ, RZ, RZ ;  /* 0x000000ffff0d3224 */ /* 0x000fe400078e00ff */
[----:B------:R-:W-:Y:S01]  /*0450*/  IMAD.IADD R0, R2, 0x1, -R3 ;  /* 0x0000000102007824 */ /* 0x000fe200078e0a03 */
[----:B------:R-:W-:Y:S01]  /*0460*/  @!UP0 UMOV UR6, 0x400 ;  /* 0x0000040000068882 */ /* 0x000fe20000000000 */
[----:B------:R-:W-:-:S04]  /*0470*/  @!UP0 UIADD3 UR4, -UR4, 0x100000, URZ ;  /* 0x0010000004048890 */ /* 0x000fc8000fffe13f */
[----:B------:R-:W-:Y:S02]  /*0480*/  @!UP0 USHF.L.U32 UR5, UR4, 0xb, URZ ;  /* 0x0000000b04058899 */ /* 0x000fe4000800063f */
[----:B------:R-:W-:Y:S01]  /*0490*/  @!UP0 USHF.L.U32 UR4, UR4, 0x1, URZ ;  /* 0x0000000104048899 */ /* 0x000fe2000800063f */
[----:B0-----:R-:W-:Y:S01]  /*04a0*/  @P3 MOV R2, R6 ;  /* 0x0000000600023202 */ /* 0x001fe20000000f00 */
[----:B------:R-:W-:Y:S01]  /*04b0*/  @P3 IMAD.MOV.U32 R3, RZ, RZ, RZ ;  /* 0x000000ffff033224 */ /* 0x000fe200078e00ff */
[----:B------:R-:W0:Y:S08]  /*04c0*/  @!UP0 S2UR UR7, SR_CgaCtaId ;  /* 0x00000000000789c3 */ /* 0x000e300000008800 */
[----:B------:R-:W1:Y:S01]  /*04d0*/  @!P3 LDC R11, c[0x0][0xc] ;  /* 0x00000300ff0bbb82 */ /* 0x000e620000000800 */
[----:B--2---:R-:W-:-:S04]  /*04e0*/  @P3 IMAD.WIDE.U32 R8, R4, R9, R2 ;  /* 0x0000000904083225 */ /* 0x004fc800078e0002 */
[----:B------:R-:W-:Y:S01]  /*04f0*/  @P3 IMAD.MOV.U32 R12, RZ, RZ, R8 ;  /* 0x000000ffff0c3224 */ /* 0x000fe200078e0008 */
[----:B------:R-:W-:Y:S01]  /*0500*/  @P3 IADD3 R18, R9, R13, RZ ;  /* 0x0000000d09123210 */ /* 0x000fe20007ffe0ff */
[----:B0-----:R-:W-:Y:S01]  /*0510*/  @!UP0 ULEA UR6, UR7, UR6, 0x18 ;  /* 0x0000000607068291 */ /* 0x001fe2000f8ec03f */
[----:B------:R-:W-:Y:S01]  /*0520*/  VOTEU.ALL UP0, P0 ;  /* 0x00000000003f7886 */ /* 0x000fe20000000000 */
[----:B------:R-:W-:-:S04]  /*0530*/  ISETP.NE.AND P0, PT, R0, 0x3, PT ;  /* 0x000000030000780c */ /* 0x000fc80003f05270 */
[----:B------:R-:W-:-:S04]  /*0540*/  ISETP.EQ.OR P0, PT, R0, RZ, !P0 ;  /* 0x000000ff0000720c */ /* 0x000fc80004702670 */
[----:B------:R-:W-:Y:S01]  /*0550*/  ISETP.EQ.AND P0, PT, R5, RZ, P0 ;  /* 0x000000ff0500720c */ /* 0x000fe20000702270 */
[----:B------:R-:W0:Y:S02]  /*0560*/  FENCE.VIEW.ASYNC.S ;  /* 0x00000000000073c6 */ /* 0x000e240000000000 */
[----:B0-----:R0:W3:Y:S01]  /*0570*/  @!UP0 SYNCS.EXCH.64 URZ, [UR6+0x70], UR4 ;  /* 0x00007004063f85b2 */ /* 0x0010e20008000100 */
[----:B------:R-:W-:Y:S02]  /*0580*/  MOV R5, RZ ;  /* 0x000000ff00057202 */ /* 0x000fe40000000f00 */
[----:B------:R-:W-:Y:S01]  /*0590*/  SEL R19, RZ, 0x1, !P0 ;  /* 0x00000001ff137807 */ /* 0x000fe20004000000 */
[----:B-1----:R-:W-:-:S03]  /*05a0*/  @!P3 IMAD.WIDE.U32 R2, R11, R6, R4 ;  /* 0x000000060b02b225 */ /* 0x002fc600078e0004 */
[----:B------:R-:W-:Y:S01]  /*05b0*/  SEL R19, R19, 0x2, P1 ;  /* 0x0000000213137807 */ /* 0x000fe20000800000 */
[----:B------:R-:W-:Y:S02]  /*05c0*/  @!P3 IMAD.MOV.U32 R12, RZ, RZ, R2 ;  /* 0x000000ffff0cb224 */ /* 0x000fe400078e0002 */
[----:B------:R-:W-:-:S03]  /*05d0*/  @!P3 IMAD.MOV.U32 R18, RZ, RZ, R3 ;  /* 0x000000ffff12b224 */ /* 0x000fc600078e0003 */
[----:B------:R0:W-:Y:S01]  /*05e0*/  STL [R1+0x304], R12 ;  /* 0x0003040c01007387 */ /* 0x0001e20000100800 */
[----:B------:R0:W3:Y:S01]  /*05f0*/  @!UP1 SYNCS.EXCH.64 URZ, [UR6+0x78], UR4 ;  /* 0x00007804063f95b2 */ /* 0x0000e20008000100 */
[----:B------:R-:W-:Y:S02]  /*0600*/  NOP ;  /* 0x0000000000007918 */ /* 0x000fe40000000000 */
[----:B------:R0:W-:Y:S01]  /*0610*/  STL [R1+0x300], R18 ;  /* 0x0003001201007387 */ /* 0x0001e20000100800 */
[----:B---34-:R-:W-:Y:S06]  /*0620*/  BAR.SYNC.DEFER_BLOCKING 0x0 ;  /* 0x0000000000007b1d */ /* 0x018fec0000010000 */
[----:B------:R-:W-:Y:S05]  /*0630*/  @!P2 BRA `(.L_x_3) ;  /* 0x000001c000f8a947 */ /* 0x000fea0003800000 */
[----:B------:R-:W-:-:S13]  /*0640*/  ISETP.GT.U32.AND P0, PT, R7, 0x1, PT ;  /* 0x000000010700780c */ /* 0x000fda0003f04070 */
[----:B0-----:R-:W-:Y:S05]  /*0650*/  @P0 EXIT ;  /* 0x000000000000094d */ /* 0x001fea0003800000 */
[----:B------:R-:W-:Y:S01]  /*0660*/  IMAD.MOV.U32 R2, RZ, RZ, -0x1 ;  /* 0xffffffffff027424 */ /* 0x000fe200078e00ff */
[----:B------:R-:W-:Y:S01]  /*0670*/  ULDC.64 UR4, c[0x0][0x650] ;  /* 0x0001940000047ab9 */ /* 0x000fe20000000a00 */
[----:B------:R-:W-:Y:S01]  /*0680*/  PRMT R0, RZ, 0x7610, R0 ;  /* 0x00007610ff007816 */ /* 0x000fe20000000000 */
[----:B------:R-:W-:Y:S01]  /*0690*/  IMAD.MOV.U32 R22, RZ, RZ, -0x1 ;  /* 0xffffffffff167424 */ /* 0x000fe200078e00ff */
[----:B------:R-:W-:Y:S01]  /*06a0*/  ISETP.GE.U32.AND P0, PT, R12, UR4, PT ;  /* 0x000000040c007c0c */ /* 0x000fe2000bf06070 */
[----:B------:R0:W-:Y:S01]  /*06b0*/  STL [R1+0x308], R2 ;  /* 0x0003080201007387 */ /* 0x0001e20000100800 */
[----:B------:R-:W-:Y:S02]  /*06c0*/  MOV R23, 0xffffffff ;  /* 0xffffffff00177802 */ /* 0x000fe40000000f00 */
[----:B------:R-:W-:-:S13]  /*06d0*/  ISETP.GE.U32.AND.EX P0, PT, R18, UR5, PT, P0 ;  /* 0x0000000512007c0c */ /* 0x000fda000bf06100 */
[----:B0-----:R-:W-:Y:S05]  /*06e0*/  @P0 BRA `(.L_x_4) ;  /* 0x0000000400640947 */ /* 0x001fea0003800000 */
[----:B------:R-:W0:Y:S01]  /*06f0*/  LDC.64 R14, c[0x0][0x628] ;  /* 0x00018a00ff0e7b82 */ /* 0x000e220000000a00 */
[----:B------:R-:W-:Y:S01]  /*0700*/  MOV R2, R12 ;  /* 0x0000000c00027202 */ /* 0x000fe20000000f00 */
[----:B------:R-:W-:-:S06]  /*0710*/  IMAD.MOV.U32 R3, RZ, RZ, R18 ;  /* 0x000000ffff037224 */ /* 0x000fcc00078e0012 */
[----:B------:R-:W1:Y:S08]  /*0720*/  LDC R0, c[0x0][0x630] ;  /* 0x00018c00ff007b82 */ /* 0x000e700000000800 */
[----:B------:R-:W2:Y:S01]  /*0730*/  LDC.64 R16, c[0x0][0x620] ;  /* 0x00018800ff107b82 */ /* 0x000ea20000000a00 */
[----:B0-----:R-:W-:-:S04]  /*0740*/  ISETP.NE.U32.AND P0, PT, R14, RZ, PT ;  /* 0x000000ff0e00720c */ /* 0x001fc80003f05070 */
[----:B------:R-:W-:-:S13]  /*0750*/  ISETP.NE.AND.EX P0, PT, R15, RZ, PT, P0 ;  /* 0x000000ff0f00720c */ /* 0x000fda0003f05300 */
[----:B-12---:R-:W-:Y:S05]  /*0760*/  @!P0 BRA `(.L_x_5) ;  /* 0x0000000000288947 */ /* 0x006fea0003800000 */
[----:B------:R-:W0:Y:S02]  /*0770*/  LDC R7, c[0x0][0x634] ;  /* 0x00018d00ff077b82 */ /* 0x000e240000000800 */
[----:B0-----:R-:W-:-:S05]  /*0780*/  IADD3 R7, P0, R12, R7, RZ ;  /* 0x000000070c077210 */ /* 0x001fca0007f1e0ff */
[----:B------:R-:W-:-:S04]  /*0790*/  IMAD.X R13, RZ, RZ, R18, P0 ;  /* 0x000000ffff0d7224 */ /* 0x000fc800000e0612 */
[----:B------:R-:W-:-:S04]  /*07a0*/  IMAD.WIDE.U32 R2, R13, R14, RZ ;  /* 0x0000000e0d027225 */ /* 0x000fc800078e00ff */
[----:B------:R-:W-:-:S04]  /*07b0*/  IMAD.WIDE.U32 R8, P0, R7, R15, R2 ;  /* 0x0000000f07087225 */ /* 0x000fc80007800002 */
[----:B------:R-:W-:Y:S01]  /*07c0*/  IMAD.WIDE.U32 R2, R7, R14, RZ ;  /* 0x0000000e07027225 */ /* 0x000fe200078e00ff */
[----:B------:R-:W-:-:S03]  /*07d0*/  IADD3.X R11, RZ, RZ, RZ, P0, !PT ;  /* 0x000000ffff0b7210 */ /* 0x000fc600007fe4ff */
[----:B------:R-:W-:Y:S01]  /*07e0*/  IMAD.MOV.U32 R10, RZ, RZ, R9 ;  /* 0x000000ffff0a7224 */ /* 0x000fe200078e0009 */
[----:B------:R-:W-:-:S05]  /*07f0*/  IADD3 RZ, P0, R3, R8, RZ ;  /* 0x0000000803ff7210 */ /* 0x000fca0007f1e0ff */
[----:B------:R-:W-:-:S08]  /*0800*/  IMAD.WIDE.U32.X R2, R13, R15, R10, P0 ;  /* 0x0000000f0d027225 */ /* 0x000fd000000e040a */
.L_x_5:
[-CC-:B------:R-:W-:Y:S01]  /*0810*/  SHF.R.U64 R22, R2, R0.reuse, R3.reuse ;  /* 0x0000000002167219 */ /* 0x180fe20000001203 */
[----:B------:R-:W0:Y:S01]  /*0820*/  LDC.64 R20, c[0x0][0x640] ;  /* 0x00019000ff147b82 */ /* 0x000e220000000a00 */
[----:B------:R-:W-:Y:S01]  /*0830*/  SHF.R.U32.HI R2, RZ, R0, R3 ;  /* 0x00000000ff027219 */ /* 0x000fe20000011603 */
[----:B------:R-:W-:Y:S01]  /*0840*/  ULDC UR4, c[0x0][0x150] ;  /* 0x0000540000047ab9 */ /* 0x000fe20000000800 */
[----:B------:R-:W-:Y:S01]  /*0850*/  I2FP.F32.U32 R0, R4 ;  /* 0x0000000400007245 */ /* 0x000fe20000201000 */
[----:B------:R-:W-:Y:S01]  /*0860*/  IMAD.MOV.U32 R3, RZ, RZ, R18 ;  /* 0x000000ffff037224 */ /* 0x000fe200078e0012 */
[----:B------:R-:W-:-:S03]  /*0870*/  IADD3 R7, P0, RZ, -R22, RZ ;  /* 0x80000016ff077210 */ /* 0x000fc60007f1e0ff */
[----:B------:R-:W1:Y:S01]  /*0880*/  LDC R10, c[0x0][0x618] ;  /* 0x00018600ff0a7b82 */ /* 0x000e620000000800 */
[----:B------:R-:W-:Y:S01]  /*0890*/  FMUL R0, R0, UR4 ;  /* 0x0000000400007c20 */ /* 0x000fe20008400000 */
[----:B------:R-:W-:Y:S01]  /*08a0*/  IMAD.X R9, RZ, RZ, ~R2, P0 ;  /* 0x000000ffff097224 */ /* 0x000fe200000e0e02 */
[----:B------:R-:W-:Y:S01]  /*08b0*/  MOV R2, R12 ;  /* 0x0000000c00027202 */ /* 0x000fe20000000f00 */
[----:B------:R-:W-:Y:S02]  /*08c0*/  ULDC UR4, c[0x0][0x154] ;  /* 0x0000550000047ab9 */ /* 0x000fe40000000800 */
[-C--:B------:R-:W-:Y:S01]  /*08d0*/  IMAD R8, R9, R16.reuse, RZ ;  /* 0x0000001009087224 */ /* 0x080fe200078e02ff */
[----:B------:R-:W2:Y:S01]  /*08e0*/  F2I.U32.TRUNC.NTZ R0, R0 ;  /* 0x0000000000007305 */ /* 0x000ea2000020f000 */
[----:B------:R-:W3:Y:S01]  /*08f0*/  LDC R5, c[0x0][0x144] ;  /* 0x00005100ff057b82 */ /* 0x000ee20000000800 */
[----:B------:R-:W-:-:S04]  /*0900*/  IMAD.WIDE.U32 R2, R7, R16, R2 ;  /* 0x0000001007027225 */ /* 0x000fc800078e0002 */
[----:B------:R-:W-:Y:S02]  /*0910*/  IMAD R7, R7, R17, R8 ;  /* 0x0000001107077224 */ /* 0x000fe400078e0208 */
[----:B------:R-:W-:Y:S01]  /*0920*/  IMAD.MOV.U32 R8, RZ, RZ, 0x1 ;  /* 0x00000001ff087424 */ /* 0x000fe200078e00ff */
[----:B------:R-:W4:Y:S01]  /*0930*/  LDC R14, c[0x0][0x608] ;  /* 0x00018200ff0e7b82 */ /* 0x000f220000000800 */
[----:B------:R-:W-:Y:S01]  /*0940*/  IMAD.IADD R7, R3, 0x1, R7 ;  /* 0x0000000103077824 */ /* 0x000fe200078e0207 */
[----:B0-----:R-:W-:Y:S02]  /*0950*/  ISETP.NE.U32.AND P0, PT, R20, RZ, PT ;  /* 0x000000ff1400720c */ /* 0x001fe40003f05070 */
[----:B--2---:R-:W-:-:S04]  /*0960*/  IADD3 R3, -R0, RZ, RZ ;  /* 0x000000ff00037210 */ /* 0x004fc80007ffe1ff */
[----:B------:R-:W0:Y:S01]  /*0970*/  LDC R9, c[0x0][0x658] ;  /* 0x00019600ff097b82 */ /* 0x000e220000000800 */
[--C-:B-1----:R-:W-:Y:S02]  /*0980*/  SHF.R.U64 R12, R2, R10, R7.reuse ;  /* 0x0000000a020c7219 */ /* 0x102fe40000001207 */
[----:B------:R-:W-:Y:S02]  /*0990*/  I2FP.F32.U32 R2, R6 ;  /* 0x0000000600027245 */ /* 0x000fe40000201000 */
[----:B------:R-:W-:Y:S02]  /*09a0*/  ISETP.NE.AND.EX P0, PT, R21, RZ, PT, P0 ;  /* 0x000000ff1500720c */ /* 0x000fe40003f05300 */
[----:B------:R-:W-:Y:S01]  /*09b0*/  SHF.R.U32.HI R7, RZ, R10, R7 ;  /* 0x0000000aff077219 */ /* 0x000fe20000011607 */
[----:B------:R-:W1:Y:S01]  /*09c0*/  LDC R13, c[0x0][0x148] ;  /* 0x00005200ff0d7b82 */ /* 0x000e620000000800 */
[----:B---3--:R-:W-:Y:S02]  /*09d0*/  IMAD R0, R5, R3, R4 ;  /* 0x0000000305007224 */ /* 0x008fe400078e0204 */
[----:B------:R-:W-:Y:S01]  /*09e0*/  FMUL R3, R2, UR4 ;  /* 0x0000000402037c20 */ /* 0x000fe20008400000 */
[----:B------:R-:W-:-:S03]  /*09f0*/  IMAD.MOV.U32 R2, RZ, RZ, -0x1 ;  /* 0xffffffffff027424 */ /* 0x000fc600078e00ff */
[----:B------:R2:W3:Y:S01]  /*0a00*/  F2I.U32.TRUNC.NTZ R11, R3 ;  /* 0x00000003000b7305 */ /* 0x0004e2000020f000 */
[----:B------:R-:W1:Y:S01]  /*0a10*/  LDC R17, c[0x0][0x600] ;  /* 0x00018000ff117b82 */ /* 0x000e620000000800 */
[-CC-:B----4-:R-:W-:Y:S02]  /*0a20*/  SHF.R.U64 R25, R12, R14.reuse, R7.reuse ;  /* 0x0000000e0c197219 */ /* 0x190fe40000001207 */
[----:B------:R-:W-:-:S05]  /*0a30*/  SHF.R.U32.HI R4, RZ, R14, R7 ;  /* 0x0000000eff047219 */ /* 0x000fca0000011607 */
[----:B------:R-:W4:Y:S01]  /*0a40*/  LDC R16, c[0x0][0x648] ;  /* 0x00019200ff107b82 */ /* 0x000f220000000800 */
[-CC-:B0-----:R-:W-:Y:S02]  /*0a50*/  SHF.R.U64 R14, R25, R9.reuse, R4.reuse ;  /* 0x00000009190e7219 */ /* 0x181fe40000001204 */
[-C--:B------:R-:W-:Y:S02]  /*0a60*/  SHF.L.U32 R2, R2, R9.reuse, RZ ;  /* 0x0000000902027219 */ /* 0x080fe400000006ff */
[-C--:B------:R-:W-:Y:S02]  /*0a70*/  SHF.R.U32.HI R4, RZ, R9.reuse, R4 ;  /* 0x00000009ff047219 */ /* 0x080fe40000011604 */
[----:B------:R-:W-:Y:S01]  /*0a80*/  LOP3.LUT R10, RZ, R2, RZ, 0x33, !PT ;  /* 0x00000002ff0a7212 */ /* 0x000fe200078e33ff */
[----:B------:R-:W0:Y:S01]  /*0a90*/  LDC R23, c[0x0][0x638] ;  /* 0x00018e00ff177b82 */ /* 0x000e220000000800 */
[----:B------:R-:W-:Y:S01]  /*0aa0*/  SHF.L.U32 R7, R8, R9, RZ ;  /* 0x0000000908077219 */ /* 0x000fe200000006ff */
[----:B--2---:R-:W-:Y:S01]  /*0ab0*/  IMAD.MOV.U32 R3, RZ, RZ, R4 ;  /* 0x000000ffff037224 */ /* 0x004fe200078e0004 */
[----:B------:R-:W-:-:S05]  /*0ac0*/  MOV R2, R14 ;  /* 0x0000000e00027202 */ /* 0x000fca0000000f00 */
[----:B------:R-:W2:Y:S01]  /*0ad0*/  LDC R18, c[0x0][0x610] ;  /* 0x00018400ff127b82 */ /* 0x000ea20000000800 */
[----:B---3--:R-:W-:Y:S05]  /*0ae0*/  @!P0 BRA `(.L_x_6) ;  /* 0x0000000000288947 */ /* 0x008fea0003800000 */
[----:B------:R-:W3:Y:S02]  /*0af0*/  LDC R9, c[0x0][0x64c] ;  /* 0x00019300ff097b82 */ /* 0x000ee40000000800 */
[----:B---3--:R-:W-:-:S05]  /*0b00*/  IADD3 R9, P0, R14, R9, RZ ;  /* 0x000000090e097210 */ /* 0x008fca0007f1e0ff */
        /* <DEDUP_REMOVED lines=8> */
.L_x_6:
[----:B----4-:R-:W-:Y:S01]  /*0b90*/  SHF.R.U64 R2, R2, R16, R3 ;  /* 0x0000001002027219 */ /* 0x010fe20000001203 */
[----:B------:R-:W-:Y:S01]  /*0ba0*/  IMAD.MOV R11, RZ, RZ, -R11 ;  /* 0x000000ffff0b7224 */ /* 0x000fe200078e0a0b */
[----:B------:R-:W-:Y:S02]  /*0bb0*/  LOP3.LUT R10, R25, R10, RZ, 0xc0, !PT ;  /* 0x0000000a190a7212 */ /* 0x000fe400078ec0ff */
[----:B-1----:R-:W-:Y:S01]  /*0bc0*/  IADD3 R3, R17, -0x1, RZ ;  /* 0xffffffff11037810 */ /* 0x002fe20007ffe0ff */
[----:B------:R-:W-:Y:S02]  /*0bd0*/  IMAD.MOV R4, RZ, RZ, -R2 ;  /* 0x000000ffff047224 */ /* 0x000fe400078e0a02 */
[----:B------:R-:W-:Y:S01]  /*0be0*/  IMAD R7, R7, R2, R10 ;  /* 0x0000000207077224 */ /* 0x000fe200078e020a */
[----:B------:R-:W-:Y:S01]  /*0bf0*/  LOP3.LUT R3, R12, R3, RZ, 0xc0, !PT ;  /* 0x000000030c037212 */ /* 0x000fe200078ec0ff */
[----:B------:R-:W-:Y:S02]  /*0c00*/  @P3 IMAD R0, R13, R11, R6 ;  /* 0x0000000b0d003224 */ /* 0x000fe400078e0206 */
[----:B0-----:R-:W-:-:S02]  /*0c10*/  IMAD R2, R4, R23, R14 ;  /* 0x0000001704027224 */ /* 0x001fc400078e020e */
[----:B--2---:R-:W-:Y:S02]  /*0c20*/  IMAD R23, R7, R18, R0 ;  /* 0x0000001207177224 */ /* 0x004fe400078e0200 */
[----:B------:R-:W-:Y:S02]  /*0c30*/  IMAD R2, R2, R17, R3 ;  /* 0x0000001102027224 */ /* 0x000fe400078e0203 */
[----:B------:R-:W-:-:S03]  /*0c40*/  IMAD.MOV.U32 R0, RZ, RZ, 0x1 ;  /* 0x00000001ff007424 */ /* 0x000fc600078e00ff */
[----:B------:R-:W-:Y:S02]  /*0c50*/  SEL R3, R2, R23, !P3 ;  /* 0x0000001702037207 */ /* 0x000fe40005800000 */
[----:B------:R-:W-:-:S03]  /*0c60*/  SEL R23, R23, R2, !P3 ;  /* 0x0000000217177207 */ /* 0x000fc60005800000 */
[----:B------:R0:W-:Y:S04]  /*0c70*/  STL [R1+0x308], R3 ;  /* 0x0003080301007387 */ /* 0x0001e80000100800 */
.L_x_4:
[----:B------:R-:W-:-:S08]  /*0c80*/  NOP ;  /* 0x0000000000007918 */ /* 0x000fd00000000000 */
[----:B------:R-:W1:Y:S02]  /*0c90*/  USETMAXREG.TRY_ALLOC.CTAPOOL UP0, 0xf0 ;  /* 0x000000f0000079c8 */ /* 0x000e640008000600 */
[----:B-1----:R-:W-:-:S13]  /*0ca0*/  PLOP3.LUT P0, PT, PT, PT, UP0, 0x80, 0x0 ;  /* 0x000000000000781c */ /* 0x002fda0003f0f008 */
[----:B------:R-:W-:Y:S05]  /*0cb0*/  @!P0 BRA `(.L_x_4) ;  /* 0xfffffffc00f08947 */ /* 0x000fea000383ffff */
[----:B------:R-:W-:Y:S01]  /*0cc0*/  ULDC.64 UR4, c[0x0][0x598] ;  /* 0x0001660000047ab9 */ /* 0x000fe20000000a00 */
[----:B------:R-:W-:Y:S01]  /*0cd0*/  ULDC.64 UR36, c[0x0][0x208] ;  /* 0x0000820000247ab9 */ /* 0x000fe20000000a00 */
[----:B------:R-:W-:-:S04]  /*0ce0*/  ISETP.NE.U32.AND P0, PT, RZ, UR4, PT ;  /* 0x00000004ff007c0c */ /* 0x000fc8000bf05070 */
[----:B------:R-:W-:-:S13]  /*0cf0*/  ISETP.NE.AND.EX P0, PT, RZ, UR5, PT, P0 ;  /* 0x00000005ff007c0c */ /* 0x000fda000bf05300 */
[----:B------:R-:W-:Y:S05]  /*0d00*/  @!P0 BRA `(.L_x_7) ;  /* 0x00000000001c8947 */ /* 0x000fea0003800000 */
[----:B0-----:R-:W0:Y:S02]  /*0d10*/  LDC.64 R2, c[0x0][0x598] ;  /* 0x00016600ff027b82 */ /* 0x001e240000000a00 */
[----:B0-----:R-:W2:Y:S02]  /*0d20*/  LDG.E.64 R2, desc[UR36][R2.64] ;  /* 0x0000002402027981 */ /* 0x001ea4000c1e1b00 */
[----:B--2---:R-:W-:-:S04]  /*0d30*/  ISETP.NE.U32.AND P0, PT, R2, RZ, PT ;  /* 0x000000ff0200720c */ /* 0x004fc80003f05070 */
[----:B------:R-:W-:-:S13]  /*0d40*/  ISETP.NE.AND.EX P0, PT, R3, RZ, PT, P0 ;  /* 0x000000ff0300720c */ /* 0x000fda0003f05300 */
[----:B------:R-:W-:Y:S05]  /*0d50*/  @!P0 BRA `(.L_x_7) ;  /* 0x0000000000088947 */ /* 0x000fea0003800000 */
[----:B------:R0:W5:Y:S01]  /*0d60*/  LD.E R17, desc[UR36][R2.64] ;  /* 0x0000002402117980 */ /* 0x000162000c101900 */
[----:B------:R-:W-:Y:S05]  /*0d70*/  BRA `(.L_x_8) ;  /* 0x0000000000247947 */ /* 0x000fea0003800000 */
.L_x_7:
[----:B------:R-:W-:Y:S02]  /*0d80*/  ULDC.64 UR4, c[0x0][0x588] ;  /* 0x0001620000047ab9 */ /* 0x000fe40000000a00 */
[----:B------:R-:W-:-:S04]  /*0d90*/  ISETP.NE.U32.AND P0, PT, RZ, UR4, PT ;  /* 0x00000004ff007c0c */ /* 0x000fc8000bf05070 */
[----:B------:R-:W-:-:S13]  /*0da0*/  ISETP.NE.AND.EX P0, PT, RZ, UR5, PT, P0 ;  /* 0x00000005ff007c0c */ /* 0x000fda000bf05300 */
[----:B------:R-:W-:Y:S05]  /*0db0*/  @!P0 BRA `(.L_x_9) ;  /* 0x00000000000c8947 */ /* 0x000fea0003800000 */
[----:B0-----:R-:W0:Y:S02]  /*0dc0*/  LDC.64 R2, c[0x0][0x588] ;  /* 0x00016200ff027b82 */ /* 0x001e240000000a00 */
[----:B0-----:R1:W5:Y:S01]  /*0dd0*/  LDG.E R17, desc[UR36][R2.64] ;  /* 0x0000002402117981 */ /* 0x001362000c1e1900 */
[----:B------:R-:W-:Y:S05]  /*0de0*/  BRA `(.L_x_8) ;  /* 0x0000000000087947 */ /* 0x000fea0003800000 */
.L_x_9:
[----:B------:R-:W-:Y:S02]  /*0df0*/  ULDC UR4, c[0x0][0x580] ;  /* 0x0001600000047ab9 */ /* 0x000fe40000000800 */
[----:B------:R-:W-:-:S07]  /*0e00*/  MOV R17, UR4 ;  /* 0x0000000400117c02 */ /* 0x000fce0008000f00 */
.L_x_8:
[----:B------:R-:W-:Y:S02]  /*0e10*/  ULDC.64 UR4, c[0x0][0x5a0] ;  /* 0x0001680000047ab9 */ /* 0x000fe40000000a00 */
[----:B------:R-:W-:-:S04]  /*0e20*/  ISETP.NE.U32.AND P0, PT, RZ, UR4, PT ;  /* 0x00000004ff007c0c */ /* 0x000fc8000bf05070 */
[----:B------:R-:W-:-:S13]  /*0e30*/  ISETP.NE.AND.EX P0, PT, RZ, UR5, PT, P0 ;  /* 0x00000005ff007c0c */ /* 0x000fda000bf05300 */
[----:B------:R-:W-:Y:S05]  /*0e40*/  @!P0 BRA `(.L_x_10) ;  /* 0x00000000001c8947 */ /* 0x000fea0003800000 */
[----:B01----:R-:W0:Y:S02]  /*0e50*/  LDC.64 R2, c[0x0][0x5a0] ;  /* 0x00016800ff027b82 */ /* 0x003e240000000a00 */
[----:B0-----:R-:W2:Y:S02]  /*0e60*/  LDG.E.64 R2, desc[UR36][R2.64] ;  /* 0x0000002402027981 */ /* 0x001ea4000c1e1b00 */
[----:B--2---:R-:W-:-:S04]  /*0e70*/  ISETP.NE.U32.AND P0, PT, R2, RZ, PT ;  /* 0x000000ff0200720c */ /* 0x004fc80003f05070 */
[----:B------:R-:W-:-:S13]  /*0e80*/  ISETP.NE.AND.EX P0, PT, R3, RZ, PT, P0 ;  /* 0x000000ff0300720c */ /* 0x000fda0003f05300 */
[----:B------:R-:W-:Y:S05]  /*0e90*/  @!P0 BRA `(.L_x_10) ;  /* 0x0000000000088947 */ /* 0x000fea0003800000 */
[----:B------:R0:W5:Y:S01]  /*0ea0*/  LD.E R18, desc[UR36][R2.64] ;  /* 0x0000002402127980 */ /* 0x000162000c101900 */
[----:B------:R-:W-:Y:S05]  /*0eb0*/  BRA `(.L_x_11) ;  /* 0x0000000000247947 */ /* 0x000fea0003800000 */
.L_x_10:
[----:B------:R-:W-:Y:S02]  /*0ec0*/  ULDC.64 UR4, c[0x0][0x590] ;  /* 0x0001640000047ab9 */ /* 0x000fe40000000a00 */
[----:B------:R-:W-:-:S04]  /*0ed0*/  ISETP.NE.U32.AND P0, PT, RZ, UR4, PT ;  /* 0x00000004ff007c0c */ /* 0x000fc8000bf05070 */
[----:B------:R-:W-:-:S13]  /*0ee0*/  ISETP.NE.AND.EX P0, PT, RZ, UR5, PT, P0 ;  /* 0x00000005ff007c0c */ /* 0x000fda000bf05300 */
[----:B------:R-:W-:Y:S05]  /*0ef0*/  @!P0 BRA `(.L_x_12) ;  /* 0x00000000000c8947 */ /* 0x000fea0003800000 */
[----:B01----:R-:W0:Y:S02]  /*0f00*/  LDC.64 R2, c[0x0][0x590] ;  /* 0x00016400ff027b82 */ /* 0x003e240000000a00 */
[----:B0-----:R1:W5:Y:S01]  /*0f10*/  LDG.E R18, desc[UR36][R2.64] ;  /* 0x0000002402127981 */ /* 0x001362000c1e1900 */
[----:B------:R-:W-:Y:S05]  /*0f20*/  BRA `(.L_x_11) ;  /* 0x0000000000087947 */ /* 0x000fea0003800000 */
.L_x_12:
[----:B------:R-:W-:Y:S02]  /*0f30*/  ULDC UR4, c[0x0][0x584] ;  /* 0x0001610000047ab9 */ /* 0x000fe40000000800 */
[----:B------:R-:W-:-:S07]  /*0f40*/  IMAD.U32 R18, RZ, RZ, UR4 ;  /* 0x00000004ff127e24 */ /* 0x000fce000f8e00ff */
.L_x_11:
[----:B------:R-:W-:-:S13]  /*0f50*/  LOP3.LUT P0, RZ, R0, 0xff, RZ, 0xc0, !PT ;  /* 0x000000ff00ff7812 */ /* 0x000fda000780c0ff */
[----:B------:R-:W-:Y:S05]  /*0f60*/  @!P0 EXIT ;  /* 0x000000000000894d */ /* 0x000fea0003800000 */
[----:B------:R-:W-:Y:S01]  /*0f70*/  ULDC UR4, c[0x0][0x28c] ;  /* 0x0000a30000047ab9 */ /* 0x000fe20000000800 */
[----:B------:R-:W-:Y:S01]  /*0f80*/  UMOV UR38, URZ ;  /* 0x0000003f00267c82 */ /* 0x000fe20008000000 */
[----:B------:R-:W-:Y:S01]  /*0f90*/  UIADD3 UR4, UR4, 0x3f, URZ ;  /* 0x0000003f04047890 */ /* 0x000fe2000fffe03f */
[----:B------:R-:W-:-:S03]  /*0fa0*/  UMOV UR39, URZ ;  /* 0x0000003f00277c82 */ /* 0x000fc60008000000 */
[----:B------:R-:W-:-:S04]  /*0fb0*/  USHF.R.S32.HI UR5, URZ, 0x1f, UR4 ;  /* 0x0000001f3f057899 */ /* 0x000fc80008011404 */
[----:B------:R-:W-:-:S04]  /*0fc0*/  ULEA.HI UR5, UR5, UR4, URZ, 0x6 ;  /* 0x0000000405057291 */ /* 0x000fc8000f8f303f */
[----:B------:R-:W-:-:S12]  /*0fd0*/  USHF.R.S32.HI UR40, URZ, 0x6, UR5 ;  /* 0x000000063f287899 */ /* 0x000fd80008011405 */
.L_x_802:
[----:B--2---:R-:W2:Y:S01]  /*0fe0*/  S2R R0, SR_TID.X ;  /* 0x0000000000007919 */ /* 0x004ea20000002100 */
[----:B------:R-:W3:Y:S01]  /*0ff0*/  S2UR UR7, SR_CgaCtaId ;  /* 0x00000000000779c3 */ /* 0x000ee20000008800 */
[----:B------:R-:W-:Y:S02]  /*1000*/  UMOV UR6, 0x400 ;  /* 0x0000040000067882 */ /* 0x000fe40000000000 */
[----:B---3--:R-:W-:Y:S01]  /*1010*/  ULEA UR6, UR7, UR6, 0x18 ;  /* 0x0000000607067291 */ /* 0x008fe2000f8ec03f */
[----:B--2---:R-:W-:-:S04]  /*1020*/  LOP3.LUT R0, R0, 0x80, RZ, 0xc0, !PT ;  /* 0x0000008000007812 */ /* 0x004fc800078ec0ff */
[----:B------:R-:W-:-:S06]  /*1030*/  SHF.R.U32.HI R0, RZ, 0x7, R0 ;  /* 0x00000007ff007819 */ /* 0x000fcc0000011600 */
[----:B------:R-:W2:Y:S02]  /*1040*/  SHFL.IDX PT, R0, R0, RZ, 0x1f ;  /* 0x00001fff00007589 */ /* 0x000ea400000e0000 */
[----:B--2---:R-:W-:-:S13]  /*1050*/  R2UR UR4, R0 ;  /* 0x00000000000472ca */ /* 0x004fda00000e0000 */
[----:B------:R-:W-:-:S04]  /*1060*/  ULEA.HI UR5, UR4, UR4, URZ, 0x1 ;  /* 0x0000000404057291 */ /* 0x000fc8000f8f083f */
[----:B------:R-:W-:-:S04]  /*1070*/  ULOP3.LUT UR5, UR5, 0xffffe, URZ, 0xc0, !UPT ;  /* 0x000ffffe05057892 */ /* 0x000fc8000f8ec03f */
[----:B------:R-:W-:-:S03]  /*1080*/  UIADD3 UR5, UR4, -UR5, URZ ;  /* 0x8000000504057290 */ /* 0x000fc6000fffe03f */
[----:B------:R-:W-:Y:S01]  /*1090*/  ULDC UR4, c[0x0][0x28c] ;  /* 0x0000a30000047ab9 */ /* 0x000fe20000000800 */
[----:B------:R-:W-:Y:S01]  /*10a0*/  ULEA UR5, UR5, UR6, 0xc ;  /* 0x0000000605057291 */ /* 0x000fe2000f8e603f */
[----:B------:R-:W-:-:S03]  /*10b0*/  ISETP.LT.AND P0, PT, RZ, UR4, PT ;  /* 0x00000004ff007c0c */ /* 0x000fc6000bf01270 */
[----:B------:R-:W-:-:S04]  /*10c0*/  UIADD3 UR5, UR5, 0x180, URZ ;  /* 0x0000018005057890 */ /* 0x000fc8000fffe03f */
[----:B------:R-:W-:-:S04]  /*10d0*/  USHF.R.U32.HI UR5, URZ, 0x4, UR5 ;  /* 0x000000043f057899 */ /* 0x000fc80008011605 */
[----:B------:R-:W-:-:S04]  /*10e0*/  ULOP3.LUT UR5, UR5, 0x3fff, URZ, 0xc0, !UPT ;  /* 0x00003fff05057892 */ /* 0x000fc8000f8ec03f */
[----:B------:R-:W-:Y:S01]  /*10f0*/  ULOP3.LUT UR41, UR5, 0x10000, URZ, 0xfc, !UPT ;  /* 0x0001000005297892 */ /* 0x000fe2000f8efc3f */
[----:B-1--4-:R-:W-:Y:S11]  /*1100*/  @P0 BRA `(.L_x_13) ;  /* 0x0000000000400947 */ /* 0x012ff60003800000 */
[----:B------:R-:W-:Y:S01]  /*1110*/  MOV R0, 0x0 ;  /* 0x0000000000007802 */ /* 0x000fe20000000f00 */
[----:B------:R-:W-:Y:S01]  /*1120*/  ULDC.64 UR4, c[0x4][0x68] ;  /* 0x01001a0000047ab9 */ /* 0x000fe20000000a00 */
[----:B------:R-:W-:Y:S01]  /*1130*/  ULDC.64 UR6, c[0x4][0x8] ;  /* 0x0100020000067ab9 */ /* 0x000fe20000000a00 */
[----:B------:R-:W-:Y:S01]  /*1140*/  IMAD.U32 R4, RZ, RZ, UR4 ;  /* 0x00000004ff047e24 */ /* 0x000fe2000f8e00ff */
[----:B01----:R0:W1:Y:S01]  /*1150*/  LDC.64 R2, c[0x4][R0] ;  /* 0x0100000000027b82 */ /* 0x0030620000000a00 */
[----:B------:R-:W-:Y:S01]  /*1160*/  MOV R5, UR5 ;  /* 0x0000000500057c02 */ /* 0x000fe20008000f00 */
[----:B------:R-:W-:Y:S01]  /*1170*/  ULDC.64 UR4, c[0x4][0x70] ;  /* 0x01001c0000047ab9 */ /* 0x000fe20000000a00 */
[----:B------:R-:W-:Y:S01]  /*1180*/  MOV R10, UR6 ;  /* 0x00000006000a7c02 */ /* 0x000fe20008000f00 */
[----:B------:R-:W-:Y:S01]  /*1190*/  IMAD.U32 R6, RZ, RZ, UR4 ;  /* 0x00000004ff067e24 */ /* 0x000fe2000f8e00ff */
[----:B------:R-:W-:Y:S01]  /*11a0*/  MOV R12, 0x1 ;  /* 0x00000001000c7802 */ /* 0x000fe20000000f00 */
[----:B------:R-:W-:-:S02]  /*11b0*/  IMAD.U32 R7, RZ, RZ, UR5 ;  /* 0x00000005ff077e24 */ /* 0x000fc4000f8e00ff */
[----:B------:R-:W-:Y:S02]  /*11c0*/  IMAD.U32 R11, RZ, RZ, UR7 ;  /* 0x00000007ff0b7e24 */ /* 0x000fe4000f8e00ff */
[----:B------:R-:W-:Y:S02]  /*11d0*/  IMAD.MOV.U32 R8, RZ, RZ, 0x1e1 ;  /* 0x000001e1ff087424 */ /* 0x000fe400078e00ff */
[----:B0-----:R-:W-:-:S07]  /*11e0*/  IMAD.MOV.U32 R13, RZ, RZ, RZ ;  /* 0x000000ffff0d7224 */ /* 0x001fce00078e00ff */
[----:B------:R-:W-:-:S07]  /*11f0*/  LEPC R20, `(.L_x_13) ;  /* 0x000000001014794e */ /* 0x000fce0000000000 */
[----:B-1---5:R-:W-:Y:S05]  /*1200*/  CALL.ABS.NOINC R2 ;  /* 0x0000000002007343 */ /* 0x022fea0003c00000 */
.L_x_13:
[----:B------:R-:W-:-:S04]  /*1210*/  LOP3.LUT R0, R19, 0x1, RZ, 0xfc, !PT ;  /* 0x0000000113007812 */ /* 0x000fc800078efcff */
[----:B------:R-:W-:-:S13]  /*1220*/  ISETP.NE.AND P0, PT, R0, 0x3, PT ;  /* 0x000000030000780c */ /* 0x000fda0003f05270 */
[----:B------:R-:W-:Y:S05]  /*1230*/  @!P0 BRA `(.L_x_14) ;  /* 0x0000000000048947 */ /* 0x000fea0003800000 */
[----:B------:R-:W-:Y:S01]  /*1240*/  BPT.TRAP 0x1 ;  /* 0x000000040000795c */ /* 0x000fe20000300000 */
.L_x_14:
[----:B------:R-:W2:Y:S01]  /*1250*/  S2UR UR5, SR_CgaCtaId ;  /* 0x00000000000579c3 */ /* 0x000ea20000008800 */
[----:B------:R-:W-:Y:S01]  /*1260*/  UMOV UR4, 0x400 ;  /* 0x0000040000047882 */ /* 0x000fe20000000000 */
[----:B01----:R-:W-:Y:S01]  /*1270*/  IMAD.U32 R3, RZ, RZ, UR39 ;  /* 0x00000027ff037e24 */ /* 0x003fe2000f8e00ff */
[----:B------:R-:W-:-:S04]  /*1280*/  MOV R2, UR38 ;  /* 0x0000002600027c02 */ /* 0x000fc80008000f00 */
[----:B------:R-:W-:Y:S01]  /*1290*/  SHF.L.U32 R2, R2, 0x1f, RZ ;  /* 0x0000001f02027819 */ /* 0x000fe200000006ff */
[----:B--2---:R-:W-:-:S06]  /*12a0*/  ULEA UR4, UR5, UR4, 0x18 ;  /* 0x0000000405047291 */ /* 0x004fcc000f8ec03f */
[----:B------:R-:W-:-:S04]  /*12b0*/  IMAD.U32 R0, RZ, RZ, UR4 ;  /* 0x00000004ff007e24 */ /* 0x000fc8000f8e00ff */
[----:B------:R-:W-:-:S04]  /*12c0*/  IMAD R3, R3, 0x8, R0 ;  /* 0x0000000803037824 */ /* 0x000fc800078e0200 */
[----:B------:R0:W1:Y:S01]  /*12d0*/  SYNCS.PHASECHK.TRANS64.TRYWAIT P1, [R3+URZ], R2 ;  /* 0x00000002030075a7 */ /* 0x000062000802017f */
[----:B------:R-:W-:Y:S05]  /*12e0*/  @!P0 BRA `(.L_x_15) ;  /* 0x0000000000048947 */ /* 0x000fea0003800000 */
[----:B------:R-:W-:Y:S01]  /*12f0*/  BPT.TRAP 0x1 ;  /* 0x000000040000795c */ /* 0x000fe20000300000 */
.L_x_15:
[----:B-1----:R-:W-:Y:S05]  /*1300*/  @P1 BRA `(.L_x_16) ;  /* 0x0000000000081947 */ /* 0x002fea0003800000 */
[----:B------:R-:W1:Y:S02]  /*1310*/  SYNCS.PHASECHK.TRANS64.TRYWAIT P1, [R3+URZ], R2 ;  /* 0x00000002030075a7 */ /* 0x000e64000802017f */
[----:B-1----:R-:W-:Y:S05]  /*1320*/  @!P1 BRA `(.L_x_17) ;  /* 0x000001cc00c49947 */ /* 0x002fea0003800000 */
.L_x_16:
[----:B------:R-:W-:-:S04]  /*1330*/  UISETP.LT.AND UP0, UPT, UR40, 0x1, UPT ;  /* 0x000000012800788c */ /* 0x000fc8000bf01270 */
[----:B------:R-:W-:-:S06]  /*1340*/  USEL UR4, UR40, 0x1, UP0 ;  /* 0x0000000128047887 */ /* 0x000fcc0008000000 */
[----:B------:R-:W-:Y:S01]  /*1350*/  MOV R4, UR4 ;  /* 0x0000000400047c02 */ /* 0x000fe20008000f00 */
[----:B------:R-:W-:Y:S05]  /*1360*/  WARPSYNC.ALL ;  /* 0x0000000000007948 */ /* 0x000fea0003800000 */
[----:B------:R-:W-:-:S04]  /*1370*/  IADD3 R4, -R4, UR40, RZ ;  /* 0x0000002804047c10 */ /* 0x000fc8000fffe1ff */
[----:B------:R-:W-:Y:S02]  /*1380*/  ISETP.GE.AND P1, PT, R4, 0x1, PT ;  /* 0x000000010400780c */ /* 0x000fe40003f26270 */
[----:B------:R-:W-:Y:S01]  /*1390*/  R2UR UR4, R0 ;  /* 0x00000000000472ca */ /* 0x000fe200000e0000 */
[----:B------:R-:W-:Y:S01]  /*13a0*/  UIMAD UR5, UR39, 0x300, UR41 ;  /* 0x00000300270578a4 */ /* 0x000fe2000f8e0229 */
[----:B------:R-:W-:Y:S01]  /*13b0*/  WARPGROUP.ARRIVE ;  /* 0x00000000000079c5 */ /* 0x000fe20000000000 */
[----:B------:R-:W-:Y:S01]  /*13c0*/  UMOV UR9, 0x80000020 ;  /* 0x8000002000097882 */ /* 0x000fe20000000000 */
[----:B------:R-:W-:Y:S01]  /*13d0*/  UMOV UR11, 0x80000020 ;  /* 0x80000020000b7882 */ /* 0x000fe20000000000 */
[----:B------:R-:W-:Y:S01]  /*13e0*/  STL [R1+0x458], R23 ;  /* 0x0004581701007387 */ /* 0x000fe20000100800 */
[----:B------:R-:W-:Y:S01]  /*13f0*/  UMOV UR13, UR9 ;  /* 0x00000009000d7c82 */ /* 0x000fe20008000000 */
[----:B------:R-:W-:Y:S01]  /*1400*/  UMOV UR15, 0x80000020 ;  /* 0x80000020000f7882 */ /* 0x000fe20000000000 */
[----:B------:R-:W-:Y:S01]  /*1410*/  UMOV UR8, UR5 ;  /* 0x0000000500087c82 */ /* 0x000fe20008000000 */
[----:B------:R2:W-:Y:S01]  /*1420*/  STL [R1+0x454], R22 ;  /* 0x0004541601007387 */ /* 0x0005e20000100800 */
[----:B------:R-:W-:-:S03]  /*1430*/  UMOV UR12, UR8 ;  /* 0x00000008000c7c82 */ /* 0x000fc60008000000 */
[----:B------:R-:W-:Y:S01]  /*1440*/  UIADD3 UR4, UR4, 0x12180, URZ ;  /* 0x0001218004047890 */ /* 0x000fe2000fffe03f */
[----:B------:R3:W-:Y:S03]  /*1450*/  STL [R1+0x450], R19 ;  /* 0x0004501301007387 */ /* 0x0007e60000100800 */
[----:B------:R-:W-:Y:S01]  /*1460*/  USHF.R.U32.HI UR4, URZ, 0x4, UR4 ;  /* 0x000000043f047899 */ /* 0x000fe20008011604 */
[----:B-----5:R-:W-:Y:S03]  /*1470*/  STL [R1+0x44c], R18 ;  /* 0x00044c1201007387 */ /* 0x020fe60000100800 */
[----:B------:R-:W-:Y:S01]  /*1480*/  ULOP3.LUT UR4, UR4, 0x3fff, URZ, 0xc0, !UPT ;  /* 0x00003fff04047892 */ /* 0x000fe2000f8ec03f */
[----:B------:R-:W-:Y:S03]  /*1490*/  STL [R1+0x448], R17 ;  /* 0x0004481101007387 */ /* 0x000fe60000100800 */
[----:B------:R-:W-:Y:S01]  /*14a0*/  ULOP3.LUT UR4, UR4, 0x10000, URZ, 0xfc, !UPT ;  /* 0x0001000004047892 */ /* 0x000fe2000f8efc3f */
[----:B------:R4:W-:Y:S03]  /*14b0*/  STL [R1+0x444], R16 ;  /* 0x0004441001007387 */ /* 0x0009e60000100800 */
[----:B------:R-:W-:Y:S01]  /*14c0*/  UIMAD UR6, UR39, 0x600, UR4 ;  /* 0x00000600270678a4 */ /* 0x000fe2000f8e0204 */
[----:B------:R0:W-:Y:S03]  /*14d0*/  STL [R1+0x440], R4 ;  /* 0x0004400401007387 */ /* 0x0001e60000100800 */
[----:B------:R-:W-:Y:S01]  /*14e0*/  UIADD3 UR14, UR6, 0x300, URZ ;  /* 0x00000300060e7890 */ /* 0x000fe2000fffe03f */
[----:B------:R1:W-:Y:S02]  /*14f0*/  STL [R1+0x45c], R0 ;  /* 0x00045c0001007387 */ /* 0x0003e40000100800 */
[----:B------:R-:W-:-:S02]  /*1500*/  UMOV UR10, UR6 ;  /* 0x00000006000a7c82 */ /* 0x000fc40008000000 */
[----:B------:R-:W-:Y:S03]  /*1510*/  IGMMA.64x192x32.S8.S8 R100, gdesc[UR8], RZ, !UPT, gsb0 ;  /* 0x04e00000086479f1 */ /* 0x000fe6000c0410ff */
[----:B------:R-:W-:Y:S02]  /*1520*/  WARPGROUP.DEPBAR.LE gsb0, 0x0 ;  /* 0x00008000000079c5 */ /* 0x000fe40000010000 */
[----:B------:R-:W-:Y:S01]  /*1530*/  MOV R76, R120 ;  /* 0x00000078004c7202 */ /* 0x000fe20000000f00 */
[----:B------:R-:W-:Y:S01]  /*1540*/  IMAD.MOV.U32 R75, RZ, RZ, R121 ;  /* 0x000000ffff4b7224 */ /* 0x000fe200078e0079 */
        /* <DEDUP_REMOVED lines=34> */
[----:B--2---:R-:W-:Y:S01]  /*1770*/  MOV R22, R174 ;  /* 0x000000ae00167202 */ /* 0x004fe20000000f00 */
[----:B------:R-:W-:Y:S01]  /*1780*/  IMAD.MOV.U32 R48, RZ, RZ, R148 ;  /* 0x000000ffff307224 */ /* 0x000fe200078e0094 */
[----:B---3--:R-:W-:Y:S01]  /*1790*/  MOV R19, R177 ;  /* 0x000000b100137202 */ /* 0x008fe20000000f00 */
[----:B------:R-:W-:Y:S01]  /*17a0*/  IMAD.MOV.U32 R47, RZ, RZ, R149 ;  /* 0x000000ffff2f7224 */ /* 0x000fe200078e0095 */
[----:B----4-:R-:W-:Y:S01]  /*17b0*/  MOV R16, R180 ;  /* 0x000000b400107202 */ /* 0x010fe20000000f00 */
[----:B------:R-:W-:Y:S01]  /*17c0*/  IMAD.MOV.U32 R45, RZ, RZ, R151 ;  /* 0x000000ffff2d7224 */ /* 0x000fe200078e0097 */
[----:B------:R-:W-:Y:S01]  /*17d0*/  MOV R13, R183 ;  /* 0x000000b7000d7202 */ /* 0x000fe20000000f00 */
[----:B------:R-:W-:Y:S01]  /*17e0*/  IMAD.MOV.U32 R44, RZ, RZ, R152 ;  /* 0x000000ffff2c7224 */ /* 0x000fe200078e0098 */
[----:B------:R-:W-:Y:S01]  /*17f0*/  MOV R10, R186 ;  /* 0x000000ba000a7202 */ /* 0x000fe20000000f00 */
[----:B------:R-:W-:Y:S01]  /*1800*/  IMAD.MOV.U32 R42, RZ, RZ, R154 ;  /* 0x000000ffff2a7224 */ /* 0x000fe200078e009a */
[----:B------:R-:W-:Y:S01]  /*1810*/  MOV R7, R189 ;  /* 0x000000bd00077202 */ /* 0x000fe20000000f00 */
[----:B------:R-:W-:Y:S01]  /*1820*/  IMAD.MOV.U32 R41, RZ, RZ, R155 ;  /* 0x000000ffff297224 */ /* 0x000fe200078e009b */
[----:B0-----:R-:W-:Y:S01]  /*1830*/  MOV R4, R192 ;  /* 0x000000c000047202 */ /* 0x001fe20000000f00 */
[----:B------:R-:W-:Y:S01]  /*1840*/  IMAD.MOV.U32 R39, RZ, RZ, R157 ;  /* 0x000000ffff277224 */ /* 0x000fe200078e009d */
[----:B-1----:R-:W-:Y:S01]  /*1850*/  MOV R0, R195 ;  /* 0x000000c300007202 */ /* 0x002fe20000000f00 */
        /* <DEDUP_REMOVED lines=12> */
[----:B------:R-:W-:-:S02]  /*1920*/  IMAD.MOV.U32 R29, RZ, RZ, R167 ;  /* 0x000000ffff1d7224 */ /* 0x000fc400078e00a7 */
[----:B------:R-:W-:Y:S02]  /*1930*/  IMAD.MOV.U32 R27, RZ, RZ, R169 ;  /* 0x000000ffff1b7224 */ /* 0x000fe400078e00a9 */
[----:B------:R-:W-:Y:S02]  /*1940*/  IMAD.MOV.U32 R26, RZ, RZ, R170 ;  /* 0x000000ffff1a7224 */ /* 0x000fe400078e00aa */
[----:B------:R-:W-:Y:S02]  /*1950*/  IMAD.MOV.U32 R24, RZ, RZ, R172 ;  /* 0x000000ffff187224 */ /* 0x000fe400078e00ac */
[----:B------:R-:W-:Y:S02]  /*1960*/  IMAD.MOV.U32 R23, RZ, RZ, R173 ;  /* 0x000000ffff177224 */ /* 0x000fe400078e00ad */
[----:B------:R-:W-:Y:S02]  /*1970*/  IMAD.MOV.U32 R21, RZ, RZ, R175 ;  /* 0x000000ffff157224 */ /* 0x000fe400078e00af */
        /* <DEDUP_REMOVED lines=13> */
[----:B------:R-:W-:Y:S01]  /*1a50*/  WARPGROUP.ARRIVE ;  /* 0x00000000000079c5 */ /* 0x000fe20000000000 */
[----:B------:R-:W-:Y:S02]  /*1a60*/  IMAD.MOV.U32 R96, RZ, RZ, R100 ;  /* 0x000000ffff607224 */ /* 0x000fe400078e0064 */
[----:B------:R-:W-:Y:S02]  /*1a70*/  IMAD.MOV.U32 R95, RZ, RZ, R101 ;  /* 0x000000ffff5f7224 */ /* 0x000fe400078e0065 */
[----:B------:R-:W-:Y:S01]  /*1a80*/  IMAD.MOV.U32 R93, RZ, RZ, R103 ;  /* 0x000000ffff5d7224 */ /* 0x000fe200078e0067 */
[----:B------:R-:W-:Y:S01]  /*1a90*/  IGMMA.64x192x32.S8.S8 R120, gdesc[UR12], RZ, !UPT, gsb0 ;  /* 0x04e000000c7879f1 */ /* 0x000fe2000c0410ff */
[----:B------:R-:W-:Y:S01]  /*1aa0*/  IMAD.MOV.U32 R92, RZ, RZ, R104 ;  /* 0x000000ffff5c7224 */ /* 0x000fe200078e0068 */
[----:B------:R-:W-:Y:S01]  /*1ab0*/  UIADD3 UR12, UR5, 0x200, URZ ;  /* 0x00000200050c7890 */ /* 0x000fe2000fffe03f */
[----:B------:R-:W-:Y:S01]  /*1ac0*/  IMAD.MOV.U32 R90, RZ, RZ, R106 ;  /* 0x000000ffff5a7224 */ /* 0x000fe200078e006a */
[----:B------:R-:W-:Y:S01]  /*1ad0*/  UMOV UR13, 0x80000020 ;  /* 0x80000020000d7882 */ /* 0x000fe20000000000 */
        /* <DEDUP_REMOVED lines=8> */
[----:B------:R-:W-:Y:S01]  /*1b60*/  IMAD.MOV.U32 R77, RZ, RZ, R119 ;  /* 0x000000ffff4d7224 */ /* 0x000fe200078e0077 */
[----:B------:R-:W-:Y:S02]  /*1b70*/  WARPGROUP.DEPBAR.LE gsb0, 0x0 ;  /* 0x00008000000079c5 */ /* 0x000fe40000010000 */
[----:B------:R0:W-:Y:S04]  /*1b80*/  STL.64 [R1+0x5d8], R214 ;  /* 0x0005d8d601007387 */ /* 0x0001e80000100a00 */
[----:B------:R1:W-:Y:S04]  /*1b90*/  STL.64 [R1+0x5d0], R212 ;  /* 0x0005d0d401007387 */ /* 0x0003e80000100a00 */
[----:B------:R2:W-:Y:S04]  /*1ba0*/  STL.64 [R1+0x5c8], R210 ;  /* 0x0005c8d201007387 */ /* 0x0005e80000100a00 */
[----:B------:R3:W-:Y:S01]  /*1bb0*/  STL.64 [R1+0x5c0], R208 ;  /* 0x0005c0d001007387 */ /* 0x0007e20000100a00 */
[----:B0-----:R-:W-:Y:S01]  /*1bc0*/  IMAD.MOV.U32 R214, RZ, RZ, R2 ;  /* 0x000000ffffd67224 */ /* 0x001fe200078e0002 */
[----:B------:R-:W-:-:S02]  /*1bd0*/  MOV R215, R0 ;  /* 0x0000000000d77202 */ /* 0x000fc40000000f00 */
[----:B------:R0:W-:Y:S01]  /*1be0*/  STL.64 [R1+0x5b8], R206 ;  /* 0x0005b8ce01007387 */ /* 0x0001e20000100a00 */
[----:B-1----:R-:W-:Y:S01]  /*1bf0*/  MOV R212, R4 ;  /* 0x0000000400d47202 */ /* 0x002fe20000000f00 */
[----:B------:R-:W-:Y:S02]  /*1c00*/  IMAD.MOV.U32 R213, RZ, RZ, R3 ;  /* 0x000000ffffd57224 */ /* 0x000fe400078e0003 */
[----:B------:R1:W-:Y:S01]  /*1c10*/  STL.64 [R1+0x5b0], R204 ;  /* 0x0005b0cc01007387 */ /* 0x0003e20000100a00 */
[----:B--2---:R-:W-:Y:S02]  /*1c20*/  IMAD.MOV.U32 R210, RZ, RZ, R6 ;  /* 0x000000ffffd27224 */ /* 0x004fe400078e0006 */
[----:B------:R-:W-:Y:S01]  /*1c30*/  IMAD.MOV.U32 R211, RZ, RZ, R5 ;  /* 0x000000ffffd37224 */ /* 0x000fe200078e0005 */
[----:B------:R2:W-:Y:S01]  /*1c40*/  STL.64 [R1+0x5a8], R202 ;  /* 0x0005a8ca01007387 */ /* 0x0005e20000100a00 */
[----:B---3--:R-:W-:Y:S01]  /*1c50*/  IMAD.MOV.U32 R208, RZ, RZ, R8 ;  /* 0x000000ffffd07224 */ /* 0x008fe200078e0008 */
[----:B------:R-:W-:-:S02]  /*1c60*/  MOV R209, R7 ;  /* 0x0000000700d17202 */ /* 0x000fc40000000f00 */
[----:B------:R3:W-:Y:S01]  /*1c70*/  STL.64 [R1+0x5a0], R200 ;  /* 0x0005a0c801007387 */ /* 0x0007e20000100a00 */
[----:B0-----:R-:W-:Y:S01]  /*1c80*/  MOV R206, R10 ;  /* 0x0000000a00ce7202 */ /* 0x001fe20000000f00 */
[----:B------:R-:W-:Y:S02]  /*1c90*/  IMAD.MOV.U32 R207, RZ, RZ, R9 ;  /* 0x000000ffffcf7224 */ /* 0x000fe400078e0009 */
[----:B------:R0:W-:Y:S01]  /*1ca0*/  STL.64 [R1+0x598], R198 ;  /* 0x000598c601007387 */ /* 0x0001e20000100a00 */
[----:B-1----:R-:W-:Y:S02]  /*1cb0*/  IMAD.MOV.U32 R204, RZ, RZ, R12 ;  /* 0x000000ffffcc7224 */ /* 0x002fe400078e000c */
[----:B------:R-:W-:Y:S01]  /*1cc0*/  IMAD.MOV.U32 R205, RZ, RZ, R11 ;  /* 0x000000ffffcd7224 */ /* 0x000fe200078e000b */
[----:B------:R1:W-:Y:S01]  /*1cd0*/  STL.64 [R1+0x590], R196 ;  /* 0x000590c401007387 */ /* 0x0003e20000100a00 */
[----:B--2---:R-:W-:Y:S01]  /*1ce0*/  IMAD.MOV.U32 R202, RZ, RZ, R14 ;  /* 0x000000ffffca7224 */ /* 0x004fe200078e000e */
[----:B------:R-:W-:-:S02]  /*1cf0*/  MOV R203, R13 ;  /* 0x0000000d00cb7202 */ /* 0x000fc40000000f00 */
[----:B------:R2:W-:Y:S01]  /*1d00*/  STL.64 [R1+0x588], R194 ;  /* 0x000588c201007387 */ /* 0x0005e20000100a00 */
[----:B---3--:R-:W-:Y:S01]  /*1d10*/  MOV R200, R16 ;  /* 0x0000001000c87202 */ /* 0x008fe20000000f00 */
[----:B------:R-:W-:Y:S02]  /*1d20*/  IMAD.MOV.U32 R201, RZ, RZ, R15 ;  /* 0x000000ffffc97224 */ /* 0x000fe400078e000f */
[----:B------:R3:W-:Y:S01]  /*1d30*/  STL.64 [R1+0x580], R192 ;  /* 0x000580c001007387 */ /* 0x0007e20000100a00 */
[----:B0-----:R-:W-:Y:S02]  /*1d40*/  IMAD.MOV.U32 R198, RZ, RZ, R18 ;  /* 0x000000ffffc67224 */ /* 0x001fe400078e0012 */
[----:B------:R-:W-:Y:S01]  /*1d50*/  IMAD.MOV.U32 R199, RZ, RZ, R17 ;  /* 0x000000ffffc77224 */ /* 0x000fe200078e0011 */
[----:B------:R0:W-:Y:S01]  /*1d60*/  STL.64 [R1+0x578], R190 ;  /* 0x000578be01007387 */ /* 0x0001e20000100a00 */
[----:B-1----:R-:W-:Y:S01]  /*1d70*/  IMAD.MOV.U32 R196, RZ, RZ, R20 ;  /* 0x000000ffffc47224 */ /* 0x002fe200078e0014 */
[----:B------:R-:W-:-:S02]  /*1d80*/  MOV R197, R19 ;  /* 0x0000001300c57202 */ /* 0x000fc40000000f00 */
[----:B------:R1:W-:Y:S01]  /*1d90*/  STL.64 [R1+0x570], R188 ;  /* 0x000570bc01007387 */ /* 0x0003e20000100a00 */
[----:B--2---:R-:W-:Y:S01]  /*1da0*/  MOV R194, R22 ;  /* 0x0000001600c27202 */ /* 0x004fe20000000f00 */
[----:B------:R-:W-:Y:S02]  /*1db0*/  IMAD.MOV.U32 R195, RZ, RZ, R21 ;  /* 0x000000ffffc37224 */ /* 0x000fe400078e0015 */
[----:B------:R2:W-:Y:S01]  /*1dc0*/  STL.64 [R1+0x568], R186 ;  /* 0x000568ba01007387 */ /* 0x0005e20000100a00 */
[----:B---3--:R-:W-:Y:S02]  /*1dd0*/  IMAD.MOV.U32 R192, RZ, RZ, R24 ;  /* 0x000000ffffc07224 */ /* 0x008fe400078e0018 */
[----:B------:R-:W-:Y:S01]  /*1de0*/  IMAD.MOV.U32 R193, RZ, RZ, R23 ;  /* 0x000000ffffc17224 */ /* 0x000fe200078e0017 */
        /* <DEDUP_REMOVED lines=99> */
[----:B-1----:R-:W-:Y:S01]  /*2420*/  MOV R125, R91 ;  /* 0x0000005b007d7202 */ /* 0x002fe20000000f00 */
[----:B------:R-:W-:Y:S01]  /*2430*/  IMAD.MOV.U32 R124, RZ, RZ, R92 ;  /* 0x000000ffff7c7224 */ /* 0x000fe200078e005c */
[----:B------:R-:W-:Y:S01]  /*2440*/  STL.64 [R1+0x758], R214 ;  /* 0x000758d601007387 */ /* 0x000fe20000100a00 */
[----:B--2---:R-:W-:Y:S01]  /*2450*/  MOV R122, R94 ;  /* 0x0000005e007a7202 */ /* 0x004fe20000000f00 */
[----:B------:R-:W-:-:S02]  /*2460*/  IMAD.MOV.U32 R123, RZ, RZ, R93 ;  /* 0x000000ffff7b7224 */ /* 0x000fc400078e005d */
[----:B------:R-:W-:Y:S01]  /*2470*/  STL.64 [R1+0x750], R212 ;  /* 0x000750d401007387 */ /* 0x000fe20000100a00 */
[----:B---3--:R-:W-:Y:S02]  /*2480*/  IMAD.MOV.U32 R120, RZ, RZ, R96 ;  /* 0x000000ffff787224 */ /* 0x008fe400078e0060 */
[----:B------:R-:W-:Y:S01]  /*2490*/  IMAD.MOV.U32 R121, RZ, RZ, R95 ;  /* 0x000000ffff797224 */ /* 0x000fe200078e005f */
[----:B------:R-:W-:Y:S01]  /*24a0*/  STL.64 [R1+0x748], R210 ;  /* 0x000748d201007387 */ /* 0x000fe20000100a00 */
[----:B------:R-:W-:-:S03]  /*24b0*/  WARPGROUP.ARRIVE ;  /* 0x00000000000079c5 */ /* 0x000fc60000000000 */
[----:B------:R-:W-:Y:S03]  /*24c0*/  STL.64 [R1+0x740], R208 ;  /* 0x000740d001007387 */ /* 0x000fe60000100a00 */
[----:B------:R-:W-:Y:S01]  /*24d0*/  IGMMA.64x192x32.S8.S8 R24, gdesc[UR12], RZ, !UPT, gsb0 ;  /* 0x04e000000c1879f1 */ /* 0x000fe2000c0410ff */
[----:B------:R-:W-:Y:S01]  /*24e0*/  STL.64 [R1+0x738], R206 ;  /* 0x000738ce01007387 */ /* 0x000fe20000100a00 */
[----:B------:R-:W-:Y:S01]  /*24f0*/  UMOV UR14, UR10 ;  /* 0x0000000a000e7c82 */ /* 0x000fe20008000000 */
[----:B------:R-:W-:Y:S02]  /*2500*/  UMOV UR15, UR11 ;  /* 0x0000000b000f7c82 */ /* 0x000fe40008000000 */
[----:B------:R-:W-:Y:S04]  /*2510*/  STL.64 [R1+0x730], R204 ;  /* 0x000730cc01007387 */ /* 0x000fe80000100a00 */
        /* <DEDUP_REMOVED lines=41> */
[----:B------:R0:W-:Y:S01]  /*27b0*/  STL.64 [R1+0x5e0], R120 ;  /* 0x0005e07801007387 */ /* 0x0001e20000100a00 */
[----:B------:R-:W-:-:S02]  /*27c0*/  WARPGROUP.DEPBAR.LE gsb0, 0x0 ;  /* 0x00008000000079c5 */ /* 0x000fc40000010000 */
[----:B0-----:R-:W-:-:S06]  /*27d0*/  WARPGROUP.ARRIVE ;  /* 0x00000000000079c5 */ /* 0x001fcc0000000000 */
[----:B------:R-:W-:Y:S03]  /*27e0*/  IGMMA.64x192x32.S8.S8 R120, gdesc[UR12], RZ, !UPT, gsb0 ;  /* 0x04e000000c7879f1 */ /* 0x000fe6000c0410ff */
[----:B------:R-:W-:Y:S02]  /*27f0*/  WARPGROUP.DEPBAR.LE gsb0, 0x0 ;  /* 0x00008000000079c5 */ /* 0x000fe40000010000 */
[----:B------:R-:W-:Y:S01]  /*2800*/  STL.64 [R1], R120 ;  /* 0x0000007801007387 */ /* 0x000fe20000100a00 */
[----:B------:R-:W-:Y:S01]  /*2810*/  MOV R3, R214 ;  /* 0x000000d600037202 */ /* 0x000fe20000000f00 */
[----:B------:R-:W-:Y:S01]  /*2820*/  IMAD.MOV.U32 R2, RZ, RZ, R215 ;  /* 0x000000ffff027224 */ /* 0x000fe200078e00d7 */
[----:B------:R-:W-:Y:S01]  /*2830*/  MOV R7, R211 ;  /* 0x000000d300077202 */ /* 0x000fe20000000f00 */
[----:B------:R-:W-:Y:S01]  /*2840*/  STL.64 [R1+0x8], R122 ;  /* 0x0000087a01007387 */ /* 0x000fe20000100a00 */
[----:B------:R-:W-:Y:S01]  /*2850*/  IMAD.MOV.U32 R6, RZ, RZ, R212 ;  /* 0x000000ffff067224 */ /* 0x000fe200078e00d4 */
[----:B------:R-:W-:Y:S01]  /*2860*/  MOV R10, R208 ;  /* 0x000000d0000a7202 */ /* 0x000fe20000000f00 */
[----:B------:R-:W-:Y:S01]  /*2870*/  IMAD.MOV.U32 R5, RZ, RZ, R213 ;  /* 0x000000ffff057224 */ /* 0x000fe200078e00d5 */
        /* <DEDUP_REMOVED lines=45> */
[----:B------:R-:W-:-:S02]  /*2b50*/  IMAD.MOV.U32 R19, RZ, RZ, R176 ;  /* 0x000000ffff137224 */ /* 0x000fc400078e00b0 */
[----:B------:R-:W-:Y:S01]  /*2b60*/  IMAD.MOV.U32 R18, RZ, RZ, R177 ;  /* 0x000000ffff127224 */ /* 0x000fe200078e00b1 */
[----:B------:R-:W-:Y:S01]  /*2b70*/  STL.64 [R1+0x70], R148 ;  /* 0x0000709401007387 */ /* 0x000fe20000100a00 */
[----:B------:R-:W-:Y:S02]  /*2b80*/  IMAD.MOV.U32 R23, RZ, RZ, R174 ;  /* 0x000000ffff177224 */ /* 0x000fe400078e00ae */
[----:B------:R-:W-:Y:S01]  /*2b90*/  IMAD.MOV.U32 R0, RZ, RZ, R173 ;  /* 0x000000ffff007224 */ /* 0x000fe200078e00ad */
        /* <DEDUP_REMOVED lines=11> */
[----:B------:R0:W-:Y:S04]  /*2c50*/  STL [R1+0xd0], R172 ;  /* 0x0000d0ac01007387 */ /* 0x0001e80000100800 */
[----:B------:R-:W2:Y:S04]  /*2c60*/  LDL.LU.64 R214, [R1+0x758] ;  /* 0x0007580001d67983 */ /* 0x000ea80000300a00 */
        /* <DEDUP_REMOVED lines=20> */
[----:B0-----:R-:W2:Y:S04]  /*2db0*/  LDL.LU.64 R172, [R1+0x6b0] ;  /* 0x0006b00001ac7983 */ /* 0x001ea80000300a00 */
        /* <DEDUP_REMOVED lines=25> */
[----:B------:R-:W2:Y:S01]  /*2f50*/  LDL.LU.64 R120, [R1+0x5e0] ;  /* 0x0005e00001787983 */ /* 0x000ea20000300a00 */
[----:B------:R-:W-:-:S02]  /*2f60*/  UIADD3 UR8, UR5, 0x2, URZ ;  /* 0x0000000205087890 */ /* 0x000fc4000fffe03f */
[----:B------:R-:W-:Y:S01]  /*2f70*/  UIADD3 UR10, UR6, 0x2, URZ ;  /* 0x00000002060a7890 */ /* 0x000fe2000fffe03f */
[----:B------:R-:W-:Y:S01]  /*2f80*/  UMOV UR9, 0x80000020 ;  /* 0x8000002000097882 */ /* 0x000fe20000000000 */
[----:B------:R-:W-:Y:S01]  /*2f90*/  UMOV UR11, 0x80000020 ;  /* 0x80000020000b7882 */ /* 0x000fe20000000000 */
[----:B--2---:R-:W-:-:S06]  /*2fa0*/  WARPGROUP.ARRIVE ;  /* 0x00000000000079c5 */ /* 0x004fcc0000000000 */
[----:B------:R-:W-:Y:S03]  /*2fb0*/  IGMMA.64x192x32.S8.S8 R120, gdesc[UR8], R120, gsb0 ;  /* 0x04e00000087879f1 */ /* 0x000fe60008041078 */
[----:B------:R-:W-:Y:S02]  /*2fc0*/  WARPGROUP.DEPBAR.LE gsb0, 0x0 ;  /* 0x00008000000079c5 */ /* 0x000fe40000010000 */
        /* <DEDUP_REMOVED lines=47> */
[----:B------:R0:W-:Y:S04]  /*32c0*/  STL.64 [R1+0x2f8], R214 ;  /* 0x0002f8d601007387 */ /* 0x0001e80000100a00 */
        /* <DEDUP_REMOVED lines=48> */
[----:B------:R-:W-:Y:S01]  /*35d0*/  UIADD3 UR14, UR6, 0x302, URZ ;  /* 0x00000302060e7890 */ /* 0x000fe2000fffe03f */
[----:B------:R-:W-:Y:S01]  /*35e0*/  UMOV UR12, UR8 ;  /* 0x00000008000c7c82 */ /* 0x000fe20008000000 */
[----:B------:R-:W-:Y:S01]  /*35f0*/  UMOV UR13, UR9 ;  /* 0x00000009000d7c82 */ /* 0x000fe20008000000 */
        /* <DEDUP_REMOVED lines=42> */
[----:B0-----:R-:W2:Y:S04]  /*38a0*/  LDL.LU R140, [R1] ;  /* 0x00000000018c7983 */ /* 0x001ea80000300800 */
[----:B------:R-:W2:Y:S04]  /*38b0*/  LDL.LU R141, [R1+0x4] ;  /* 0x00000400018d7983 */ /* 0x000ea80000300800 */
        /* <DEDUP_REMOVED lines=50> */
[----:B------:R-:W2:Y:S01]  /*3be0*/  LDL.LU R192, [R1+0xd0] ;  /* 0x0000d00001c07983 */ /* 0x000ea20000300800 */
[----:B------:R-:W-:Y:S01]  /*3bf0*/  UIADD3 UR12, UR5, 0x202, URZ ;  /* 0x00000202050c7890 */ /* 0x000fe2000fffe03f */
[----:B------:R-:W-:Y:S01]  /*3c00*/  WARPGROUP.ARRIVE ;  /* 0x00000000000079c5 */ /* 0x000fe20000000000 */
[----:B------:R-:W-:Y:S01]  /*3c10*/  UMOV UR13, 0x80000020 ;  /* 0x80000020000d7882 */ /* 0x000fe20000000000 */
[----:B------:R-:W-:Y:S01]  /*3c20*/  IMAD.MOV.U32 R201, RZ, RZ, R235 ;  /* 0x000000ffffc97224 */ /* 0x000fe200078e00eb */
[----:B------:R-:W-:Y:S01]  /*3c30*/  MOV R203, R233 ;  /* 0x000000e900cb7202 */ /* 0x000fe20000000f00 */
[----:B------:R-:W-:Y:S01]  /*3c40*/  IMAD.MOV.U32 R202, RZ, RZ, R234 ;  /* 0x000000ffffca7224 */ /* 0x000fe200078e00ea */
[----:B------:R-:W-:Y:S01]  /*3c50*/  MOV R206, R230 ;  /* 0x000000e600ce7202 */ /* 0x000fe20000000f00 */
[----:B------:R-:W-:-:S02]  /*3c60*/  IMAD.MOV.U32 R204, RZ, RZ, R232 ;  /* 0x000000ffffcc7224 */ /* 0x000fc400078e00e8 */
[----:B------:R-:W-:Y:S01]  /*3c70*/  IGMMA.64x192x32.S8.S8 R24, gdesc[UR12], R24, gsb0 ;  /* 0x04e000000c1879f1 */ /* 0x000fe20008041018 */
        /* <DEDUP_REMOVED lines=23> */
[----:B------:R-:W-:Y:S01]  /*3df0*/  UMOV UR8, UR12 ;  /* 0x0000000c00087c82 */ /* 0x000fe20008000000 */
[----:B------:R-:W-:Y:S01]  /*3e00*/  IMAD.MOV.U32 R221, RZ, RZ, R21 ;  /* 0x000000ffffdd7224 */ /* 0x000fe200078e0015 */
[----:B------:R-:W-:Y:S01]  /*3e10*/  UMOV UR9, UR13 ;  /* 0x0000000d00097c82 */ /* 0x000fe20008000000 */
[----:B------:R-:W-:Y:S01]  /*3e20*/  IMAD.MOV.U32 R222, RZ, RZ, R20 ;  /* 0x000000ffffde7224 */ /* 0x000fe200078e0014 */
[----:B------:R0:W5:Y:S01]  /*3e30*/  LDL.LU R0, [R1+0x45c] ;  /* 0x00045c0001007983 */ /* 0x0001620000300800 */
[----:B------:R-:W-:-:S02]  /*3e40*/  IMAD.MOV.U32 R224, RZ, RZ, R14 ;  /* 0x000000ffffe07224 */ /* 0x000fc400078e000e */
[----:B------:R-:W-:Y:S01]  /*3e50*/  IMAD.MOV.U32 R225, RZ, RZ, R13 ;  /* 0x000000ffffe17224 */ /* 0x000fe200078e000d */
[----:B------:R0:W5:Y:S01]  /*3e60*/  LDL.LU R23, [R1+0x458] ;  /* 0x0004580001177983 */ /* 0x0001620000300800 */
[----:B------:R-:W-:Y:S02]  /*3e70*/  IMAD.MOV.U32 R227, RZ, RZ, R11 ;  /* 0x000000ffffe37224 */ /* 0x000fe400078e000b */
[----:B------:R-:W-:Y:S01]  /*3e80*/  IMAD.MOV.U32 R228, RZ, RZ, R10 ;  /* 0x000000ffffe47224 */ /* 0x000fe200078e000a */
[----:B------:R0:W5:Y:S01]  /*3e90*/  LDL.LU R22, [R1+0x454] ;  /* 0x0004540001167983 */ /* 0x0001620000300800 */
[----:B------:R-:W-:Y:S02]  /*3ea0*/  IMAD.MOV.U32 R230, RZ, RZ, R8 ;  /* 0x000000ffffe67224 */ /* 0x000fe400078e0008 */
[----:B------:R-:W-:Y:S01]  /*3eb0*/  IMAD.MOV.U32 R231, RZ, RZ, R7 ;  /* 0x000000ffffe77224 */ /* 0x000fe200078e0007 */
[----:B------:R0:W5:Y:S01]  /*3ec0*/  LDL.LU R19, [R1+0x450] ;  /* 0x0004500001137983 */ /* 0x0001620000300800 */
[----:B------:R-:W-:-:S02]  /*3ed0*/  IMAD.MOV.U32 R233, RZ, RZ, R5 ;  /* 0x000000ffffe97224 */ /* 0x000fc400078e0005 */
[----:B------:R-:W-:Y:S01]  /*3ee0*/  IMAD.MOV.U32 R234, RZ, RZ, R3 ;  /* 0x000000ffffea7224 */ /* 0x000fe200078e0003 */
[----:B------:R0:W5:Y:S04]  /*3ef0*/  LDL.LU R18, [R1+0x44c] ;  /* 0x00044c0001127983 */ /* 0x0001680000300800 */
[----:B------:R0:W5:Y:S04]  /*3f00*/  LDL.LU R17, [R1+0x448] ;  /* 0x0004480001117983 */ /* 0x0001680000300800 */
[----:B------:R0:W5:Y:S04]  /*3f10*/  LDL.LU R16, [R1+0x444] ;  /* 0x0004440001107983 */ /* 0x0001680000300800 */
[----:B------:R0:W5:Y:S01]  /*3f20*/  LDL.LU R4, [R1+0x440] ;  /* 0x0004400001047983 */ /* 0x0001620000300800 */
[----:B------:R-:W-:-:S02]  /*3f30*/  WARPGROUP.DEPBAR.LE gsb0, 0x0 ;  /* 0x00008000000079c5 */ /* 0x000fc40000010000 */
[----:B--2---:R-:W-:-:S06]  /*3f40*/  WARPGROUP.ARRIVE ;  /* 0x00000000000079c5 */ /* 0x004fcc0000000000 */
[----:B------:R-:W-:Y:S03]  /*3f50*/  IGMMA.64x192x32.S8.S8 R140, gdesc[UR8], R140, gsb0 ;  /* 0x04e00000088c79f1 */ /* 0x000fe6000804108c */
[----:B------:R-:W-:Y:S02]  /*3f60*/  WARPGROUP.DEPBAR.LE gsb0, 0x0 ;  /* 0x00008000000079c5 */ /* 0x000fe40000010000 */
[----:B------:R-:W-:Y:S04]  /*3f70*/  STL.64 [R1], R140 ;  /* 0x0000008c01007387 */ /* 0x000fe80000100a00 */
        /* <DEDUP_REMOVED lines=47> */
[----:B-1----:R0:W5:Y:S04]  /*4270*/  LDL.LU.64 R214, [R1+0x438] ;  /* 0x0004380001d67983 */ /* 0x0021680000300a00 */
[----:B------:R0:W5:Y:S04]  /*4280*/  LDL.LU.64 R212, [R1+0x430] ;  /* 0x0004300001d47983 */ /* 0x0001680000300a00 */
        /* <DEDUP_REMOVED lines=35> */
[----:B------:R0:W5:Y:S01]  /*44c0*/  LDL.LU.64 R140, [R1+0x310] ;  /* 0x00031000018c7983 */ /* 0x0001620000300a00 */
[----:B------:R-:W-:Y:S05]  /*44d0*/  @!P1 BRA `(.L_x_18) ;  /* 0x0000003c00849947 */ /* 0x000fea0003800000 */
[----:B------:R-:W-:Y:S02]  /*44e0*/  UIADD3 UR5, UR39, 0x1, URZ ;  /* 0x0000000127057890 */ /* 0x000fe4000fffe03f */
[----:B------:R-:W-:Y:S02]  /*44f0*/  IMAD.U32 R2, RZ, RZ, UR39 ;  /* 0x00000027ff027e24 */ /* 0x000fe4000f8e00ff */
[----:B------:R-:W-:-:S04]  /*4500*/  UISETP.NE.AND UP0, UPT, UR5, 0x6, UPT ;  /* 0x000000060500788c */ /* 0x000fc8000bf05270 */
[----:B------:R-:W-:Y:S02]  /*4510*/  USEL UR6, URZ, 0x1, UP0 ;  /* 0x000000013f067887 */ /* 0x000fe40008000000 */
[----:B------:R-:W-:Y:S02]  /*4520*/  USEL UR5, UR5, URZ, UP0 ;  /* 0x0000003f05057287 */ /* 0x000fe40008000000 */
[----:B------:R-:W-:-:S06]  /*4530*/  ULOP3.LUT UR6, UR38, UR6, URZ, 0x3c, !UPT ;  /* 0x0000000626067292 */ /* 0x000fcc000f8e3c3f */
[----:B------:R-:W-:-:S07]  /*4540*/  IMAD.U32 R3, RZ, RZ, UR6 ;  /* 0x00000006ff037e24 */ /* 0x000fce000f8e00ff */
.L_x_25:
[----:B-1----:R-:W-:Y:S05]  /*4550*/  @!P0 BRA `(.L_x_19) ;  /* 0x0000000000048947 */ /* 0x002fea0003800000 */
[----:B------:R-:W-:Y:S01]  /*4560*/  BPT.TRAP 0x1 ;  /* 0x000000040000795c */ /* 0x000fe20000300000 */
.L_x_19:
[----:B------:R-:W1:Y:S01]  /*4570*/  S2UR UR7, SR_CgaCtaId ;  /* 0x00000000000779c3 */ /* 0x000e620000008800 */
[----:B------:R-:W-:Y:S01]  /*4580*/  UMOV UR6, 0x400 ;  /* 0x0000040000067882 */ /* 0x000fe20000000000 */
[----:B------:R-:W-:Y:S02]  /*4590*/  MOV R5, UR5 ;  /* 0x0000000500057c02 */ /* 0x000fe40008000f00 */
[----:B------:R-:W-:Y:S01]  /*45a0*/  SHF.L.U32 R6, R3, 0x1f, RZ ;  /* 0x0000001f03067819 */ /* 0x000fe200000006ff */
[----:B-1----:R-:W-:-:S06]  /*45b0*/  ULEA UR6, UR7, UR6, 0x18 ;  /* 0x0000000607067291 */ /* 0x002fcc000f8ec03f */
[----:B-----5:R-:W-:-:S04]  /*45c0*/  IMAD.U32 R0, RZ, RZ, UR6 ;  /* 0x00000006ff007e24 */ /* 0x020fc8000f8e00ff */
[----:B------:R-:W-:-:S04]  /*45d0*/  IMAD R5, R5, 0x8, R0 ;  /* 0x0000000805057824 */ /* 0x000fc800078e0200 */
[----:B------:R1:W2:Y:S01]  /*45e0*/  SYNCS.PHASECHK.TRANS64.TRYWAIT P1, [R5+URZ], R6 ;  /* 0x00000006050075a7 */ /* 0x0002a2000802017f */
[----:B------:R-:W-:Y:S05]  /*45f0*/  @!P0 BRA `(.L_x_20) ;  /* 0x0000000000048947 */ /* 0x000fea0003800000 */
[----:B------:R-:W-:Y:S01]  /*4600*/  BPT.TRAP 0x1 ;  /* 0x000000040000795c */ /* 0x000fe20000300000 */
.L_x_20:
[----:B--2---:R-:W-:Y:S05]  /*4610*/  @P1 BRA `(.L_x_21) ;  /* 0x0000000000081947 */ /* 0x004fea0003800000 */
[----:B------:R-:W2:Y:S02]  /*4620*/  SYNCS.PHASECHK.TRANS64.TRYWAIT P1, [R5+URZ], R6 ;  /* 0x00000006050075a7 */ /* 0x000ea4000802017f */
[----:B--2---:R-:W-:Y:S05]  /*4630*/  @!P1 BRA `(.L_x_22) ;  /* 0x0000019c00149947 */ /* 0x004fea0003800000 */
.L_x_21:
        /* <DEDUP_REMOVED lines=48> */
[----:B---3--:R-:W3:Y:S04]  /*4940*/  LDL.LU.64 R24, [R1+0x180] ;  /* 0x0001800001187983 */ /* 0x008ee80000300a00 */
[----:B------:R-:W3:Y:S04]  /*4950*/  LDL.LU.64 R26, [R1+0x188] ;  /* 0x00018800011a7983 */ /* 0x000ee80000300a00 */
        /* <DEDUP_REMOVED lines=45> */
[----:B------:R-:W3:Y:S01]  /*4c30*/  LDL.LU.64 R118, [R1+0x2f8] ;  /* 0x0002f80001767983 */ /* 0x000ee20000300a00 */
[----:B------:R-:W-:-:S02]  /*4c40*/  UIMAD UR6, UR5, 0x300, UR41 ;  /* 0x00000300050678a4 */ /* 0x000fc4000f8e0229 */
[----:B------:R-:W-:Y:S01]  /*4c50*/  UIMAD UR7, UR5, 0x600, UR4 ;  /* 0x00000600050778a4 */ /* 0x000fe2000f8e0204 */
[----:B------:R-:W-:Y:S01]  /*4c60*/  STL [R1+0x464], R23 ;  /* 0x0004641701007387 */ /* 0x000fe20000100800 */
[----:B------:R-:W-:Y:S01]  /*4c70*/  UMOV UR9, 0x80000020 ;  /* 0x8000002000097882 */ /* 0x000fe20000000000 */
[----:B------:R-:W-:Y:S02]  /*4c80*/  UMOV UR11, 0x80000020 ;  /* 0x80000020000b7882 */ /* 0x000fe40000000000 */
[----:B------:R-:W-:Y:S02]  /*4c90*/  UMOV UR8, UR6 ;  /* 0x0000000600087c82 */ /* 0x000fe40008000000 */
[----:B------:R-:W-:Y:S01]  /*4ca0*/  UMOV UR10, UR7 ;  /* 0x00000007000a7c82 */ /* 0x000fe20008000000 */
[----:B------:R-:W-:Y:S01]  /*4cb0*/  UIADD3 UR14, UR7, 0x300, URZ ;  /* 0x00000300070e7890 */ /* 0x000fe2000fffe03f */
[----:B------:R-:W-:Y:S01]  /*4cc0*/  STL [R1+0x460], R22 ;  /* 0x0004601601007387 */ /* 0x000fe20000100800 */
[----:B------:R-:W-:Y:S01]  /*4cd0*/  UMOV UR12, UR8 ;  /* 0x00000008000c7c82 */ /* 0x000fe20008000000 */
[----:B------:R-:W-:Y:S01]  /*4ce0*/  UMOV UR13, UR9 ;  /* 0x00000009000d7c82 */ /* 0x000fe20008000000 */
[----:B------:R-:W-:Y:S01]  /*4cf0*/  UMOV UR15, 0x80000020 ;  /* 0x80000020000f7882 */ /* 0x000fe20000000000 */
[----:B------:R-:W-:Y:S04]  /*4d00*/  STL [R1+0x45c], R19 ;  /* 0x00045c1301007387 */ /* 0x000fe80000100800 */
[----:B------:R-:W-:Y:S04]  /*4d10*/  STL [R1+0x458], R18 ;  /* 0x0004581201007387 */ /* 0x000fe80000100800 */
[----:B------:R-:W-:Y:S04]  /*4d20*/  STL [R1+0x454], R17 ;  /* 0x0004541101007387 */ /* 0x000fe80000100800 */
[----:B------:R-:W-:Y:S04]  /*4d30*/  STL [R1+0x450], R16 ;  /* 0x0004501001007387 */ /* 0x000fe80000100800 */
[----:B------:R-:W-:Y:S04]  /*4d40*/  STL [R1+0x44c], R4 ;  /* 0x00044c0401007387 */ /* 0x000fe80000100800 */
[----:B------:R-:W-:Y:S04]  /*4d50*/  STL [R1+0x448], R3 ;  /* 0x0004480301007387 */ /* 0x000fe80000100800 */
[----:B------:R4:W-:Y:S04]  /*4d60*/  STL [R1+0x444], R2 ;  /* 0x0004440201007387 */ /* 0x0009e80000100800 */
[----:B------:R0:W-:Y:S01]  /*4d70*/  STL [R1+0x440], R0 ;  /* 0x0004400001007387 */ /* 0x0001e20000100800 */
[----:B---3--:R-:W-:-:S06]  /*4d80*/  WARPGROUP.ARRIVE ;  /* 0x00000000000079c5 */ /* 0x008fcc0000000000 */
[----:B------:R-:W-:Y:S03]  /*4d90*/  IGMMA.64x192x32.S8.S8 R24, gdesc[UR8], R24, gsb0 ;  /* 0x04e00000081879f1 */ /* 0x000fe60008041018 */
[----:B------:R-:W-:Y:S02]  /*4da0*/  WARPGROUP.DEPBAR.LE gsb0, 0x0 ;  /* 0x00008000000079c5 */ /* 0x000fe40000010000 */
[----:B------:R-:W-:Y:S01]  /*4db0*/  WARPGROUP.ARRIVE ;  /* 0x00000000000079c5 */ /* 0x000fe20000000000 */
[----:B------:R-:W-:Y:S01]  /*4dc0*/  STL.64 [R1+0x180], R24 ;  /* 0x0001801801007387 */ /* 0x000fe20000100a00 */
[----:B----4-:R-:W-:Y:S01]  /*4dd0*/  IMAD.MOV.U32 R2, RZ, RZ, R118 ;  /* 0x000000ffff027224 */ /* 0x010fe200078e0076 */
[----:B0-----:R-:W-:Y:S01]  /*4de0*/  MOV R0, R119 ;  /* 0x0000007700007202 */ /* 0x001fe20000000f00 */
[----:B------:R-:W-:Y:S01]  /*4df0*/  IMAD.MOV.U32 R3, RZ, RZ, R117 ;  /* 0x000000ffff037224 */ /* 0x000fe200078e0075 */
[----:B------:R-:W-:Y:S01]  /*4e00*/  STL.64 [R1+0x188], R26 ;  /* 0x0001881a01007387 */ /* 0x000fe20000100a00 */
[----:B------:R-:W-:Y:S01]  /*4e10*/  IGMMA.64x192x32.S8.S8 R120, gdesc[UR12], R120, gsb0 ;  /* 0x04e000000c7879f1 */ /* 0x000fe20008041078 */
[----:B------:R-:W-:Y:S01]  /*4e20*/  MOV R4, R116 ;  /* 0x0000007400047202 */ /* 0x000fe20000000f00 */
[----:B-12---:R-:W-:Y:S01]  /*4e30*/  IMAD.MOV.U32 R6, RZ, RZ, R114 ;  /* 0x000000ffff067224 */ /* 0x006fe200078e0072 */
[----:B------:R-:W-:Y:S01]  /*4e40*/  STL.64 [R1+0x190], R28 ;  /* 0x0001901c01007387 */ /* 0x000fe20000100a00 */
[----:B------:R-:W-:Y:S01]  /*4e50*/  IMAD.MOV.U32 R5, RZ, RZ, R115 ;  /* 0x000000ffff057224 */ /* 0x000fe200078e0073 */
[----:B------:R-:W-:Y:S01]  /*4e60*/  MOV R7, R113 ;  /* 0x0000007100077202 */ /* 0x000fe20000000f00 */
[----:B------:R-:W-:Y:S01]  /*4e70*/  IMAD.MOV.U32 R8, RZ, RZ, R112 ;  /* 0x000000ffff087224 */ /* 0x000fe200078e0070 */
[----:B------:R-:W-:Y:S01]  /*4e80*/  STL.64 [R1+0x198], R30 ;  /* 0x0001981e01007387 */ /* 0x000fe20000100a00 */
        /* <DEDUP_REMOVED lines=103> */
[----:B------:R-:W-:-:S03]  /*5500*/  WARPGROUP.DEPBAR.LE gsb0, 0x0 ;  /* 0x00008000000079c5 */ /* 0x000fc60000010000 */
[----:B------:R-:W2:Y:S04]  /*5510*/  LDL.LU.64 R28, [R1+0x778] ;  /* 0x00077800011c7983 */ /* 0x000ea80000300a00 */
[----:B------:R-:W2:Y:S04]  /*5520*/  LDL.LU.64 R26, [R1+0x770] ;  /* 0x00077000011a7983 */ /* 0x000ea80000300a00 */
[----:B------:R-:W2:Y:S04]  /*5530*/  LDL.LU.64 R24, [R1+0x768] ;  /* 0x0007680001187983 */ /* 0x000ea80000300a00 */
        /* <DEDUP_REMOVED lines=48> */
[----:B0-----:R-:W3:Y:S04]  /*5840*/  LDL.LU R120, [R1+0x180] ;  /* 0x0001800001787983 */ /* 0x001ee80000300800 */
[----:B------:R-:W3:Y:S04]  /*5850*/  LDL.LU R121, [R1+0x184] ;  /* 0x0001840001797983 */ /* 0x000ee80000300800 */
[----:B------:R-:W4:Y:S04]  /*5860*/  LDL.LU R122, [R1+0x188] ;  /* 0x00018800017a7983 */ /* 0x000f280000300800 */
[----:B------:R-:W4:Y:S04]  /*5870*/  LDL.LU R123, [R1+0x18c] ;  /* 0x00018c00017b7983 */ /* 0x000f280000300800 */
[----:B------:R-:W2:Y:S04]  /*5880*/  LDL.LU R124, [R1+0x190] ;  /* 0x00019000017c7983 */ /* 0x000ea80000300800 */
[----:B------:R-:W2:Y:S04]  /*5890*/  LDL.LU R125, [R1+0x194] ;  /* 0x00019400017d7983 */ /* 0x000ea80000300800 */
[----:B------:R-:W3:Y:S04]  /*58a0*/  LDL.LU R126, [R1+0x198] ;  /* 0x00019800017e7983 */ /* 0x000ee80000300800 */
        /* <DEDUP_REMOVED lines=45> */
[----:B------:R-:W2:Y:S01]  /*5b80*/  LDL.LU R172, [R1+0x250] ;  /* 0x0002500001ac7983 */ /* 0x000ea20000300800 */
        /* <DEDUP_REMOVED lines=54> */
[----:B------:R-:W-:Y:S01]  /*5ef0*/  STL.64 [R1+0x700], R190 ;  /* 0x000700be01007387 */ /* 0x000fe20000100a00 */
[----:B------:R-:W-:-:S03]  /*5f00*/  IMAD.MOV.U32 R173, RZ, RZ, R235 ;  /* 0x000000ffffad7224 */ /* 0x000fc600078e00eb */
        /* <DEDUP_REMOVED lines=8> */
[----:B--2---:R-:W-:Y:S04]  /*5f90*/  STL.64 [R1+0x6b8], R172 ;  /* 0x0006b8ac01007387 */ /* 0x004fe80000100a00 */
[----:B----4-:R-:W-:Y:S04]  /*5fa0*/  STL.64 [R1+0x6b0], R170 ;  /* 0x0006b0aa01007387 */ /* 0x010fe80000100a00 */
[----:B---3--:R-:W-:Y:S04]  /*5fb0*/  STL.64 [R1+0x6a8], R168 ;  /* 0x0006a8a801007387 */ /* 0x008fe80000100a00 */
        /* <DEDUP_REMOVED lines=24> */
[----:B0-----:R-:W2:Y:S04]  /*6140*/  LDL.LU.64 R120, [R1] ;  /* 0x0000000001787983 */ /* 0x001ea80000300a00 */
        /* <DEDUP_REMOVED lines=48> */
[----:B------:R-:W-:Y:S01]  /*6450*/  WARPGROUP.ARRIVE ;  /* 0x00000000000079c5 */ /* 0x000fe20000000000 */
[----:B------:R-:W-:-:S07]  /*6460*/  UMOV UR13, 0x80000020 ;  /* 0x80000020000d7882 */ /* 0x000fce0000000000 */
[----:B------:R-:W-:Y:S01]  /*6470*/  IGMMA.64x192x32.S8.S8 R24, gdesc[UR12], R24, gsb0 ;  /* 0x04e000000c1879f1 */ /* 0x000fe20008041018 */
[----:B------:R-:W-:Y:S01]  /*6480*/  UMOV UR14, UR10 ;  /* 0x0000000a000e7c82 */ /* 0x000fe20008000000 */
[----:B------:R-:W-:Y:S01]  /*6490*/  UMOV UR15, UR11 ;  /* 0x0000000b000f7c82 */ /* 0x000fe20008000000 */
[----:B------:R-:W-:Y:S02]  /*64a0*/  WARPGROUP.DEPBAR.LE gsb0, 0x0 ;  /* 0x00008000000079c5 */ /* 0x000fe40000010000 */
[----:B--2---:R-:W-:-:S06]  /*64b0*/  WARPGROUP.ARRIVE ;  /* 0x00000000000079c5 */ /* 0x004fcc0000000000 */
[----:B------:R-:W-:Y:S03]  /*64c0*/  IGMMA.64x192x32.S8.S8 R120, gdesc[UR12], R120, gsb0 ;  /* 0x04e000000c7879f1 */ /* 0x000fe60008041078 */
[----:B------:R-:W-:Y:S02]  /*64d0*/  WARPGROUP.DEPBAR.LE gsb0, 0x0 ;  /* 0x00008000000079c5 */ /* 0x000fe40000010000 */
[----:B------:R-:W-:Y:S01]  /*64e0*/  STL.64 [R1], R120 ;  /* 0x0000007801007387 */ /* 0x000fe20000100a00 */
        /* <DEDUP_REMOVED lines=325> */
[----:B------:R-:W-:Y:S01]  /*7940*/  IMAD.MOV.U32 R206, RZ, RZ, R232 ;  /* 0x000000ffffce7224 */ /* 0x000fe200078e00e8 */
[----:B------:R-:W-:Y:S01]  /*7950*/  MOV R211, R227 ;  /* 0x000000e300d37202 */ /* 0x000fe20000000f00 */
        /* <DEDUP_REMOVED lines=21> */
[----:B------:R-:W-:Y:S01]  /*7ab0*/  IMAD.MOV.U32 R201, RZ, RZ, R2 ;  /* 0x000000ffffc97224 */ /* 0x000fe200078e0002 */
[----:B------:R-:W-:Y:S01]  /*7ac0*/  UMOV UR8, UR12 ;  /* 0x0000000c00087c82 */ /* 0x000fe20008000000 */
[----:B------:R-:W-:Y:S01]  /*7ad0*/  IMAD.MOV.U32 R223, RZ, RZ, R21 ;  /* 0x000000ffffdf7224 */ /* 0x000fe200078e0015 */
[----:B------:R-:W-:Y:S01]  /*7ae0*/  UMOV UR9, UR13 ;  /* 0x0000000d00097c82 */ /* 0x000fe20008000000 */
[----:B------:R-:W-:Y:S01]  /*7af0*/  IMAD.MOV.U32 R225, RZ, RZ, R15 ;  /* 0x000000ffffe17224 */ /* 0x000fe200078e000f */
[----:B------:R0:W5:Y:S01]  /*7b00*/  LDL.LU R23, [R1+0x464] ;  /* 0x0004640001177983 */ /* 0x0001620000300800 */
[----:B------:R-:W-:Y:S02]  /*7b10*/  IMAD.MOV.U32 R226, RZ, RZ, R14 ;  /* 0x000000ffffe27224 */ /* 0x000fe400078e000e */
        /* <DEDUP_REMOVED lines=8> */
[----:B------:R-:W-:-:S03]  /*7ba0*/  IMAD.MOV.U32 R235, RZ, RZ, R5 ;  /* 0x000000ffffeb7224 */ /* 0x000fc600078e0005 */
[----:B------:R0:W5:Y:S04]  /*7bb0*/  LDL.LU R17, [R1+0x454] ;  /* 0x0004540001117983 */ /* 0x0001680000300800 */
[----:B------:R0:W5:Y:S04]  /*7bc0*/  LDL.LU R16, [R1+0x450] ;  /* 0x0004500001107983 */ /* 0x0001680000300800 */
        /* <DEDUP_REMOVED lines=95> */
[----:B------:R-:W-:Y:S01]  /*81c0*/  BPT.TRAP 0x1 ;  /* 0x000000040000795c */ /* 0x000fe20000300000 */
.L_x_23:
[----:B-----5:R-:W-:Y:S02]  /*81d0*/  LEA R5, R2, R0, 0x3 ;  /* 0x0000000002057211 */ /* 0x020fe400078e18ff */
[----:B------:R-:W-:-:S03]  /*81e0*/  ISETP.GT.U32.AND P1, PT, R19, 0x1, PT ;  /* 0x000000011300780c */ /* 0x000fc60003f24070 */
[----:B------:R-:W-:-:S05]  /*81f0*/  VIADD R5, R5, 0x30 ;  /* 0x0000003005057836 */ /* 0x000fca0000000000 */
[----:B------:R-:W-:-:S04]  /*8200*/  PRMT R5, RZ, 0x654, R5 ;  /* 0x00000654ff057816 */ /* 0x000fc80000000005 */
[----:B------:R1:W-:Y:S01]  /*8210*/  SYNCS.ARRIVE.TRANS64.RED.A1T0 RZ, [R5+URZ], RZ ;  /* 0x000000ff05ff79a7 */ /* 0x0003e2000810043f */
[----:B------:R-:W-:Y:S05]  /*8220*/  @P1 BRA `(.L_x_24) ;  /* 0x0000000000041947 */ /* 0x000fea0003800000 */
[----:B------:R-:W-:Y:S01]  /*8230*/  BPT.TRAP 0x1 ;  /* 0x000000040000795c */ /* 0x000fe20000300000 */
.L_x_24:
[----:B------:R-:W-:Y:S01]  /*8240*/  UIADD3 UR5, UR5, 0x1, URZ ;  /* 0x0000000105057890 */ /* 0x000fe2000fffe03f */
[----:B------:R-:W-:Y:S01]  /*8250*/  ISETP.GT.AND P2, PT, R4, 0x1, PT ;  /* 0x000000010400780c */ /* 0x000fe20003f44270 */
[----:B------:R-:W-:Y:S01]  /*8260*/  VIADD R2, R2, 0x1 ;  /* 0x0000000102027836 */ /* 0x000fe20000000000 */
[----:B------:R-:W-:Y:S01]  /*8270*/  IADD3 R4, R4, -0x1, RZ ;  /* 0xffffffff04047810 */ /* 0x000fe20007ffe0ff */
[----:B------:R-:W-:-:S03]  /*8280*/  UISETP.NE.AND UP0, UPT, UR5, 0x6, UPT ;  /* 0x000000060500788c */ /* 0x000fc6000bf05270 */
[C---:B------:R-:W-:Y:S01]  /*8290*/  ISETP.NE.AND P1, PT, R2.reuse, 0x6, PT ;  /* 0x000000060200780c */ /* 0x040fe20003f25270 */
[----:B------:R-:W-:Y:S02]  /*82a0*/  USEL UR6, URZ, 0x1, UP0 ;  /* 0x000000013f067887 */ /* 0x000fe40008000000 */
[----:B------:R-:W-:Y:S01]  /*82b0*/  USEL UR5, UR5, URZ, UP0 ;  /* 0x0000003f05057287 */ /* 0x000fe20008000000 */
[----:B------:R-:W-:-:S03]  /*82c0*/  SEL R2, R2, RZ, P1 ;  /* 0x000000ff02027207 */ /* 0x000fc60000800000 */
[----:B------:R-:W-:Y:S01]  /*82d0*/  LOP3.LUT R3, R3, UR6, RZ, 0x3c, !PT ;  /* 0x0000000603037c12 */ /* 0x000fe2000f8e3cff */
[----:B------:R-:W-:Y:S07]  /*82e0*/  @P2 BRA `(.L_x_25) ;  /* 0xffffffc000982947 */ /* 0x000fee000383ffff */
.L_x_18:
[----:B------:R-:W2:Y:S02]  /*82f0*/  LDC R2, c[0x0][0x28c] ;  /* 0x0000a300ff027b82 */ /* 0x000ea40000000800 */
[----:B--2---:R-:W-:-:S13]  /*8300*/  ISETP.GE.AND P1, PT, R2, 0x1, PT ;  /* 0x000000010200780c */ /* 0x004fda0003f26270 */
[----:B------:R-:W-:Y:S05]  /*8310*/  @!P1 BRA `(.L_x_26) ;  /* 0x0000000000409947 */ /* 0x000fea0003800000 */
[----:B------:R-:W-:Y:S05]  /*8320*/  @!P0 BRA `(.L_x_27) ;  /* 0x0000000000048947 */ /* 0x000fea0003800000 */
[----:B------:R-:W-:Y:S01]  /*8330*/  BPT.TRAP 0x1 ;  /* 0x000000040000795c */ /* 0x000fe20000300000 */
.L_x_27:
[----:B------:R-:W-:Y:S01]  /*8340*/  UISETP.LT.AND UP0, UPT, UR40, 0x1, UPT ;  /* 0x000000012800788c */ /* 0x000fe2000bf01270 */
[----:B-----5:R-:W-:-:S03]  /*8350*/  ISETP.GT.U32.AND P0, PT, R19, 0x1, PT ;  /* 0x000000011300780c */ /* 0x020fc60003f04070 */
[----:B------:R-:W-:-:S04]  /*8360*/  USEL UR6, UR40, 0x1, UP0 ;  /* 0x0000000128067887 */ /* 0x000fc80008000000 */
[----:B------:R-:W-:-:S04]  /*8370*/  UIADD3 UR6, UR39, UR40, -UR6 ;  /* 0x0000002827067290 */ /* 0x000fc8000fffe806 */
[----:B------:R-:W-:-:S04]  /*8380*/  UIMAD.WIDE.U32 UR4, UR6, -0x55555555, URZ ;  /* 0xaaaaaaab060478a5 */ /* 0x000fc8000f8e003f */
[----:B------:R-:W-:-:S04]  /*8390*/  USHF.R.U32.HI UR4, URZ, 0x2, UR5 ;  /* 0x000000023f047899 */ /* 0x000fc80008011605 */
[----:B------:R-:W-:-:S06]  /*83a0*/  UIMAD UR6, UR4, -0x6, UR6 ;  /* 0xfffffffa040678a4 */ /* 0x000fcc000f8e0206 */
[----:B------:R-:W-:-:S04]  /*83b0*/  IMAD.U32 R2, RZ, RZ, UR6 ;  /* 0x00000006ff027e24 */ /* 0x000fc8000f8e00ff */
[----:B------:R-:W-:-:S05]  /*83c0*/  IMAD R0, R2, 0x8, R0 ;  /* 0x0000000802007824 */ /* 0x000fca00078e0200 */
[----:B------:R-:W-:-:S04]  /*83d0*/  IADD3 R0, R0, 0x30, RZ ;  /* 0x0000003000007810 */ /* 0x000fc80007ffe0ff */
[----:B------:R-:W-:-:S04]  /*83e0*/  PRMT R0, RZ, 0x654, R0 ;  /* 0x00000654ff007816 */ /* 0x000fc80000000000 */
[----:B------:R2:W-:Y:S01]  /*83f0*/  SYNCS.ARRIVE.TRANS64.RED.A1T0 RZ, [R0+URZ], RZ ;  /* 0x000000ff00ff79a7 */ /* 0x0005e2000810043f */
[----:B------:R-:W-:Y:S05]  /*8400*/  @P0 BRA `(.L_x_26) ;  /* 0x0000000000040947 */ /* 0x000fea0003800000 */
[----:B------:R-:W-:Y:S01]  /*8410*/  BPT.TRAP 0x1 ;  /* 0x000000040000795c */ /* 0x000fe20000300000 */
.L_x_26:
[----:B-1----:R-:W3:Y:S01]  /*8420*/  LDL.LU R5, [R1+0x308] ;  /* 0x0003080001057983 */ /* 0x002ee20000300800 */
[----:B------:R-:W1:Y:S01]  /*8430*/  LDC R3, c[0x0][0x288] ;  /* 0x0000a200ff037b82 */ /* 0x000e620000000800 */
[----:B------:R-:W-:Y:S01]  /*8440*/  UIADD3 UR39, UR40, UR39, URZ ;  /* 0x0000002728277290 */ /* 0x000fe2000fffe03f */
[----:B-----5:R-:W-:Y:S01]  /*8450*/  SHF.R.S32.HI R20, RZ, 0x1f, R22 ;  /* 0x0000001fff147819 */ /* 0x020fe20000011416 */
[----:B------:R-:W4:Y:S01]  /*8460*/  S2R R4, SR_TID.X ;  /* 0x0000000000047919 */ /* 0x000f220000002100 */
[----:B------:R-:W-:Y:S01]  /*8470*/  ULDC UR4, c[0x0][0x284] ;  /* 0x0000a10000047ab9 */ /* 0x000fe20000000800 */
[----:B------:R-:W-:Y:S01]  /*8480*/  UISETP.GT.U32.AND UP0, UPT, UR39, 0x5, UPT ;  /* 0x000000052700788c */ /* 0x000fe2000bf04070 */
[----:B0-----:R-:W-:Y:S01]  /*8490*/  MOV R230, 0xffffffff ;  /* 0xffffffff00e67802 */ /* 0x001fe20000000f00 */
[----:B------:R-:W-:Y:S02]  /*84a0*/  UISETP.GE.U32.AND UP1, UPT, UR40, 0x6, UPT ;  /* 0x000000062800788c */ /* 0x000fe4000bf26070 */
[----:B------:R-:W-:Y:S01]  /*84b0*/  UISETP.LT.U32.AND UP0, UPT, UR40, 0x6, UP0 ;  /* 0x000000062800788c */ /* 0x000fe20008701070 */
[----:B------:R-:W-:-:S03]  /*84c0*/  ULDC.64 UR8, c[0x0][0x5d0] ;  /* 0x0001740000087ab9 */ /* 0x000fc60000000a00 */
[----:B------:R-:W-:-:S04]  /*84d0*/  USEL UR6, URZ, 0x1, !UP0 ;  /* 0x000000013f067887 */ /* 0x000fc8000c000000 */
[----:B------:R-:W-:Y:S01]  /*84e0*/  ULOP3.LUT UR38, UR38, UR6, URZ, 0x3c, !UPT ;  /* 0x0000000626267292 */ /* 0x000fe2000f8e3c3f */
[--C-:B----4-:R-:W-:Y:S01]  /*84f0*/  SHF.R.U32.HI R224, RZ, 0x7, R4.reuse ;  /* 0x00000007ffe07819 */ /* 0x110fe20000011604 */
[----:B------:R-:W-:Y:S01]  /*8500*/  IMAD.SHL.U32 R15, R4, 0x2, RZ ;  /* 0x00000002040f7824 */ /* 0x000fe200078e00ff */
[----:B------:R-:W-:Y:S02]  /*8510*/  SHF.R.U32.HI R2, RZ, 0x2, R4 ;  /* 0x00000002ff027819 */ /* 0x000fe40000011604 */
[----:B------:R-:W-:Y:S02]  /*8520*/  LOP3.LUT R224, R224, 0x1, RZ, 0xc0, !PT ;  /* 0x00000001e0e07812 */ /* 0x000fe400078ec0ff */
[----:B------:R-:W-:Y:S02]  /*8530*/  LOP3.LUT R13, R4, 0x60, RZ, 0xc0, !PT ;  /* 0x00000060040d7812 */ /* 0x000fe400078ec0ff */
[----:B------:R-:W-:Y:S01]  /*8540*/  LOP3.LUT R2, R2, 0x7, RZ, 0xc0, !PT ;  /* 0x0000000702027812 */ /* 0x000fe200078ec0ff */
[----:B------:R-:W-:Y:S01]  /*8550*/  IMAD.SHL.U32 R12, R224, 0x40, RZ ;  /* 0x00000040e00c7824 */ /* 0x000fe200078e00ff */
[----:B------:R-:W-:-:S04]  /*8560*/  SHF.R.U32.HI R13, RZ, 0x1, R13 ;  /* 0x00000001ff0d7819 */ /* 0x000fc8000001160d */
[-CC-:B--2---:R-:W-:Y:S02]  /*8570*/  IADD3 R0, RZ, -R13.reuse, -R2.reuse ;  /* 0x8000000dff007210 */ /* 0x184fe40007ffe802 */
[----:B------:R-:W-:Y:S02]  /*8580*/  LOP3.LUT R12, R12, 0x40, R2, 0xe2, !PT ;  /* 0x000000400c0c7812 */ /* 0x000fe400078ee202 */
[----:B------:R-:W-:Y:S01]  /*8590*/  LOP3.LUT R2, R4, 0x3, RZ, 0xc0, !PT ;  /* 0x0000000304027812 */ /* 0x000fe200078ec0ff */
[----:B------:R-:W-:Y:S01]  /*85a0*/  IMAD R224, R224, -0x40, R0 ;  /* 0xffffffc0e0e07824 */ /* 0x000fe200078e0200 */
[----:B------:R-:W-:Y:S01]  /*85b0*/  LOP3.LUT R12, R12, R13, RZ, 0xfc, !PT ;  /* 0x0000000d0c0c7212 */ /* 0x000fe200078efcff */
[C---:B------:R-:W-:Y:S02]  /*85c0*/  IMAD R0, R23.reuse, 0xc0, RZ ;  /* 0x000000c017007824 */ /* 0x040fe400078e02ff */
[----:B-1----:R-:W-:Y:S02]  /*85d0*/  IMAD R2, R2, -0x2, R3 ;  /* 0xfffffffe02027824 */ /* 0x002fe400078e0203 */
[----:B------:R-:W-:Y:S01]  /*85e0*/  IMAD.MOV.U32 R13, RZ, RZ, RZ ;  /* 0x000000ffff0d7224 */ /* 0x000fe200078e00ff */
[----:B------:R-:W-:Y:S01]  /*85f0*/  IADD3 R224, -R0, UR4, R224 ;  /* 0x0000000400e07c10 */ /* 0x000fe2000fffe1e0 */
[----:B------:R-:W-:-:S04]  /*8600*/  IMAD.WIDE R12, R23, 0xc0, R12 ;  /* 0x000000c0170c7825 */ /* 0x000fc800078e020c */
[----:B---3--:R-:W-:-:S05]  /*8610*/  IMAD R14, R5, 0x180, RZ ;  /* 0x00000180050e7824 */ /* 0x008fca00078e02ff */
[----:B------:R-:W-:-:S04]  /*8620*/  ISETP.GE.AND P0, PT, R14, R3, PT ;  /* 0x000000030e00720c */ /* 0x000fc80003f06270 */
[----:B------:R-:W-:Y:S01]  /*8630*/  ISETP.GE.OR P0, PT, R0, UR4, P0 ;  /* 0x0000000400007c0c */ /* 0x000fe20008706670 */
[----:B------:R-:W-:Y:S01]  /*8640*/  UIMAD.WIDE.U32 UR4, UR39, -0x55555555, URZ ;  /* 0xaaaaaaab270478a5 */ /* 0x000fe2000f8e003f */
[----:B------:R-:W-:Y:S01]  /*8650*/  IADD3 R0, -R14, R2, RZ ;  /* 0x000000020e007210 */ /* 0x000fe20007ffe1ff */
[----:B------:R-:W-:Y:S01]  /*8660*/  IMAD R2, R20, UR8, RZ ;  /* 0x0000000814027c24 */ /* 0x000fe2000f8e02ff */
[----:B------:R-:W-:Y:S01]  /*8670*/  LOP3.LUT R14, R14, 0x6, R15, 0xf8, !PT ;  /* 0x000000060e0e7812 */ /* 0x000fe200078ef80f */
[----:B------:R-:W-:Y:S02]  /*8680*/  USHF.R.U32.HI UR4, URZ, 0x2, UR5 ;  /* 0x000000023f047899 */ /* 0x000fe40008011605 */
[C---:B------:R-:W-:Y:S01]  /*8690*/  IMAD R2, R22.reuse, UR9, R2 ;  /* 0x0000000916027c24 */ /* 0x040fe2000f8e0202 */
[--C-:B------:R-:W-:Y:S01]  /*86a0*/  SHF.R.S32.HI R15, RZ, 0x1f, R14.reuse ;  /* 0x0000001fff0f7819 */ /* 0x100fe2000001140e */
[----:B------:R-:W-:Y:S02]  /*86b0*/  UIMAD UR39, UR4, -0x6, UR39 ;  /* 0xfffffffa042778a4 */ /* 0x000fe4000f8e0227 */
[----:B------:R-:W-:Y:S01]  /*86c0*/  @UP1 ULOP3.LUT UR38, UR38, 0x1, UR4, 0x78, !UPT ;  /* 0x0000000126261892 */ /* 0x000fe2000f8e7804 */
[----:B------:R-:W-:-:S04]  /*86d0*/  IMAD.WIDE.U32 R4, R22, UR8, R14 ;  /* 0x0000000816047c25 */ /* 0x000fc8000f8e000e */
[----:B------:R-:W-:Y:S01]  /*86e0*/  IMAD.IADD R5, R5, 0x1, R2 ;  /* 0x0000000105057824 */ /* 0x000fe200078e0202 */
[----:B------:R-:W-:Y:S06]  /*86f0*/  @P0 BRA `(.L_x_28) ;  /* 0x0000013800f40947 */ /* 0x000fec0003800000 */
[----:B------:R-:W0:Y:S01]  /*8700*/  LDC.64 R2, c[0x0][0x5c8] ;  /* 0x00017200ff027b82 */ /* 0x000e220000000a00 */
[----:B------:R-:W-:Y:S01]  /*8710*/  ULDC.64 UR4, c[0x0][0x5c0] ;  /* 0x0001700000047ab9 */ /* 0x000fe20000000a00 */
[----:B------:R-:W-:Y:S01]  /*8720*/  BSSY B0, `(.L_x_28) ;  /* 0x00013ba000007945 */ /* 0x000fe20003800000 */
[-C--:B0-----:R-:W-:Y:S01]  /*8730*/  IMAD R6, R13, R2.reuse, RZ ;  /* 0x000000020d067224 */ /* 0x081fe200078e02ff */
[----:B------:R-:W-:Y:S01]  /*8740*/  SHF.L.U64.HI R9, R2, 0x3, R3 ;  /* 0x0000000302097819 */ /* 0x000fe20000010203 */
[----:B------:R-:W-:-:S04]  /*8750*/  IMAD.WIDE.U32 R4, R12, R2, R4 ;  /* 0x000000020c047225 */ /* 0x000fc800078e0004 */
[----:B------:R-:W-:Y:S01]  /*8760*/  IMAD R6, R12, R3, R6 ;  /* 0x000000030c067224 */ /* 0x000fe200078e0206 */
[----:B------:R-:W-:Y:S01]  /*8770*/  IADD3 R4, P0, R4, UR4, RZ ;  /* 0x0000000404047c10 */ /* 0x000fe2000ff1e0ff */
[----:B------:R-:W-:Y:S02]  /*8780*/  IMAD.SHL.U32 R8, R2, 0x8, RZ ;  /* 0x0000000802087824 */ /* 0x000fe400078e00ff */
[----:B------:R-:W-:-:S03]  /*8790*/  IMAD.IADD R6, R5, 0x1, R6 ;  /* 0x0000000105067824 */ /* 0x000fc600078e0206 */
[-C--:B------:R-:W-:Y:S02]  /*87a0*/  IADD3 R10, P1, R8, R4.reuse, RZ ;  /* 0x00000004080a7210 */ /* 0x080fe40007f3e0ff */
[----:B------:R-:W-:Y:S02]  /*87b0*/  IADD3.X R5, R6, UR5, RZ, P0, !PT ;  /* 0x0000000506057c10 */ /* 0x000fe400087fe4ff */
[C---:B------:R-:W-:Y:S02]  /*87c0*/  LEA R6, P0, R2.reuse, R4, 0x7 ;  /* 0x0000000402067211 */ /* 0x040fe400078038ff */
[-C--:B------:R-:W-:Y:S02]  /*87d0*/  IADD3.X R11, R9, R5.reuse, RZ, P1, !PT ;  /* 0x00000005090b7210 */ /* 0x080fe40000ffe4ff */
[----:B------:R-:W-:Y:S02]  /*87e0*/  LEA.HI.X R7, R2, R5, R3, 0x7, P0 ;  /* 0x0000000502077211 */ /* 0x000fe400000f3c03 */
[----:B------:R-:W-:-:S02]  /*87f0*/  ISETP.NE.AND P0, PT, R18, RZ, PT ;  /* 0x000000ff1200720c */ /* 0x000fc40003f05270 */
[----:B------:R-:W-:-:S05]  /*8800*/  IADD3 R8, P2, R8, R6, RZ ;  /* 0x0000000608087210 */ /* 0x000fca0007f5e0ff */
[----:B------:R-:W-:-:S06]  /*8810*/  IMAD.X R9, R9, 0x1, R7, P2 ;  /* 0x0000000109097824 */ /* 0x000fcc00010e0607 */
[----:B------:R-:W-:Y:S05]  /*8820*/  @!P0 BRA `(.L_x_29) ;  /* 0x000000e400948947 */ /* 0x000fea0003800000 */
[----:B------:R-:W0:Y:S01]  /*8830*/  LDC.64 R216, c[0x0][0x5b0] ;  /* 0x00016c00ffd87b82 */ /* 0x000e220000000a00 */
[----:B------:R-:W-:Y:S01]  /*8840*/  ULDC.64 UR4, c[0x0][0x5b8] ;  /* 0x00016e0000047ab9 */ /* 0x000fe20000000a00 */
[----:B------:R-:W-:Y:S01]  /*8850*/  ISETP.GE.AND P3, PT, R224, 0x1, PT ;  /* 0x00000001e000780c */ /* 0x000fe20003f66270 */
[----:B------:R-:W-:Y:S01]  /*8860*/  IMAD R20, R20, UR4, RZ ;  /* 0x0000000414147c24 */ /* 0x000fe2000f8e02ff */
[----:B------:R-:W-:Y:S01]  /*8870*/  BSSY B1, `(.L_x_30) ;  /* 0x000000e000017945 */ /* 0x000fe20003800000 */
[----:B------:R-:W-:Y:S01]  /*8880*/  IMAD.WIDE.U32 R222, R22, UR4, R14 ;  /* 0x0000000416de7c25 */ /* 0x000fe2000f8e000e */
[----:B------:R-:W-:Y:S02]  /*8890*/  ISETP.LT.OR P1, PT, R0, 0x1, !P3 ;  /* 0x000000010000780c */ /* 0x000fe40005f21670 */
[----:B------:R-:W1:Y:S01]  /*88a0*/  LDC.64 R218, c[0x0][0x5a8] ;  /* 0x00016a00ffda7b82 */ /* 0x000e620000000a00 */
[----:B------:R-:W-:Y:S01]  /*88b0*/  IMAD R22, R22, UR5, R20 ;  /* 0x0000000516167c24 */ /* 0x000fe2000f8e0214 */
[----:B------:R-:W-:-:S03]  /*88c0*/  MOV R220, R222 ;  /* 0x000000de00dc7202 */ /* 0x000fc60000000f00 */
[----:B------:R-:W-:Y:S02]  /*88d0*/  IMAD.IADD R221, R223, 0x1, R22 ;  /* 0x00000001dfdd7824 */ /* 0x000fe400078e0216 */
[-C--:B0-----:R-:W-:Y:S02]  /*88e0*/  IMAD R14, R13, R216.reuse, RZ ;  /* 0x000000d80d0e7224 */ /* 0x081fe400078e02ff */
[----:B------:R-:W-:-:S04]  /*88f0*/  IMAD.WIDE.U32 R2, R12, R216, R220 ;  /* 0x000000d80c027225 */ /* 0x000fc800078e00dc */
[----:B------:R-:W-:Y:S01]  /*8900*/  IMAD R14, R12, R217, R14 ;  /* 0x000000d90c0e7224 */ /* 0x000fe200078e020e */
[----:B-1----:R-:W-:-:S04]  /*8910*/  IADD3 R22, P0, R2, R218, RZ ;  /* 0x000000da02167210 */ /* 0x002fc80007f1e0ff */
[----:B------:R-:W-:Y:S01]  /*8920*/  IADD3.X R23, R219, R3, R14, P0, !PT ;  /* 0x00000003db177210 */ /* 0x000fe200007fe40e */
[----:B------:R-:W-:Y:S08]  /*8930*/  @P1 BRA `(.L_x_31) ;  /* 0x0000000000041947 */ /* 0x000ff00003800000 */
[----:B------:R0:W5:Y:S02]  /*8940*/  LDG.E.U8 R16, desc[UR36][R22.64] ;  /* 0x0000002416107981 */ /* 0x000164000c1e1100 */
.L_x_31:
[----:B------:R-:W-:Y:S05]  /*8950*/  BSYNC B1 ;  /* 0x0000000000017941 */ /* 0x000fea0003800000 */
.L_x_30:
[----:B------:R-:W2:Y:S01]  /*8960*/  LDL.LU R3, [R1+0x180] ;  /* 0x0001800001037983 */ /* 0x000ea20000300800 */
[----:B-----5:R-:W-:Y:S01]  /*8970*/  LOP3.LUT R2, R16, 0xffff, RZ, 0xc0, !PT ;  /* 0x0000ffff10027812 */ /* 0x020fe200078ec0ff */
[----:B------:R-:W-:Y:S01]  /*8980*/  BSSY B1, `(.L_x_32) ;  /* 0x000000a000017945 */ /* 0x000fe20003800000 */
[----:B------:R-:W-:Y:S02]  /*8990*/  ISETP.LT.OR P0, PT, R0, 0x2, !P3 ;  /* 0x000000020000780c */ /* 0x000fe40005f01670 */
[----:B------:R-:W-:-:S05]  /*89a0*/  PRMT R2, R2, 0x8880, RZ ;  /* 0x0000888002027816 */ /* 0x000fca00000000ff */
[----:B------:R-:W-:-:S04]  /*89b0*/  IMAD R2, R2, R18, RZ ;  /* 0x0000001202027224 */ /* 0x000fc800078e02ff */
[----:B--2---:R-:W-:-:S05]  /*89c0*/  @!P1 IMAD R3, R3, R17, R2 ;  /* 0x0000001103039224 */ /* 0x004fca00078e0202 */
[----:B------:R1:W-:Y:S01]  /*89d0*/  @!P1 STG.E.U8 desc[UR36][R4.64], R3 ;  /* 0x0000000304009986 */ /* 0x0003e2000c101124 */
[----:B------:R-:W-:Y:S05]  /*89e0*/  @P0 BRA `(.L_x_33) ;  /* 0x00000000000c0947 */ /* 0x000fea0003800000 */
[----:B------:R-:W2:Y:S02]  /*89f0*/  LDG.E.U8 R16, desc[UR36][R22.64+0x1] ;  /* 0x0000012416107981 */ /* 0x000ea4000c1e1100 */
[----:B--2---:R-:W-:-:S05]  /*8a00*/  PRMT R2, R16, 0x8880, RZ ;  /* 0x0000888010027816 */ /* 0x004fca00000000ff */
[----:B------:R-:W-:-:S07]  /*8a10*/  IMAD R2, R2, R18, RZ ;  /* 0x0000001202027224 */ /* 0x000fce00078e02ff */
.L_x_33:
[----:B------:R-:W-:Y:S05]  /*8a20*/  BSYNC B1 ;  /* 0x0000000000017941 */ /* 0x000fea0003800000 */
.L_x_32:
[----:B-1----:R-:W2:Y:S01]  /*8a30*/  LDL.LU R3, [R1+0x184] ;  /* 0x0001840001037983 */ /* 0x002ea20000300800 */
[C---:B------:R-:W-:Y:S01]  /*8a40*/  SHF.L.U64.HI R227, R216.reuse, 0x3, R217 ;  /* 0x00000003d8e37819 */ /* 0x040fe200000102d9 */
[----:B------:R-:W-:Y:S01]  /*8a50*/  IMAD.SHL.U32 R226, R216, 0x8, RZ ;  /* 0x00000008d8e27824 */ /* 0x000fe200078e00ff */
[----:B------:R-:W-:Y:S03]  /*8a60*/  BSSY B1, `(.L_x_34) ;  /* 0x0000010000017945 */ /* 0x000fe60003800000 */
[----:B------:R-:W-:-:S04]  /*8a70*/  IMAD.WIDE.U32 R20, R12, R216, R226 ;  /* 0x000000d80c147225 */ /* 0x000fc800078e00e2 */
[----:B------:R-:W-:Y:S01]  /*8a80*/  IMAD.IADD R14, R14, 0x1, R21 ;  /* 0x000000010e0e7824 */ /* 0x000fe200078e0215 */
[----:B------:R-:W-:-:S04]  /*8a90*/  IADD3 R20, P4, P5, R222, R218, R20 ;  /* 0x000000dade147210 */ /* 0x000fc80007d9e014 */
[----:B------:R-:W-:Y:S02]  /*8aa0*/  IADD3.X R21, R221, R219, R14, P4, P5 ;  /* 0x000000dbdd157210 */ /* 0x000fe400027ea40e */
[C---:B------:R-:W-:Y:S02]  /*8ab0*/  ISETP.LT.OR P4, PT, R0.reuse, 0x9, !P3 ;  /* 0x000000090000780c */ /* 0x040fe40005f81670 */
[----:B------:R-:W-:Y:S01]  /*8ac0*/  ISETP.LT.OR P5, PT, R0, 0xa, !P3 ;  /* 0x0000000a0000780c */ /* 0x000fe20005fa1670 */
[----:B--2---:R-:W-:-:S05]  /*8ad0*/  @!P0 IMAD R3, R3, R17, R2 ;  /* 0x0000001103038224 */ /* 0x004fca00078e0202 */
[----:B------:R1:W-:Y:S01]  /*8ae0*/  @!P0 STG.E.U8 desc[UR36][R4.64+0x1], R3 ;  /* 0x0000010304008986 */ /* 0x0003e2000c101124 */
[----:B------:R-:W-:-:S04]  /*8af0*/  ISETP.GE.AND P0, PT, R224, 0x9, PT ;  /* 0x00000009e000780c */ /* 0x000fc80003f06270 */
[C---:B------:R-:W-:Y:S02]  /*8b00*/  ISETP.LT.OR P2, PT, R0.reuse, 0x1, !P0 ;  /* 0x000000010000780c */ /* 0x040fe40004741670 */
[----:B------:R-:W-:-:S11]  /*8b10*/  ISETP.LT.OR P1, PT, R0, 0x2, !P0 ;  /* 0x000000020000780c */ /* 0x000fd60004721670 */
[----:B-1----:R-:W-:Y:S05]  /*8b20*/  @P2 BRA `(.L_x_35) ;  /* 0x00000000000c2947 */ /* 0x002fea0003800000 */
[----:B------:R-:W2:Y:S02]  /*8b30*/  LDG.E.U8 R16, desc[UR36][R20.64] ;  /* 0x0000002414107981 */ /* 0x000ea4000c1e1100 */
[----:B--2---:R-:W-:-:S05]  /*8b40*/  PRMT R2, R16, 0x8880, RZ ;  /* 0x0000888010027816 */ /* 0x004fca00000000ff */
[----:B------:R-:W-:-:S07]  /*8b50*/  IMAD R2, R2, R18, RZ ;  /* 0x0000001202027224 */ /* 0x000fce00078e02ff */
.L_x_35:
[----:B------:R-:W-:Y:S05]  /*8b60*/  BSYNC B1 ;  /* 0x0000000000017941 */ /* 0x000fea0003800000 */
.L_x_34:
[----:B------:R-:W2:Y:S01]  /*8b70*/  LDL.LU R3, [R1+0x188] ;  /* 0x0001880001037983 */ /* 0x000ea20000300800 */
[----:B------:R-:W-:Y:S01]  /*8b80*/  BSSY B1, `(.L_x_36) ;  /* 0x0000007000017945 */ /* 0x000fe20003800000 */
[----:B--2---:R-:W-:-:S05]  /*8b90*/  @!P2 IMAD R3, R3, R17, R2 ;  /* 0x000000110303a224 */ /* 0x004fca00078e0202 */
[----:B------:R1:W-:Y:S01]  /*8ba0*/  @!P2 STG.E.U8 desc[UR36][R10.64], R3 ;  /* 0x000000030a00a986 */ /* 0x0003e2000c101124 */
[----:B------:R-:W-:Y:S05]  /*8bb0*/  @P1 BRA `(.L_x_37) ;  /* 0x00000000000c1947 */ /* 0x000fea0003800000 */
[----:B------:R-:W2:Y:S02]  /*8bc0*/  LDG.E.U8 R16, desc[UR36][R20.64+0x1] ;  /* 0x0000012414107981 */ /* 0x000ea4000c1e1100 */
[----:B--2---:R-:W-:-:S05]  /*8bd0*/  PRMT R2, R16, 0x8880, RZ ;  /* 0x0000888010027816 */ /* 0x004fca00000000ff */
[----:B------:R-:W-:-:S07]  /*8be0*/  IMAD R2, R2, R18, RZ ;  /* 0x0000001202027224 */ /* 0x000fce00078e02ff */
.L_x_37:
[----:B------:R-:W-:Y:S05]  /*8bf0*/  BSYNC B1 ;  /* 0x0000000000017941 */ /* 0x000fea0003800000 */
.L_x_36:
[----:B-1----:R-:W2:Y:S01]  /*8c00*/  LDL.LU R3, [R1+0x18c] ;  /* 0x00018c0001037983 */ /* 0x002ea20000300800 */
[----:B------:R-:W-:Y:S01]  /*8c10*/  BSSY B1, `(.L_x_38) ;  /* 0x0000007000017945 */ /* 0x000fe20003800000 */
[----:B--2---:R-:W-:-:S05]  /*8c20*/  @!P1 IMAD R3, R3, R17, R2 ;  /* 0x0000001103039224 */ /* 0x004fca00078e0202 */
[----:B------:R1:W-:Y:S01]  /*8c30*/  @!P1 STG.E.U8 desc[UR36][R10.64+0x1], R3 ;  /* 0x000001030a009986 */ /* 0x0003e2000c101124 */
[----:B------:R-:W-:Y:S05]  /*8c40*/  @P4 BRA `(.L_x_39) ;  /* 0x00000000000c4947 */ /* 0x000fea0003800000 */
[----:B------:R-:W2:Y:S02]  /*8c50*/  LDG.E.U8 R16, desc[UR36][R22.64+0x8] ;  /* 0x0000082416107981 */ /* 0x000ea4000c1e1100 */
[----:B--2---:R-:W-:-:S05]  /*8c60*/  PRMT R2, R16, 0x8880, RZ ;  /* 0x0000888010027816 */ /* 0x004fca00000000ff */
[----:B------:R-:W-:-:S07]  /*8c70*/  IMAD R2, R2, R18, RZ ;  /* 0x0000001202027224 */ /* 0x000fce00078e02ff */
.L_x_39:
[----:B------:R-:W-:Y:S05]  /*8c80*/  BSYNC B1 ;  /* 0x0000000000017941 */ /* 0x000fea0003800000 */
.L_x_38:
        /* <DEDUP_REMOVED lines=8> */
.L_x_41:
[----:B------:R-:W-:Y:S05]  /*8d10*/  BSYNC B1 ;  /* 0x0000000000017941 */ /* 0x000fea0003800000 */
.L_x_40:
[----:B-1----:R-:W2:Y:S01]  /*8d20*/  LDL.LU R3, [R1+0x194] ;  /* 0x0001940001037983 */ /* 0x002ea20000300800 */
[C---:B------:R-:W-:Y:S01]  /*8d30*/  ISETP.LT.OR P1, PT, R0.reuse, 0x9, !P0 ;  /* 0x000000090000780c */ /* 0x040fe20004721670 */
[----:B------:R-:W-:Y:S01]  /*8d40*/  BSSY B1, `(.L_x_42) ;  /* 0x000000a000017945 */ /* 0x000fe20003800000 */
[C---:B------:R-:W-:Y:S02]  /*8d50*/  ISETP.LT.OR P2, PT, R0.reuse, 0xa, !P0 ;  /* 0x0000000a0000780c */ /* 0x040fe40004741670 */
[----:B------:R-:W-:Y:S01]  /*8d60*/  ISETP.LT.OR P4, PT, R0, 0x11, !P3 ;  /* 0x000000110000780c */ /* 0x000fe20005f81670 */
[----:B--2---:R-:W-:-:S05]  /*8d70*/  @!P5 IMAD R3, R3, R17, R2 ;  /* 0x000000110303d224 */ /* 0x004fca00078e0202 */
[----:B------:R1:W-:Y:S01]  /*8d80*/  @!P5 STG.E.U8 desc[UR36][R4.64+0x9], R3 ;  /* 0x000009030400d986 */ /* 0x0003e2000c101124 */
[----:B------:R-:W-:Y:S02]  /*8d90*/  ISETP.LT.OR P5, PT, R0, 0x12, !P3 ;  /* 0x000000120000780c */ /* 0x000fe40005fa1670 */
[----:B------:R-:W-:Y:S11]  /*8da0*/  @P1 BRA `(.L_x_43) ;  /* 0x00000000000c1947 */ /* 0x000ff60003800000 */
[----:B------:R-:W2:Y:S02]  /*8db0*/  LDG.E.U8 R16, desc[UR36][R20.64+0x8] ;  /* 0x0000082414107981 */ /* 0x000ea4000c1e1100 */
[----:B--2---:R-:W-:-:S05]  /*8dc0*/  PRMT R2, R16, 0x8880, RZ ;  /* 0x0000888010027816 */ /* 0x004fca00000000ff */
[----:B------:R-:W-:-:S07]  /*8dd0*/  IMAD R2, R2, R18, RZ ;  /* 0x0000001202027224 */ /* 0x000fce00078e02ff */
.L_x_43:
[----:B------:R-:W-:Y:S05]  /*8de0*/  BSYNC B1 ;  /* 0x0000000000017941 */ /* 0x000fea0003800000 */
.L_x_42:
        /* <DEDUP_REMOVED lines=8> */
.L_x_45:
[----:B------:R-:W-:Y:S05]  /*8e70*/  BSYNC B1 ;  /* 0x0000000000017941 */ /* 0x000fea0003800000 */
.L_x_44:
        /* <DEDUP_REMOVED lines=8> */
.L_x_47:
[----:B------:R-:W-:Y:S05]  /*8f00*/  BSYNC B1 ;  /* 0x0000000000017941 */ /* 0x000fea0003800000 */
.L_x_46:
        /* <DEDUP_REMOVED lines=8> */
.L_x_49:
[----:B------:R-:W-:Y:S05]  /*8f90*/  BSYNC B1 ;  /* 0x0000000000017941 */ /* 0x000fea0003800000 */
.L_x_48:
        /* <DEDUP_REMOVED lines=12> */
.L_x_51:
[----:B------:R-:W-:Y:S05]  /*9060*/  BSYNC B1 ;  /* 0x0000000000017941 */ /* 0x000fea0003800000 */
.L_x_50:
        /* <DEDUP_REMOVED lines=8> */
.L_x_53:
[----:B------:R-:W-:Y:S05]  /*90f0*/  BSYNC B1 ;  /* 0x0000000000017941 */ /* 0x000fea0003800000 */
.L_x_52:
        /* <DEDUP_REMOVED lines=8> */
.L_x_55:
[----:B------:R-:W-:Y:S05]  /*9180*/  BSYNC B1 ;  /* 0x0000000000017941 */ /* 0x000fea0003800000 */
.L_x_54:
        /* <DEDUP_REMOVED lines=8> */
.L_x_57:
[----:B------:R-:W-:Y:S05]  /*9210*/  BSYNC B1 ;  /* 0x0000000000017941 */ /* 0x000fea0003800000 */
.L_x_56:
        /* <DEDUP_REMOVED lines=12> */
.L_x_59:
[----:B------:R-:W-:Y:S05]  /*92e0*/  BSYNC B1 ;  /* 0x0000000000017941 */ /* 0x000fea0003800000 */
.L_x_58:
        /* <DEDUP_REMOVED lines=8> */
.L_x_61:
[----:B------:R-:W-:Y:S05]  /*9370*/  BSYNC B1 ;  /* 0x0000000000017941 */ /* 0x000fea0003800000 */
.L_x_60:
        /* <DEDUP_REMOVED lines=8> */
.L_x_63:
[----:B------:R-:W-:Y:S05]  /*9400*/  BSYNC B1 ;  /* 0x0000000000017941 */ /* 0x000fea0003800000 */
.L_x_62:
        /* <DEDUP_REMOVED lines=8> */
.L_x_65:
[----:B------:R-:W-:Y:S05]  /*9490*/  BSYNC B1 ;  /* 0x0000000000017941 */ /* 0x000fea0003800000 */
.L_x_64:
        /* <DEDUP_REMOVED lines=12> */
.L_x_67:
[----:B------:R-:W-:Y:S05]  /*9560*/  BSYNC B1 ;  /* 0x0000000000017941 */ /* 0x000fea0003800000 */
.L_x_66:
        /* <DEDUP_REMOVED lines=8> */
.L_x_69:
[----:B------:R-:W-:Y:S05]  /*95f0*/  BSYNC B1 ;  /* 0x0000000000017941 */ /* 0x000fea0003800000 */
.L_x_68:
        /* <DEDUP_REMOVED lines=8> */
.L_x_71:
[----:B------:R-:W-:Y:S05]  /*9680*/  BSYNC B1 ;  /* 0x0000000000017941 */ /* 0x000fea0003800000 */
.L_x_70:
        /* <DEDUP_REMOVED lines=8> */
.L_x_73:
[----:B------:R-:W-:Y:S05]  /*9710*/  BSYNC B1 ;  /* 0x0000000000017941 */ /* 0x000fea0003800000 */
.L_x_72:
        /* <DEDUP_REMOVED lines=12> */
.L_x_75:
[----:B------:R-:W-:Y:S05]  /*97e0*/  BSYNC B1 ;  /* 0x0000000000017941 */ /* 0x000fea0003800000 */
.L_x_74:
        /* <DEDUP_REMOVED lines=8> */
.L_x_77:
[----:B------:R-:W-:Y:S05]  /*9870*/  BSYNC B1 ;  /* 0x0000000000017941 */ /* 0x000fea0003800000 */
.L_x_76:
        /* <DEDUP_REMOVED lines=8> */
.L_x_79:
[----:B------:R-:W-:Y:S05]  /*9900*/  BSYNC B1 ;  /* 0x0000000000017941 */ /* 0x000fea0003800000 */
.L_x_78:
        /* <DEDUP_REMOVED lines=8> */
.L_x_81:
[----:B------:R-:W-:Y:S05]  /*9990*/  BSYNC B1 ;  /* 0x0000000000017941 */ /* 0x000fea0003800000 */
.L_x_80:
        /* <DEDUP_REMOVED lines=12> */
.L_x_83:
[----:B------:R-:W-:Y:S05]  /*9a60*/  BSYNC B1 ;  /* 0x0000000000017941 */ /* 0x000fea0003800000 */
.L_x_82:
        /* <DEDUP_REMOVED lines=8> */
.L_x_85:
[----:B------:R-:W-:Y:S05]  /*9af0*/  BSYNC B1 ;  /* 0x0000000000017941 */ /* 0x000fea0003800000 */
.L_x_84:
        /* <DEDUP_REMOVED lines=8> */
.L_x_87:
[----:B------:R-:W-:Y:S05]  /*9b80*/  BSYNC B1 ;  /* 0x0000000000017941 */ /* 0x000fea0003800000 */
.L_x_86:
        /* <DEDUP_REMOVED lines=8> */
.L_x_89:
[----:B------:R-:W-:Y:S05]  /*9c10*/  BSYNC B1 ;  /* 0x0000000000017941 */ /* 0x000fea0003800000 */
.L_x_88:
        /* <DEDUP_REMOVED lines=12> */
.L_x_91:
[----:B------:R-:W-:Y:S05]  /*9ce0*/  BSYNC B1 ;  /* 0x0000000000017941 */ /* 0x000fea0003800000 */
.L_x_90:
        /* <DEDUP_REMOVED lines=8> */
.L_x_93:
[----:B------:R-:W-:Y:S05]  /*9d70*/  BSYNC B1 ;  /* 0x0000000000017941 */ /* 0x000fea0003800000 */
.L_x_92:
        /* <DEDUP_REMOVED lines=8> */
.L_x_95:
[----:B------:R-:W-:Y:S05]  /*9e00*/  BSYNC B1 ;  /* 0x0000000000017941 */ /* 0x000fea0003800000 */
.L_x_94:
        /* <DEDUP_REMOVED lines=8> */
.L_x_97:
[----:B------:R-:W-:Y:S05]  /*9e90*/  BSYNC B1 ;  /* 0x0000000000017941 */ /* 0x000fea0003800000 */
.L_x_96:
        /* <DEDUP_REMOVED lines=12> */
.L_x_99:
[----:B------:R-:W-:Y:S05]  /*9f60*/  BSYNC B1 ;  /* 0x0000000000017941 */ /* 0x000fea0003800000 */
.L_x_98:
        /* <DEDUP_REMOVED lines=8> */
.L_x_101:
[----:B------:R-:W-:Y:S05]  /*9ff0*/  BSYNC B1 ;  /* 0x0000000000017941 */ /* 0x000fea0003800000 */
.L_x_100:
        /* <DEDUP_REMOVED lines=8> */
.L_x_103:
[----:B------:R-:W-:Y:S05]  /*a080*/  BSYNC B1 ;  /* 0x0000000000017941 */ /* 0x000fea0003800000 */
.L_x_102:
        /* <DEDUP_REMOVED lines=8> */
.L_x_105:
[----:B------:R-:W-:Y:S05]  /*a110*/  BSYNC B1 ;  /* 0x0000000000017941 */ /* 0x000fea0003800000 */
.L_x_104:
        /* <DEDUP_REMOVED lines=12> */
.L_x_107:
[----:B------:R-:W-:Y:S05]  /*a1e0*/  BSYNC B1 ;  /* 0x0000000000017941 */ /* 0x000fea0003800000 */
.L_x_106:
        /* <DEDUP_REMOVED lines=8> */
.L_x_109:
[----:B------:R-:W-:Y:S05]  /*a270*/  BSYNC B1 ;  /* 0x0000000000017941 */ /* 0x000fea0003800000 */
.L_x_108:
        /* <DEDUP_REMOVED lines=8> */
.L_x_111:
[----:B------:R-:W-:Y:S05]  /*a300*/  BSYNC B1 ;  /* 0x0000000000017941 */ /* 0x000fea0003800000 */
.L_x_110:
        /* <DEDUP_REMOVED lines=8> */
.L_x_113:
[----:B------:R-:W-:Y:S05]  /*a390*/  BSYNC B1 ;  /* 0x0000000000017941 */ /* 0x000fea0003800000 */
.L_x_112:
        /* <DEDUP_REMOVED lines=12> */
.L_x_115:
[----:B------:R-:W-:Y:S05]  /*a460*/  BSYNC B1 ;  /* 0x0000000000017941 */ /* 0x000fea0003800000 */
.L_x_114:
        /* <DEDUP_REMOVED lines=8> */
.L_x_117:
[----:B------:R-:W-:Y:S05]  /*a4f0*/  BSYNC B1 ;  /* 0x0000000000017941 */ /* 0x000fea0003800000 */
.L_x_116:
        /* <DEDUP_REMOVED lines=8> */
.L_x_119:
[----:B------:R-:W-:Y:S05]  /*a580*/  BSYNC B1 ;  /* 0x0000000000017941 */ /* 0x000fea0003800000 */
.L_x_118:
        /* <DEDUP_REMOVED lines=8> */
.L_x_121:
[----:B------:R-:W-:Y:S05]  /*a610*/  BSYNC B1 ;  /* 0x0000000000017941 */ /* 0x000fea0003800000 */
.L_x_120:
        /* <DEDUP_REMOVED lines=12> */
.L_x_123:
[----:B------:R-:W-:Y:S05]  /*a6e0*/  BSYNC B1 ;  /* 0x0000000000017941 */ /* 0x000fea0003800000 */
.L_x_122:
        /* <DEDUP_REMOVED lines=8> */
.L_x_125:
[----:B------:R-:W-:Y:S05]  /*a770*/  BSYNC B1 ;  /* 0x0000000000017941 */ /* 0x000fea0003800000 */
.L_x_124:
        /* <DEDUP_REMOVED lines=8> */
.L_x_127:
[----:B------:R-:W-:Y:S05]  /*a800*/  BSYNC B1 ;  /* 0x0000000000017941 */ /* 0x000fea0003800000 */
.L_x_126:
        /* <DEDUP_REMOVED lines=8> */
.L_x_129:
[----:B------:R-:W-:Y:S05]  /*a890*/  BSYNC B1 ;  /* 0x0000000000017941 */ /* 0x000fea0003800000 */
.L_x_128:
        /* <DEDUP_REMOVED lines=12> */
.L_x_131:
[----:B------:R-:W-:Y:S05]  /*a960*/  BSYNC B1 ;  /* 0x0000000000017941 */ /* 0x000fea0003800000 */
.L_x_130:
        /* <DEDUP_REMOVED lines=8> */
.L_x_133:
[----:B------:R-:W-:Y:S05]  /*a9f0*/  BSYNC B1 ;  /* 0x0000000000017941 */ /* 0x000fea0003800000 */
.L_x_132:
        /* <DEDUP_REMOVED lines=8> */
.L_x_135:
[----:B------:R-:W-:Y:S05]  /*aa80*/  BSYNC B1 ;  /* 0x0000000000017941 */ /* 0x000fea0003800000 */
.L_x_134:
        /* <DEDUP_REMOVED lines=8> */
.L_x_137:
[----:B------:R-:W-:Y:S05]  /*ab10*/  BSYNC B1 ;  /* 0x0000000000017941 */ /* 0x000fea0003800000 */
.L_x_136:
        /* <DEDUP_REMOVED lines=12> */
.L_x_139:
[----:B------:R-:W-:Y:S05]  /*abe0*/  BSYNC B1 ;  /* 0x0000000000017941 */ /* 0x000fea0003800000 */
.L_x_138:
        /* <DEDUP_REMOVED lines=8> */
.L_x_141:
[----:B------:R-:W-:Y:S05]  /*ac70*/  BSYNC B1 ;  /* 0x0000000000017941 */ /* 0x000fea0003800000 */
.L_x_140:
        /* <DEDUP_REMOVED lines=8> */
.L_x_143:
[----:B------:R-:W-:Y:S05]  /*ad00*/  BSYNC B1 ;  /* 0x0000000000017941 */ /* 0x000fea0003800000 */
.L_x_142:
        /* <DEDUP_REMOVED lines=8> */
.L_x_145:
[----:B------:R-:W-:Y:S05]  /*ad90*/  BSYNC B1 ;  /* 0x0000000000017941 */ /* 0x000fea0003800000 */
.L_x_144:
        /* <DEDUP_REMOVED lines=12> */
.L_x_147:
[----:B------:R-:W-:Y:S05]  /*ae60*/  BSYNC B1 ;  /* 0x0000000000017941 */ /* 0x000fea0003800000 */
.L_x_146:
        /* <DEDUP_REMOVED lines=8> */
.L_x_149:
[----:B------:R-:W-:Y:S05]  /*aef0*/  BSYNC B1 ;  /* 0x0000000000017941 */ /* 0x000fea0003800000 */
.L_x_148:
        /* <DEDUP_REMOVED lines=8> */
.L_x_151:
[----:B------:R-:W-:Y:S05]  /*af80*/  BSYNC B1 ;  /* 0x0000000000017941 */ /* 0x000fea0003800000 */
.L_x_150:
        /* <DEDUP_REMOVED lines=8> */
.L_x_153:
[----:B------:R-:W-:Y:S05]  /*b010*/  BSYNC B1 ;  /* 0x0000000000017941 */ /* 0x000fea0003800000 */
.L_x_152:
        /* <DEDUP_REMOVED lines=12> */
.L_x_155:
[----:B------:R-:W-:Y:S05]  /*b0e0*/  BSYNC B1 ;  /* 0x0000000000017941 */ /* 0x000fea0003800000 */
.L_x_154:
        /* <DEDUP_REMOVED lines=8> */
.L_x_157:
[----:B------:R-:W-:Y:S05]  /*b170*/  BSYNC B1 ;  /* 0x0000000000017941 */ /* 0x000fea0003800000 */
.L_x_156:
        /* <DEDUP_REMOVED lines=8> */
.L_x_159:
[----:B------:R-:W-:Y:S05]  /*b200*/  BSYNC B1 ;  /* 0x0000000000017941 */ /* 0x000fea0003800000 */
.L_x_158:
        /* <DEDUP_REMOVED lines=8> */
.L_x_161:
[----:B------:R-:W-:Y:S05]  /*b290*/  BSYNC B1 ;  /* 0x0000000000017941 */ /* 0x000fea0003800000 */
.L_x_160:
        /* <DEDUP_REMOVED lines=12> */
.L_x_163:
[----:B------:R-:W-:Y:S05]  /*b360*/  BSYNC B1 ;  /* 0x0000000000017941 */ /* 0x000fea0003800000 */
.L_x_162:
        /* <DEDUP_REMOVED lines=8> */
.L_x_165:
[----:B------:R-:W-:Y:S05]  /*b3f0*/  BSYNC B1 ;  /* 0x0000000000017941 */ /* 0x000fea0003800000 */
.L_x_164:
        /* <DEDUP_REMOVED lines=8> */
.L_x_167:
[----:B------:R-:W-:Y:S05]  /*b480*/  BSYNC B1 ;  /* 0x0000000000017941 */ /* 0x000fea0003800000 */
.L_x_166:
        /* <DEDUP_REMOVED lines=8> */
.L_x_169:
[----:B------:R-:W-:Y:S05]  /*b510*/  BSYNC B1 ;  /* 0x0000000000017941 */ /* 0x000fea0003800000 */
.L_x_168:
        /* <DEDUP_REMOVED lines=12> */
.L_x_171:
[----:B------:R-:W-:Y:S05]  /*b5e0*/  BSYNC B1 ;  /* 0x0000000000017941 */ /* 0x000fea0003800000 */
.L_x_170:
        /* <DEDUP_REMOVED lines=8> */
.L_x_173:
[----:B------:R-:W-:Y:S05]  /*b670*/  BSYNC B1 ;  /* 0x0000000000017941 */ /* 0x000fea0003800000 */
.L_x_172:
        /* <DEDUP_REMOVED lines=8> */
.L_x_175:
[----:B------:R-:W-:Y:S05]  /*b700*/  BSYNC B1 ;  /* 0x0000000000017941 */ /* 0x000fea0003800000 */
.L_x_174:
        /* <DEDUP_REMOVED lines=8> */
.L_x_177:
[----:B------:R-:W-:Y:S05]  /*b790*/  BSYNC B1 ;  /* 0x0000000000017941 */ /* 0x000fea0003800000 */
.L_x_176:
        /* <DEDUP_REMOVED lines=12> */
.L_x_179:
[----:B------:R-:W-:Y:S05]  /*b860*/  BSYNC B1 ;  /* 0x0000000000017941 */ /* 0x000fea0003800000 */
.L_x_178:
        /* <DEDUP_REMOVED lines=8> */
.L_x_181:
[----:B------:R-:W-:Y:S05]  /*b8f0*/  BSYNC B1 ;  /* 0x0000000000017941 */ /* 0x000fea0003800000 */
.L_x_180:
        /* <DEDUP_REMOVED lines=8> */
.L_x_183:
[----:B------:R-:W-:Y:S05]  /*b980*/  BSYNC B1 ;  /* 0x0000000000017941 */ /* 0x000fea0003800000 */
.L_x_182:
        /* <DEDUP_REMOVED lines=8> */
.L_x_185:
[----:B------:R-:W-:Y:S05]  /*ba10*/  BSYNC B1 ;  /* 0x0000000000017941 */ /* 0x000fea0003800000 */
.L_x_184:
        /* <DEDUP_REMOVED lines=12> */
.L_x_187:
[----:B------:R-:W-:Y:S05]  /*bae0*/  BSYNC B1 ;  /* 0x0000000000017941 */ /* 0x000fea0003800000 */
.L_x_186:
        /* <DEDUP_REMOVED lines=8> */
.L_x_189:
[----:B------:R-:W-:Y:S05]  /*bb70*/  BSYNC B1 ;  /* 0x0000000000017941 */ /* 0x000fea0003800000 */
.L_x_188:
        /* <DEDUP_REMOVED lines=8> */
.L_x_191:
[----:B------:R-:W-:Y:S05]  /*bc00*/  BSYNC B1 ;  /* 0x0000000000017941 */ /* 0x000fea0003800000 */
.L_x_190:
        /* <DEDUP_REMOVED lines=8> */
.L_x_193:
[----:B------:R-:W-:Y:S05]  /*bc90*/  BSYNC B1 ;  /* 0x0000000000017941 */ /* 0x000fea0003800000 */
.L_x_192:
        /* <DEDUP_REMOVED lines=12> */
.L_x_195:
[----:B------:R-:W-:Y:S05]  /*bd60*/  BSYNC B1 ;  /* 0x0000000000017941 */ /* 0x000fea0003800000 */
.L_x_194:
        /* <DEDUP_REMOVED lines=8> */
.L_x_197:
[----:B------:R-:W-:Y:S05]  /*bdf0*/  BSYNC B1 ;  /* 0x0000000000017941 */ /* 0x000fea0003800000 */
.L_x_196:
        /* <DEDUP_REMOVED lines=8> */
.L_x_199:
[----:B------:R-:W-:Y:S05]  /*be80*/  BSYNC B1 ;  /* 0x0000000000017941 */ /* 0x000fea0003800000 */
.L_x_198:
        /* <DEDUP_REMOVED lines=8> */
.L_x_201:
[----:B------:R-:W-:Y:S05]  /*bf10*/  BSYNC B1 ;  /* 0x0000000000017941 */ /* 0x000fea0003800000 */
.L_x_200:
        /* <DEDUP_REMOVED lines=12> */
.L_x_203:
[----:B------:R-:W-:Y:S05]  /*bfe0*/  BSYNC B1 ;  /* 0x0000000000017941 */ /* 0x000fea0003800000 */
.L_x_202:
        /* <DEDUP_REMOVED lines=8> */
.L_x_205:
[----:B------:R-:W-:Y:S05]  /*c070*/  BSYNC B1 ;  /* 0x0000000000017941 */ /* 0x000fea0003800000 */
.L_x_204:
        /* <DEDUP_REMOVED lines=8> */
.L_x_207:
[----:B------:R-:W-:Y:S05]  /*c100*/  BSYNC B1 ;  /* 0x0000000000017941 */ /* 0x000fea0003800000 */
.L_x_206:
        /* <DEDUP_REMOVED lines=8> */
.L_x_209:
[----:B------:R-:W-:Y:S05]  /*c190*/  BSYNC B1 ;  /* 0x0000000000017941 */ /* 0x000fea0003800000 */
.L_x_208:
[----:B-1----:R-:W2:Y:S01]  /*c1a0*/  LDL.LU R3, [R1+0x2e4] ;  /* 0x0002e40001037983 */ /* 0x002ea20000300800 */
[C---:B------:R-:W-:Y:S01]  /*c1b0*/  ISETP.LT.OR P2, PT, R0.reuse, 0xb1, !P0 ;  /* 0x000000b10000780c */ /* 0x040fe20004741670 */
[----:B------:R-:W-:Y:S01]  /*c1c0*/  BSSY B1, `(.L_x_210) ;  /* 0x000000a000017945 */ /* 0x000fe20003800000 */
[----:B------:R-:W-:Y:S01]  /*c1d0*/  ISETP.LT.OR P5, PT, R0, 0xb9, !P3 ;  /* 0x000000b90000780c */ /* 0x000fe20005fa1670 */
[----:B--2---:R-:W-:Y:S01]  /*c1e0*/  @!P1 IMAD R14, R3, R17, R2 ;  /* 0x00000011030e9224 */ /* 0x004fe200078e0202 */
[----:B------:R-:W-:-:S04]  /*c1f0*/  IADD3 R3, P4, R12, 0x80, RZ ;  /* 0x000000800c037810 */ /* 0x000fc80007f9e0ff */
[----:B------:R1:W-:Y:S01]  /*c200*/  @!P1 STG.E.U8 desc[UR36][R4.64+0xb1], R14 ;  /* 0x0000b10e04009986 */ /* 0x0003e2000c101124 */
[----:B------:R-:W-:-:S04]  /*c210*/  ISETP.LT.OR P1, PT, R0, 0xb2, !P0 ;  /* 0x000000b20000780c */ /* 0x000fc80004721670 */
[----:B------:R-:W-:Y:S09]  /*c220*/  @P2 BRA `(.L_x_211) ;  /* 0x00000000000c2947 */ /* 0x000ff20003800000 */
[----:B------:R-:W2:Y:S02]  /*c230*/  LDG.E.U8 R16, desc[UR36][R20.64+0xb0] ;  /* 0x0000b02414107981 */ /* 0x000ea4000c1e1100 */
[----:B--2---:R-:W-:-:S05]  /*c240*/  PRMT R2, R16, 0x8880, RZ ;  /* 0x0000888010027816 */ /* 0x004fca00000000ff */
[----:B------:R-:W-:-:S07]  /*c250*/  IMAD R2, R2, R18, RZ ;  /* 0x0000001202027224 */ /* 0x000fce00078e02ff */
.L_x_211:
[----:B------:R-:W-:Y:S05]  /*c260*/  BSYNC B1 ;  /* 0x0000000000017941 */ /* 0x000fea0003800000 */
.L_x_210:
        /* <DEDUP_REMOVED lines=8> */
.L_x_213:
[----:B------:R-:W-:Y:S05]  /*c2f0*/  BSYNC B1 ;  /* 0x0000000000017941 */ /* 0x000fea0003800000 */
.L_x_212:
        /* <DEDUP_REMOVED lines=8> */
.L_x_215:
[----:B------:R-:W-:Y:S05]  /*c380*/  BSYNC B1 ;  /* 0x0000000000017941 */ /* 0x000fea0003800000 */
.L_x_214:
[----:B-1----:R-:W2:Y:S01]  /*c390*/  LDL.LU R14, [R1+0x2f0] ;  /* 0x0002f000010e7983 */ /* 0x002ea20000300800 */
[C---:B------:R-:W-:Y:S01]  /*c3a0*/  ISETP.LT.OR P1, PT, R0.reuse, 0xba, !P3 ;  /* 0x000000ba0000780c */ /* 0x040fe20005f21670 */
[----:B------:R-:W-:Y:S01]  /*c3b0*/  BSSY B1, `(.L_x_216) ;  /* 0x000000c000017945 */ /* 0x000fe20003800000 */
[----:B------:R-:W-:Y:S01]  /*c3c0*/  IADD3.X R229, RZ, R13, RZ, P4, !PT ;  /* 0x0000000dffe57210 */ /* 0x000fe200027fe4ff */
[----:B------:R-:W-:Y:S01]  /*c3d0*/  IMAD.WIDE.U32 R12, R3, R216, R220 ;  /* 0x000000d8030c7225 */ /* 0x000fe200078e00dc */
[----:B------:R-:W-:-:S03]  /*c3e0*/  ISETP.LT.OR P2, PT, R0, 0xba, !P0 ;  /* 0x000000ba0000780c */ /* 0x000fc60004741670 */
[----:B--2---:R-:W-:-:S05]  /*c3f0*/  @!P5 IMAD R14, R14, R17, R2 ;  /* 0x000000110e0ed224 */ /* 0x004fca00078e0202 */
[----:B------:R1:W-:Y:S01]  /*c400*/  @!P5 STG.E.U8 desc[UR36][R4.64+0xb8], R14 ;  /* 0x0000b80e0400d986 */ /* 0x0003e2000c101124 */
[----:B------:R-:W-:Y:S02]  /*c410*/  ISETP.LT.OR P5, PT, R0, 0xb9, !P0 ;  /* 0x000000b90000780c */ /* 0x000fe400047a1670 */
[----:B-1----:R-:W-:Y:S01]  /*c420*/  IADD3 R14, P4, R12, R218, RZ ;  /* 0x000000da0c0e7210 */ /* 0x002fe20007f9e0ff */
[----:B------:R-:W-:-:S12]  /*c430*/  @P1 BRA `(.L_x_217) ;  /* 0x00000000000c1947 */ /* 0x000fd80003800000 */
[----:B------:R-:W2:Y:S02]  /*c440*/  LDG.E.U8 R16, desc[UR36][R22.64+0xb9] ;  /* 0x0000b92416107981 */ /* 0x000ea4000c1e1100 */
[----:B--2---:R-:W-:-:S05]  /*c450*/  PRMT R2, R16, 0x8880, RZ ;  /* 0x0000888010027816 */ /* 0x004fca00000000ff */
[----:B------:R-:W-:-:S07]  /*c460*/  IMAD R2, R2, R18, RZ ;  /* 0x0000001202027224 */ /* 0x000fce00078e02ff */
.L_x_217:
[----:B------:R-:W-:Y:S05]  /*c470*/  BSYNC B1 ;  /* 0x0000000000017941 */ /* 0x000fea0003800000 */
.L_x_216:
[----:B------:R-:W2:Y:S01]  /*c480*/  LDL.LU R225, [R1+0x2f4] ;  /* 0x0002f40001e17983 */ /* 0x000ea20000300800 */
[----:B------:R-:W-:Y:S01]  /*c490*/  BSSY B1, `(.L_x_218) ;  /* 0x0000008000017945 */ /* 0x000fe20003800000 */
[----:B------:R-:W-:Y:S02]  /*c4a0*/  IMAD R229, R229, R216, RZ ;  /* 0x000000d8e5e57224 */ /* 0x000fe400078e02ff */
[----:B--2---:R-:W-:-:S05]  /*c4b0*/  @!P1 IMAD R225, R225, R17, R2 ;  /* 0x00000011e1e19224 */ /* 0x004fca00078e0202 */
[----:B------:R1:W-:Y:S01]  /*c4c0*/  @!P1 STG.E.U8 desc[UR36][R4.64+0xb9], R225 ;  /* 0x0000b9e104009986 */ /* 0x0003e2000c101124 */
[----:B------:R-:W-:Y:S05]  /*c4d0*/  @P5 BRA `(.L_x_219) ;  /* 0x00000000000c5947 */ /* 0x000fea0003800000 */
[----:B------:R-:W2:Y:S02]  /*c4e0*/  LDG.E.U8 R16, desc[UR36][R20.64+0xb8] ;  /* 0x0000b82414107981 */ /* 0x000ea4000c1e1100 */
[----:B--2---:R-:W-:-:S05]  /*c4f0*/  PRMT R2, R16, 0x8880, RZ ;  /* 0x0000888010027816 */ /* 0x004fca00000000ff */
[----:B------:R-:W-:-:S07]  /*c500*/  IMAD R2, R2, R18, RZ ;  /* 0x0000001202027224 */ /* 0x000fce00078e02ff */
.L_x_219:
[----:B------:R-:W-:Y:S05]  /*c510*/  BSYNC B1 ;  /* 0x0000000000017941 */ /* 0x000fea0003800000 */
.L_x_218:
[----:B-1----:R-:W2:Y:S01]  /*c520*/  LDL.LU R225, [R1+0x2f8] ;  /* 0x0002f80001e17983 */ /* 0x002ea20000300800 */
[----:B------:R-:W-:Y:S01]  /*c530*/  BSSY B1, `(.L_x_220) ;  /* 0x0000008000017945 */ /* 0x000fe20003800000 */
[----:B--2---:R-:W-:Y:S02]  /*c540*/  @!P5 IMAD R228, R225, R17, R2 ;  /* 0x00000011e1e4d224 */ /* 0x004fe400078e0202 */
[----:B------:R-:W-:-:S03]  /*c550*/  IMAD R225, R3, R217, R229 ;  /* 0x000000d903e17224 */ /* 0x000fc600078e02e5 */
[----:B------:R1:W-:Y:S01]  /*c560*/  @!P5 STG.E.U8 desc[UR36][R10.64+0xb8], R228 ;  /* 0x0000b8e40a00d986 */ /* 0x0003e2000c101124 */
[----:B------:R-:W-:Y:S05]  /*c570*/  @P2 BRA `(.L_x_221) ;  /* 0x00000000000c2947 */ /* 0x000fea0003800000 */
[----:B------:R-:W2:Y:S02]  /*c580*/  LDG.E.U8 R16, desc[UR36][R20.64+0xb9] ;  /* 0x0000b92414107981 */ /* 0x000ea4000c1e1100 */
[----:B--2---:R-:W-:-:S05]  /*c590*/  PRMT R2, R16, 0x8880, RZ ;  /* 0x0000888010027816 */ /* 0x004fca00000000ff */
[----:B------:R-:W-:-:S07]  /*c5a0*/  IMAD R2, R2, R18, RZ ;  /* 0x0000001202027224 */ /* 0x000fce00078e02ff */
.L_x_221:
[----:B------:R-:W-:Y:S05]  /*c5b0*/  BSYNC B1 ;  /* 0x0000000000017941 */ /* 0x000fea0003800000 */
.L_x_220:
[----:B------:R-:W2:Y:S01]  /*c5c0*/  LDL.LU R217, [R1+0x2fc] ;  /* 0x0002fc0001d97983 */ /* 0x000ea20000300800 */
[----:B------:R-:W-:Y:S01]  /*c5d0*/  ISETP.GE.AND P1, PT, R224, 0x81, PT ;  /* 0x00000081e000780c */ /* 0x000fe20003f26270 */
[----:B------:R-:W-:Y:S01]  /*c5e0*/  BSSY B1, `(.L_x_222) ;  /* 0x000000c000017945 */ /* 0x000fe20003800000 */
[----:B------:R-:W-:Y:S02]  /*c5f0*/  IADD3.X R15, R219, R13, R225, P4, !PT ;  /* 0x0000000ddb0f7210 */ /* 0x000fe400027fe4e1 */
[----:B------:R-:W-:Y:S01]  /*c600*/  ISETP.LT.OR P4, PT, R0, 0x1, !P1 ;  /* 0x000000010000780c */ /* 0x000fe20004f81670 */
[----:B--2---:R-:W-:Y:S02]  /*c610*/  @!P2 IMAD R12, R217, R17, R2 ;  /* 0x00000011d90ca224 */ /* 0x004fe400078e0202 */
[----:B------:R-:W-:-:S03]  /*c620*/  IMAD.WIDE.U32 R216, R3, R216, R226 ;  /* 0x000000d803d87225 */ /* 0x000fc600078e00e2 */
[----:B------:R2:W-:Y:S02]  /*c630*/  @!P2 STG.E.U8 desc[UR36][R10.64+0xb9], R12 ;  /* 0x0000b90c0a00a986 */ /* 0x0005e4000c101124 */
[----:B--2---:R-:W-:Y:S01]  /*c640*/  IADD3 R12, P2, P5, R222, R218, R216 ;  /* 0x000000dade0c7210 */ /* 0x004fe20007d5e0d8 */
[----:B------:R-:W-:-:S04]  /*c650*/  IMAD.IADD R216, R225, 0x1, R217 ;  /* 0x00000001e1d87824 */ /* 0x000fc800078e02d9 */
[----:B------:R-:W-:Y:S08]  /*c660*/  @P4 BRA `(.L_x_223) ;  /* 0x00000000000c4947 */ /* 0x000ff00003800000 */
[----:B------:R-:W2:Y:S02]  /*c670*/  LDG.E.U8 R16, desc[UR36][R14.64] ;  /* 0x000000240e107981 */ /* 0x000ea4000c1e1100 */
[----:B--2---:R-:W-:-:S05]  /*c680*/  PRMT R2, R16, 0x8880, RZ ;  /* 0x0000888010027816 */ /* 0x004fca00000000ff */
[----:B------:R-:W-:-:S07]  /*c690*/  IMAD R2, R2, R18, RZ ;  /* 0x0000001202027224 */ /* 0x000fce00078e02ff */
.L_x_223:
[----:B------:R-:W-:Y:S05]  /*c6a0*/  BSYNC B1 ;  /* 0x0000000000017941 */ /* 0x000fea0003800000 */
.L_x_222:
[----:B------:R-:W2:Y:S01]  /*c6b0*/  LDL.LU R3, [R1] ;  /* 0x0000000001037983 */ /* 0x000ea20000300800 */
[----:B------:R-:W-:Y:S01]  /*c6c0*/  IADD3.X R13, R221, R219, R216, P2, P5 ;  /* 0x000000dbdd0d7210 */ /* 0x000fe200017ea4d8 */
[----:B------:R-:W-:Y:S01]  /*c6d0*/  BSSY B1, `(.L_x_224) ;  /* 0x000000a000017945 */ /* 0x000fe20003800000 */
[----:B------:R-:W-:-:S04]  /*c6e0*/  ISETP.GE.AND P2, PT, R224, 0x89, PT ;  /* 0x00000089e000780c */ /* 0x000fc80003f46270 */
[----:B------:R-:W-:Y:S01]  /*c6f0*/  ISETP.LT.OR P5, PT, R0, 0x1, !P2 ;  /* 0x000000010000780c */ /* 0x000fe200057a1670 */
[----:B--2---:R-:W-:-:S05]  /*c700*/  @!P4 IMAD R3, R3, R17, R2 ;  /* 0x000000110303c224 */ /* 0x004fca00078e0202 */
[----:B------:R2:W-:Y:S01]  /*c710*/  @!P4 STG.E.U8 desc[UR36][R6.64], R3 ;  /* 0x000000030600c986 */ /* 0x0005e2000c101124 */
[----:B------:R-:W-:-:S13]  /*c720*/  ISETP.LT.OR P4, PT, R0, 0x2, !P1 ;  /* 0x000000020000780c */ /* 0x000fda0004f81670 */
[----:B--2---:R-:W-:Y:S05]  /*c730*/  @P4 BRA `(.L_x_225) ;  /* 0x00000000000c4947 */ /* 0x004fea0003800000 */
[----:B------:R-:W2:Y:S02]  /*c740*/  LDG.E.U8 R16, desc[UR36][R14.64+0x1] ;  /* 0x000001240e107981 */ /* 0x000ea4000c1e1100 */
[----:B--2---:R-:W-:-:S05]  /*c750*/  PRMT R2, R16, 0x8880, RZ ;  /* 0x0000888010027816 */ /* 0x004fca00000000ff */
[----:B------:R-:W-:-:S07]  /*c760*/  IMAD R2, R2, R18, RZ ;  /* 0x0000001202027224 */ /* 0x000fce00078e02ff */
.L_x_225:
[----:B------:R-:W-:Y:S05]  /*c770*/  BSYNC B1 ;  /* 0x0000000000017941 */ /* 0x000fea0003800000 */
.L_x_224:
[----:B------:R-:W2:Y:S01]  /*c780*/  LDL.LU R3, [R1+0x4] ;  /* 0x0000040001037983 */ /* 0x000ea20000300800 */
[----:B------:R-:W-:Y:S01]  /*c790*/  BSSY B1, `(.L_x_226) ;  /* 0x0000007000017945 */ /* 0x000fe20003800000 */
[----:B--2---:R-:W-:-:S05]  /*c7a0*/  @!P4 IMAD R3, R3, R17, R2 ;  /* 0x000000110303c224 */ /* 0x004fca00078e0202 */
[----:B------:R2:W-:Y:S01]  /*c7b0*/  @!P4 STG.E.U8 desc[UR36][R6.64+0x1], R3 ;  /* 0x000001030600c986 */ /* 0x0005e2000c101124 */
[----:B------:R-:W-:Y:S05]  /*c7c0*/  @P5 BRA `(.L_x_227) ;  /* 0x00000000000c5947 */ /* 0x000fea0003800000 */
[----:B------:R-:W3:Y:S02]  /*c7d0*/  LDG.E.U8 R16, desc[UR36][R12.64] ;  /* 0x000000240c107981 */ /* 0x000ee4000c1e1100 */
[----:B---3--:R-:W-:-:S05]  /*c7e0*/  PRMT R2, R16, 0x8880, RZ ;  /* 0x0000888010027816 */ /* 0x008fca00000000ff */
[----:B------:R-:W-:-:S07]  /*c7f0*/  IMAD R2, R2, R18, RZ ;  /* 0x0000001202027224 */ /* 0x000fce00078e02ff */
.L_x_227:
[----:B------:R-:W-:Y:S05]  /*c800*/  BSYNC B1 ;  /* 0x0000000000017941 */ /* 0x000fea0003800000 */
.L_x_226:
[----:B--2---:R-:W2:Y:S01]  /*c810*/  LDL.LU R3, [R1+0x8] ;  /* 0x0000080001037983 */ /* 0x004ea20000300800 */
[----:B------:R-:W-:Y:S01]  /*c820*/  ISETP.LT.OR P4, PT, R0, 0x2, !P2 ;  /* 0x000000020000780c */ /* 0x000fe20005781670 */
[----:B------:R-:W-:Y:S01]  /*c830*/  BSSY B1, `(.L_x_228) ;  /* 0x0000008000017945 */ /* 0x000fe20003800000 */
[----:B--2---:R-:W-:-:S05]  /*c840*/  @!P5 IMAD R3, R3, R17, R2 ;  /* 0x000000110303d224 */ /* 0x004fca00078e0202 */
[----:B------:R2:W-:Y:S01]  /*c850*/  @!P5 STG.E.U8 desc[UR36][R8.64], R3 ;  /* 0x000000030800d986 */ /* 0x0005e2000c101124 */
[----:B------:R-:W-:-:S05]  /*c860*/  ISETP.LT.OR P5, PT, R0, 0x9, !P1 ;  /* 0x000000090000780c */ /* 0x000fca0004fa1670 */
[----:B------:R-:W-:Y:S08]  /*c870*/  @P4 BRA `(.L_x_229) ;  /* 0x00000000000c4947 */ /* 0x000ff00003800000 */
[----:B------:R-:W3:Y:S02]  /*c880*/  LDG.E.U8 R16, desc[UR36][R12.64+0x1] ;  /* 0x000001240c107981 */ /* 0x000ee4000c1e1100 */
[----:B---3--:R-:W-:-:S05]  /*c890*/  PRMT R2, R16, 0x8880, RZ ;  /* 0x0000888010027816 */ /* 0x008fca00000000ff */
[----:B------:R-:W-:-:S07]  /*c8a0*/  IMAD R2, R2, R18, RZ ;  /* 0x0000001202027224 */ /* 0x000fce00078e02ff */
.L_x_229:
[----:B------:R-:W-:Y:S05]  /*c8b0*/  BSYNC B1 ;  /* 0x0000000000017941 */ /* 0x000fea0003800000 */
.L_x_228:
[----:B--2---:R-:W2:Y:S01]  /*c8c0*/  LDL.LU R3, [R1+0xc] ;  /* 0x00000c0001037983 */ /* 0x004ea20000300800 */
[----:B------:R-:W-:Y:S01]  /*c8d0*/  BSSY B1, `(.L_x_230) ;  /* 0x0000007000017945 */ /* 0x000fe20003800000 */
[----:B--2---:R-:W-:-:S05]  /*c8e0*/  @!P4 IMAD R3, R3, R17, R2 ;  /* 0x000000110303c224 */ /* 0x004fca00078e0202 */
[----:B------:R2:W-:Y:S01]  /*c8f0*/  @!P4 STG.E.U8 desc[UR36][R8.64+0x1], R3 ;  /* 0x000001030800c986 */ /* 0x0005e2000c101124 */
[----:B------:R-:W-:Y:S05]  /*c900*/  @P5 BRA `(.L_x_231) ;  /* 0x00000000000c5947 */ /* 0x000fea0003800000 */
[----:B------:R-:W3:Y:S02]  /*c910*/  LDG.E.U8 R16, desc[UR36][R14.64+0x8] ;  /* 0x000008240e107981 */ /* 0x000ee4000c1e1100 */
[----:B---3--:R-:W-:-:S05]  /*c920*/  PRMT R2, R16, 0x8880, RZ ;  /* 0x0000888010027816 */ /* 0x008fca00000000ff */
[----:B------:R-:W-:-:S07]  /*c930*/  IMAD R2, R2, R18, RZ ;  /* 0x0000001202027224 */ /* 0x000fce00078e02ff */
.L_x_231:
[----:B------:R-:W-:Y:S05]  /*c940*/  BSYNC B1 ;  /* 0x0000000000017941 */ /* 0x000fea0003800000 */
.L_x_230:
        /* <DEDUP_REMOVED lines=10> */
.L_x_233:
[----:B------:R-:W-:Y:S05]  /*c9f0*/  BSYNC B1 ;  /* 0x0000000000017941 */ /* 0x000fea0003800000 */
.L_x_232:
        /* <DEDUP_REMOVED lines=8> */
.L_x_235:
[----:B------:R-:W-:Y:S05]  /*ca80*/  BSYNC B1 ;  /* 0x0000000000017941 */ /* 0x000fea0003800000 */
.L_x_234:
        /* <DEDUP_REMOVED lines=10> */
.L_x_237:
[----:B------:R-:W-:Y:S05]  /*cb30*/  BSYNC B1 ;  /* 0x0000000000017941 */ /* 0x000fea0003800000 */
.L_x_236:
        /* <DEDUP_REMOVED lines=8> */
.L_x_239:
[----:B------:R-:W-:Y:S05]  /*cbc0*/  BSYNC B1 ;  /* 0x0000000000017941 */ /* 0x000fea0003800000 */
.L_x_238:
        /* <DEDUP_REMOVED lines=10> */
.L_x_241:
[----:B------:R-:W-:Y:S05]  /*cc70*/  BSYNC B1 ;  /* 0x0000000000017941 */ /* 0x000fea0003800000 */
.L_x_240:
        /* <DEDUP_REMOVED lines=8> */
.L_x_243:
[----:B------:R-:W-:Y:S05]  /*cd00*/  BSYNC B1 ;  /* 0x0000000000017941 */ /* 0x000fea0003800000 */
.L_x_242:
        /* <DEDUP_REMOVED lines=10> */
.L_x_245:
[----:B------:R-:W-:Y:S05]  /*cdb0*/  BSYNC B1 ;  /* 0x0000000000017941 */ /* 0x000fea0003800000 */
.L_x_244:
        /* <DEDUP_REMOVED lines=8> */
.L_x_247:
[----:B------:R-:W-:Y:S05]  /*ce40*/  BSYNC B1 ;  /* 0x0000000000017941 */ /* 0x000fea0003800000 */
.L_x_246:
        /* <DEDUP_REMOVED lines=10> */
.L_x_249:
[----:B------:R-:W-:Y:S05]  /*cef0*/  BSYNC B1 ;  /* 0x0000000000017941 */ /* 0x000fea0003800000 */
.L_x_248:
        /* <DEDUP_REMOVED lines=8> */
.L_x_251:
[----:B------:R-:W-:Y:S05]  /*cf80*/  BSYNC B1 ;  /* 0x0000000000017941 */ /* 0x000fea0003800000 */
.L_x_250:
        /* <DEDUP_REMOVED lines=10> */
.L_x_253:
[----:B------:R-:W-:Y:S05]  /*d030*/  BSYNC B1 ;  /* 0x0000000000017941 */ /* 0x000fea0003800000 */
.L_x_252:
        /* <DEDUP_REMOVED lines=8> */
.L_x_255:
[----:B------:R-:W-:Y:S05]  /*d0c0*/  BSYNC B1 ;  /* 0x0000000000017941 */ /* 0x000fea0003800000 */
.L_x_254:
        /* <DEDUP_REMOVED lines=10> */
.L_x_257:
[----:B------:R-:W-:Y:S05]  /*d170*/  BSYNC B1 ;  /* 0x0000000000017941 */ /* 0x000fea0003800000 */
.L_x_256:
        /* <DEDUP_REMOVED lines=8> */
.L_x_259:
[----:B------:R-:W-:Y:S05]  /*d200*/  BSYNC B1 ;  /* 0x0000000000017941 */ /* 0x000fea0003800000 */
.L_x_258:
        /* <DEDUP_REMOVED lines=10> */
.L_x_261:
[----:B------:R-:W-:Y:S05]  /*d2b0*/  BSYNC B1 ;  /* 0x0000000000017941 */ /* 0x000fea0003800000 */
.L_x_260:
        /* <DEDUP_REMOVED lines=8> */
.L_x_263:
[----:B------:R-:W-:Y:S05]  /*d340*/  BSYNC B1 ;  /* 0x0000000000017941 */ /* 0x000fea0003800000 */
.L_x_262:
        /* <DEDUP_REMOVED lines=10> */
.L_x_265:
[----:B------:R-:W-:Y:S05]  /*d3f0*/  BSYNC B1 ;  /* 0x0000000000017941 */ /* 0x000fea0003800000 */
.L_x_264:
        /* <DEDUP_REMOVED lines=8> */
.L_x_267:
[----:B------:R-:W-:Y:S05]  /*d480*/  BSYNC B1 ;  /* 0x0000000000017941 */ /* 0x000fea0003800000 */
.L_x_266:
        /* <DEDUP_REMOVED lines=10> */
.L_x_269:
[----:B------:R-:W-:Y:S05]  /*d530*/  BSYNC B1 ;  /* 0x0000000000017941 */ /* 0x000fea0003800000 */
.L_x_268:
        /* <DEDUP_REMOVED lines=8> */
.L_x_271:
[----:B------:R-:W-:Y:S05]  /*d5c0*/  BSYNC B1 ;  /* 0x0000000000017941 */ /* 0x000fea0003800000 */
.L_x_270:
        /* <DEDUP_REMOVED lines=10> */
.L_x_273:
[----:B------:R-:W-:Y:S05]  /*d670*/  BSYNC B1 ;  /* 0x0000000000017941 */ /* 0x000fea0003800000 */
.L_x_272:
        /* <DEDUP_REMOVED lines=8> */
.L_x_275:
[----:B------:R-:W-:Y:S05]  /*d700*/  BSYNC B1 ;  /* 0x0000000000017941 */ /* 0x000fea0003800000 */
.L_x_274:
        /* <DEDUP_REMOVED lines=10> */
.L_x_277:
[----:B------:R-:W-:Y:S05]  /*d7b0*/  BSYNC B1 ;  /* 0x0000000000017941 */ /* 0x000fea0003800000 */
.L_x_276:
        /* <DEDUP_REMOVED lines=8> */
.L_x_279:
[----:B------:R-:W-:Y:S05]  /*d840*/  BSYNC B1 ;  /* 0x0000000000017941 */ /* 0x000fea0003800000 */
.L_x_278:
        /* <DEDUP_REMOVED lines=10> */
.L_x_281:
[----:B------:R-:W-:Y:S05]  /*d8f0*/  BSYNC B1 ;  /* 0x0000000000017941 */ /* 0x000fea0003800000 */
.L_x_280:
        /* <DEDUP_REMOVED lines=8> */
.L_x_283:
[----:B------:R-:W-:Y:S05]  /*d980*/  BSYNC B1 ;  /* 0x0000000000017941 */ /* 0x000fea0003800000 */
.L_x_282:
        /* <DEDUP_REMOVED lines=10> */
.L_x_285:
[----:B------:R-:W-:Y:S05]  /*da30*/  BSYNC B1 ;  /* 0x0000000000017941 */ /* 0x000fea0003800000 */
.L_x_284:
        /* <DEDUP_REMOVED lines=8> */
.L_x_287:
[----:B------:R-:W-:Y:S05]  /*dac0*/  BSYNC B1 ;  /* 0x0000000000017941 */ /* 0x000fea0003800000 */
.L_x_286:
        /* <DEDUP_REMOVED lines=10> */
.L_x_289:
[----:B------:R-:W-:Y:S05]  /*db70*/  BSYNC B1 ;  /* 0x0000000000017941 */ /* 0x000fea0003800000 */
.L_x_288:
        /* <DEDUP_REMOVED lines=8> */
.L_x_291:
[----:B------:R-:W-:Y:S05]  /*dc00*/  BSYNC B1 ;  /* 0x0000000000017941 */ /* 0x000fea0003800000 */
.L_x_290:
        /* <DEDUP_REMOVED lines=10> */
.L_x_293:
[----:B------:R-:W-:Y:S05]  /*dcb0*/  BSYNC B1 ;  /* 0x0000000000017941 */ /* 0x000fea0003800000 */
.L_x_292:
        /* <DEDUP_REMOVED lines=8> */
.L_x_295:
[----:B------:R-:W-:Y:S05]  /*dd40*/  BSYNC B1 ;  /* 0x0000000000017941 */ /* 0x000fea0003800000 */
.L_x_294:
        /* <DEDUP_REMOVED lines=10> */
.L_x_297:
[----:B------:R-:W-:Y:S05]  /*ddf0*/  BSYNC B1 ;  /* 0x0000000000017941 */ /* 0x000fea0003800000 */
.L_x_296:
        /* <DEDUP_REMOVED lines=8> */
.L_x_299:
[----:B------:R-:W-:Y:S05]  /*de80*/  BSYNC B1 ;  /* 0x0000000000017941 */ /* 0x000fea0003800000 */
.L_x_298:
        /* <DEDUP_REMOVED lines=10> */
.L_x_301:
[----:B------:R-:W-:Y:S05]  /*df30*/  BSYNC B1 ;  /* 0x0000000000017941 */ /* 0x000fea0003800000 */
.L_x_300:
        /* <DEDUP_REMOVED lines=8> */
.L_x_303:
[----:B------:R-:W-:Y:S05]  /*dfc0*/  BSYNC B1 ;  /* 0x0000000000017941 */ /* 0x000fea0003800000 */
.L_x_302:
        /* <DEDUP_REMOVED lines=10> */
.L_x_305:
[----:B------:R-:W-:Y:S05]  /*e070*/  BSYNC B1 ;  /* 0x0000000000017941 */ /* 0x000fea0003800000 */
.L_x_304:
        /* <DEDUP_REMOVED lines=8> */
.L_x_307:
[----:B------:R-:W-:Y:S05]  /*e100*/  BSYNC B1 ;  /* 0x0000000000017941 */ /* 0x000fea0003800000 */
.L_x_306:
        /* <DEDUP_REMOVED lines=10> */
.L_x_309:
[----:B------:R-:W-:Y:S05]  /*e1b0*/  BSYNC B1 ;  /* 0x0000000000017941 */ /* 0x000fea0003800000 */
.L_x_308:
        /* <DEDUP_REMOVED lines=8> */
.L_x_311:
[----:B------:R-:W-:Y:S05]  /*e240*/  BSYNC B1 ;  /* 0x0000000000017941 */ /* 0x000fea0003800000 */
.L_x_310:
        /* <DEDUP_REMOVED lines=10> */
.L_x_313:
[----:B------:R-:W-:Y:S05]  /*e2f0*/  BSYNC B1 ;  /* 0x0000000000017941 */ /* 0x000fea0003800000 */
.L_x_312:
        /* <DEDUP_REMOVED lines=8> */
.L_x_315:
[----:B------:R-:W-:Y:S05]  /*e380*/  BSYNC B1 ;  /* 0x0000000000017941 */ /* 0x000fea0003800000 */
.L_x_314:
        /* <DEDUP_REMOVED lines=10> */
.L_x_317:
[----:B------:R-:W-:Y:S05]  /*e430*/  BSYNC B1 ;  /* 0x0000000000017941 */ /* 0x000fea0003800000 */
.L_x_316:
        /* <DEDUP_REMOVED lines=8> */
.L_x_319:
[----:B------:R-:W-:Y:S05]  /*e4c0*/  BSYNC B1 ;  /* 0x0000000000017941 */ /* 0x000fea0003800000 */
.L_x_318:
        /* <DEDUP_REMOVED lines=10> */
.L_x_321:
[----:B------:R-:W-:Y:S05]  /*e570*/  BSYNC B1 ;  /* 0x0000000000017941 */ /* 0x000fea0003800000 */
.L_x_320:
        /* <DEDUP_REMOVED lines=8> */
.L_x_323:
[----:B------:R-:W-:Y:S05]  /*e600*/  BSYNC B1 ;  /* 0x0000000000017941 */ /* 0x000fea0003800000 */
.L_x_322:
        /* <DEDUP_REMOVED lines=10> */
.L_x_325:
[----:B------:R-:W-:Y:S05]  /*e6b0*/  BSYNC B1 ;  /* 0x0000000000017941 */ /* 0x000fea0003800000 */
.L_x_324:
        /* <DEDUP_REMOVED lines=8> */
.L_x_327:
[----:B------:R-:W-:Y:S05]  /*e740*/  BSYNC B1 ;  /* 0x0000000000017941 */ /* 0x000fea0003800000 */
.L_x_326:
        /* <DEDUP_REMOVED lines=10> */
.L_x_329:
[----:B------:R-:W-:Y:S05]  /*e7f0*/  BSYNC B1 ;  /* 0x0000000000017941 */ /* 0x000fea0003800000 */
.L_x_328:
        /* <DEDUP_REMOVED lines=8> */
.L_x_331:
[----:B------:R-:W-:Y:S05]  /*e880*/  BSYNC B1 ;  /* 0x0000000000017941 */ /* 0x000fea0003800000 */
.L_x_330:
        /* <DEDUP_REMOVED lines=10> */
.L_x_333:
[----:B------:R-:W-:Y:S05]  /*e930*/  BSYNC B1 ;  /* 0x0000000000017941 */ /* 0x000fea0003800000 */
.L_x_332:
        /* <DEDUP_REMOVED lines=8> */
.L_x_335:
[----:B------:R-:W-:Y:S05]  /*e9c0*/  BSYNC B1 ;  /* 0x0000000000017941 */ /* 0x000fea0003800000 */
.L_x_334:
        /* <DEDUP_REMOVED lines=10> */
.L_x_337:
[----:B------:R-:W-:Y:S05]  /*ea70*/  BSYNC B1 ;  /* 0x0000000000017941 */ /* 0x000fea0003800000 */
.L_x_336:
        /* <DEDUP_REMOVED lines=8> */
.L_x_339:
[----:B------:R-:W-:Y:S05]  /*eb00*/  BSYNC B1 ;  /* 0x0000000000017941 */ /* 0x000fea0003800000 */
.L_x_338:
        /* <DEDUP_REMOVED lines=10> */
.L_x_341:
[----:B------:R-:W-:Y:S05]  /*ebb0*/  BSYNC B1 ;  /* 0x0000000000017941 */ /* 0x000fea0003800000 */
.L_x_340:
        /* <DEDUP_REMOVED lines=8> */
.L_x_343:
[----:B------:R-:W-:Y:S05]  /*ec40*/  BSYNC B1 ;  /* 0x0000000000017941 */ /* 0x000fea0003800000 */
.L_x_342:
        /* <DEDUP_REMOVED lines=10> */
.L_x_345:
[----:B------:R-:W-:Y:S05]  /*ecf0*/  BSYNC B1 ;  /* 0x0000000000017941 */ /* 0x000fea0003800000 */
.L_x_344:
        /* <DEDUP_REMOVED lines=8> */
.L_x_347:
[----:B------:R-:W-:Y:S05]  /*ed80*/  BSYNC B1 ;  /* 0x0000000000017941 */ /* 0x000fea0003800000 */
.L_x_346:
        /* <DEDUP_REMOVED lines=10> */
.L_x_349:
[----:B------:R-:W-:Y:S05]  /*ee30*/  BSYNC B1 ;  /* 0x0000000000017941 */ /* 0x000fea0003800000 */
.L_x_348:
        /* <DEDUP_REMOVED lines=8> */
.L_x_351:
[----:B------:R-:W-:Y:S05]  /*eec0*/  BSYNC B1 ;  /* 0x0000000000017941 */ /* 0x000fea0003800000 */
.L_x_350:
        /* <DEDUP_REMOVED lines=10> */
.L_x_353:
[----:B------:R-:W-:Y:S05]  /*ef70*/  BSYNC B1 ;  /* 0x0000000000017941 */ /* 0x000fea0003800000 */
.L_x_352:
        /* <DEDUP_REMOVED lines=8> */
.L_x_355:
[----:B------:R-:W-:Y:S05]  /*f000*/  BSYNC B1 ;  /* 0x0000000000017941 */ /* 0x000fea0003800000 */
.L_x_354:
        /* <DEDUP_REMOVED lines=10> */
.L_x_357:
[----:B------:R-:W-:Y:S05]  /*f0b0*/  BSYNC B1 ;  /* 0x0000000000017941 */ /* 0x000fea0003800000 */
.L_x_356:
        /* <DEDUP_REMOVED lines=8> */
.L_x_359:
[----:B------:R-:W-:Y:S05]  /*f140*/  BSYNC B1 ;  /* 0x0000000000017941 */ /* 0x000fea0003800000 */
.L_x_358:
        /* <DEDUP_REMOVED lines=10> */
.L_x_361:
[----:B------:R-:W-:Y:S05]  /*f1f0*/  BSYNC B1 ;  /* 0x0000000000017941 */ /* 0x000fea0003800000 */
.L_x_360:
        /* <DEDUP_REMOVED lines=8> */
.L_x_363:
[----:B------:R-:W-:Y:S05]  /*f280*/  BSYNC B1 ;  /* 0x0000000000017941 */ /* 0x000fea0003800000 */
.L_x_362:
        /* <DEDUP_REMOVED lines=10> */
.L_x_365:
[----:B------:R-:W-:Y:S05]  /*f330*/  BSYNC B1 ;  /* 0x0000000000017941 */ /* 0x000fea0003800000 */
.L_x_364:
        /* <DEDUP_REMOVED lines=8> */
.L_x_367:
[----:B------:R-:W-:Y:S05]  /*f3c0*/  BSYNC B1 ;  /* 0x0000000000017941 */ /* 0x000fea0003800000 */
.L_x_366:
        /* <DEDUP_REMOVED lines=10> */
.L_x_369:
[----:B------:R-:W-:Y:S05]  /*f470*/  BSYNC B1 ;  /* 0x0000000000017941 */ /* 0x000fea0003800000 */
.L_x_368:
        /* <DEDUP_REMOVED lines=8> */
.L_x_371:
[----:B------:R-:W-:Y:S05]  /*f500*/  BSYNC B1 ;  /* 0x0000000000017941 */ /* 0x000fea0003800000 */
.L_x_370:
        /* <DEDUP_REMOVED lines=10> */
.L_x_373:
[----:B------:R-:W-:Y:S05]  /*f5b0*/  BSYNC B1 ;  /* 0x0000000000017941 */ /* 0x000fea0003800000 */
.L_x_372:
        /* <DEDUP_REMOVED lines=8> */
.L_x_375:
[----:B------:R-:W-:Y:S05]  /*f640*/  BSYNC B1 ;  /* 0x0000000000017941 */ /* 0x000fea0003800000 */
.L_x_374:
        /* <DEDUP_REMOVED lines=10> */
.L_x_377:
[----:B------:R-:W-:Y:S05]  /*f6f0*/  BSYNC B1 ;  /* 0x0000000000017941 */ /* 0x000fea0003800000 */
.L_x_376:
[----:B--2---:R-:W2:Y:S01]  /*f700*/  LDL.LU R3, [R1+0x134] ;  /* 0x0001340001037983 */ /* 0x004ea20000300800 */
[----:B------:R-:W-:Y:S01]  /*f710*/  BSSY B1, `(.L_x_378) ;  /* 0x0000007000017945 */ /* 0x000fe20003800000 */
[----:B--2---:R-:W-:-:S05]  /*f720*/  @!P4 IMAD R3, R3, R17, R2 ;  /* 0x000000110303c224 */ /* 0x004fca00078e0202 */
[----:B------:R2:W-:Y:S01]  /*f730*/  @!P4 STG.E.U8 desc[UR36][R6.64+0x99], R3 ;  /* 0x000099030600c986 */ /* 0x0005e2000c101124 */
[----:B------:R-:W-:Y:S05]  /*f740*/  @P5 BRA `(.L_x_379) ;  /* 0x00000000000c5947 */ /* 0x000fea0003800000 */
[----:B------:R-:W2:Y:S02]  /*f750*/  LDG.E.U8 R16, desc[UR36][R12.64+0x98] ;  /* 0x000098240c107981 */ /* 0x000ea4000c1e1100 */
[----:B--2---:R-:W-:-:S05]  /*f760*/  PRMT R3, R16, 0x8880, RZ ;  /* 0x0000888010037816 */ /* 0x004fca00000000ff */
[----:B------:R-:W-:-:S07]  /*f770*/  IMAD R2, R3, R18, RZ ;  /* 0x0000001203027224 */ /* 0x000fce00078e02ff */
.L_x_379:
[----:B------:R-:W-:Y:S05]  /*f780*/  BSYNC B1 ;  /* 0x0000000000017941 */ /* 0x000fea0003800000 */
.L_x_378:
[----:B--2---:R-:W2:Y:S01]  /*f790*/  LDL.LU R3, [R1+0x138] ;  /* 0x0001380001037983 */ /* 0x004ea20000300800 */
[----:B------:R-:W-:Y:S01]  /*f7a0*/  ISETP.LT.OR P4, PT, R0, 0x9a, !P2 ;  /* 0x0000009a0000780c */ /* 0x000fe20005781670 */
[----:B------:R-:W-:Y:S01]  /*f7b0*/  BSSY B1, `(.L_x_380) ;  /* 0x0000008000017945 */ /* 0x000fe20003800000 */
[----:B--2---:R-:W-:-:S05]  /*f7c0*/  @!P5 IMAD R3, R3, R17, R2 ;  /* 0x000000110303d224 */ /* 0x004fca00078e0202 */
[----:B------:R2:W-:Y:S01]  /*f7d0*/  @!P5 STG.E.U8 desc[UR36][R8.64+0x98], R3 ;  /* 0x000098030800d986 */ /* 0x0005e2000c101124 */
[----:B------:R-:W-:-:S05]  /*f7e0*/  ISETP.LT.OR P5, PT, R0, 0xa1, !P1 ;  /* 0x000000a10000780c */ /* 0x000fca0004fa1670 */
[----:B------:R-:W-:Y:S08]  /*f7f0*/  @P4 BRA `(.L_x_381) ;  /* 0x00000000000c4947 */ /* 0x000ff00003800000 */
[----:B------:R-:W2:Y:S02]  /*f800*/  LDG.E.U8 R16, desc[UR36][R12.64+0x99] ;  /* 0x000099240c107981 */ /* 0x000ea4000c1e1100 */
[----:B--2---:R-:W-:-:S05]  /*f810*/  PRMT R3, R16, 0x8880, RZ ;  /* 0x0000888010037816 */ /* 0x004fca00000000ff */
[----:B------:R-:W-:-:S07]  /*f820*/  IMAD R2, R3, R18, RZ ;  /* 0x0000001203027224 */ /* 0x000fce00078e02ff */
.L_x_381:
[----:B------:R-:W-:Y:S05]  /*f830*/  BSYNC B1 ;  /* 0x0000000000017941 */ /* 0x000fea0003800000 */
.L_x_380:
        /* <DEDUP_REMOVED lines=8> */
.L_x_383:
[----:B------:R-:W-:Y:S05]  /*f8c0*/  BSYNC B1 ;  /* 0x0000000000017941 */ /* 0x000fea0003800000 */
.L_x_382:
        /* <DEDUP_REMOVED lines=10> */
.L_x_385:
[----:B------:R-:W-:Y:S05]  /*f970*/  BSYNC B1 ;  /* 0x0000000000017941 */ /* 0x000fea0003800000 */
.L_x_384:
        /* <DEDUP_REMOVED lines=8> */
.L_x_387:
[----:B------:R-:W-:Y:S05]  /*fa00*/  BSYNC B1 ;  /* 0x0000000000017941 */ /* 0x000fea0003800000 */
.L_x_386:
        /* <DEDUP_REMOVED lines=10> */
.L_x_389:
[----:B------:R-:W-:Y:S05]  /*fab0*/  BSYNC B1 ;  /* 0x0000000000017941 */ /* 0x000fea0003800000 */
.L_x_388:
        /* <DEDUP_REMOVED lines=8> */
.L_x_391:
[----:B------:R-:W-:Y:S05]  /*fb40*/  BSYNC B1 ;  /* 0x0000000000017941 */ /* 0x000fea0003800000 */
.L_x_390:
        /* <DEDUP_REMOVED lines=10> */
.L_x_393:
[----:B------:R-:W-:Y:S05]  /*fbf0*/  BSYNC B1 ;  /* 0x0000000000017941 */ /* 0x000fea0003800000 */
.L_x_392:
        /* <DEDUP_REMOVED lines=8> */
.L_x_395:
[----:B------:R-:W-:Y:S05]  /*fc80*/  BSYNC B1 ;  /* 0x0000000000017941 */ /* 0x000fea0003800000 */
.L_x_394:
        /* <DEDUP_REMOVED lines=10> */
.L_x_397:
[----:B------:R-:W-:Y:S05]  /*fd30*/  BSYNC B1 ;  /* 0x0000000000017941 */ /* 0x000fea0003800000 */
.L_x_396:
        /* <DEDUP_REMOVED lines=8> */
.L_x_399:
[----:B------:R-:W-:Y:S05]  /*fdc0*/  BSYNC B1 ;  /* 0x0000000000017941 */ /* 0x000fea0003800000 */
.L_x_398:
        /* <DEDUP_REMOVED lines=10> */
.L_x_401:
[----:B------:R-:W-:Y:S05]  /*fe70*/  BSYNC B1 ;  /* 0x0000000000017941 */ /* 0x000fea0003800000 */
.L_x_400:
        /* <DEDUP_REMOVED lines=8> */
.L_x_403:
[----:B------:R-:W-:Y:S05]  /*ff00*/  BSYNC B1 ;  /* 0x0000000000017941 */ /* 0x000fea0003800000 */
.L_x_402:
        /* <DEDUP_REMOVED lines=10> */
.L_x_405:
[----:B------:R-:W-:Y:S05]  /*ffb0*/  BSYNC B1 ;  /* 0x0000000000017941 */ /* 0x000fea0003800000 */
.L_x_404:
        /* <DEDUP_REMOVED lines=8> */
.L_x_407:
[----:B------:R-:W-:Y:S05]  /*10040*/  BSYNC B1 ;  /* 0x0000000000017941 */ /* 0x000fea0003800000 */
.L_x_406:
        /* <DEDUP_REMOVED lines=10> */
.L_x_409:
[----:B------:R-:W-:Y:S05]  /*100f0*/  BSYNC B1 ;  /* 0x0000000000017941 */ /* 0x000fea0003800000 */
.L_x_408:
        /* <DEDUP_REMOVED lines=8> */
.L_x_411:
[----:B------:R-:W-:Y:S05]  /*10180*/  BSYNC B1 ;  /* 0x0000000000017941 */ /* 0x000fea0003800000 */
.L_x_410:
        /* <DEDUP_REMOVED lines=10> */
.L_x_413:
[----:B------:R-:W-:Y:S05]  /*10230*/  BSYNC B1 ;  /* 0x0000000000017941 */ /* 0x000fea0003800000 */
.L_x_412:
        /* <DEDUP_REMOVED lines=8> */
.L_x_415:
[----:B------:R-:W-:Y:S05]  /*102c0*/  BSYNC B1 ;  /* 0x0000000000017941 */ /* 0x000fea0003800000 */
.L_x_414:
[----:B------:R-:W-:Y:S01]  /*102d0*/  ISETP.LT.OR P4, PT, R0, 0xc2, !P3 ;  /* 0x000000c20000780c */ /* 0x000fe20005f81670 */
[----:B--2---:R-:W-:Y:S01]  /*102e0*/  @!P5 IMAD R3, R120, R17, R2 ;  /* 0x000000117803d224 */ /* 0x004fe200078e0202 */
[----:B------:R-:W-:Y:S04]  /*102f0*/  BSSY B1, `(.L_x_416) ;  /* 0x0000007000017945 */ /* 0x000fe80003800000 */
[----:B------:R2:W-:Y:S01]  /*10300*/  @!P5 STG.E.U8 desc[UR36][R4.64+0xc0], R3 ;  /* 0x0000c0030400d986 */ /* 0x0005e2000c101124 */
[----:B------:R-:W-:-:S06]  /*10310*/  ISETP.LT.OR P5, PT, R0, 0xc1, !P0 ;  /* 0x000000c10000780c */ /* 0x000fcc00047a1670 */
[----:B------:R-:W-:Y:S07]  /*10320*/  @P4 BRA `(.L_x_417) ;  /* 0x00000000000c4947 */ /* 0x000fee0003800000 */
[----:B------:R-:W2:Y:S02]  /*10330*/  LDG.E.U8 R16, desc[UR36][R22.64+0xc1] ;  /* 0x0000c12416107981 */ /* 0x000ea4000c1e1100 */
[----:B--2---:R-:W-:-:S05]  /*10340*/  PRMT R3, R16, 0x8880, RZ ;  /* 0x0000888010037816 */ /* 0x004fca00000000ff */
[----:B------:R-:W-:-:S07]  /*10350*/  IMAD R2, R3, R18, RZ ;  /* 0x0000001203027224 */ /* 0x000fce00078e02ff */
.L_x_417:
[----:B------:R-:W-:Y:S05]  /*10360*/  BSYNC B1 ;  /* 0x0000000000017941 */ /* 0x000fea0003800000 */
.L_x_416:
[----:B------:R-:W-:Y:S01]  /*10370*/  @!P4 IMAD R121, R121, R17, R2 ;  /* 0x000000117979c224 */ /* 0x000fe200078e0202 */
[----:B------:R-:W-:Y:S04]  /*10380*/  BSSY B1, `(.L_x_418) ;  /* 0x0000006000017945 */ /* 0x000fe80003800000 */
[----:B------:R3:W-:Y:S01]  /*10390*/  @!P4 STG.E.U8 desc[UR36][R4.64+0xc1], R121 ;  /* 0x0000c1790400c986 */ /* 0x0007e2000c101124 */
[----:B------:R-:W-:Y:S05]  /*103a0*/  @P5 BRA `(.L_x_419) ;  /* 0x00000000000c5947 */ /* 0x000fea0003800000 */
[----:B------:R-:W2:Y:S02]  /*103b0*/  LDG.E.U8 R16, desc[UR36][R20.64+0xc0] ;  /* 0x0000c02414107981 */ /* 0x000ea4000c1e1100 */
[----:B--2---:R-:W-:-:S05]  /*103c0*/  PRMT R3, R16, 0x8880, RZ ;  /* 0x0000888010037816 */ /* 0x004fca00000000ff */
[----:B------:R-:W-:-:S07]  /*103d0*/  IMAD R2, R3, R18, RZ ;  /* 0x0000001203027224 */ /* 0x000fce00078e02ff */
.L_x_419:
[----:B------:R-:W-:Y:S05]  /*103e0*/  BSYNC B1 ;  /* 0x0000000000017941 */ /* 0x000fea0003800000 */
.L_x_418:
        /* <DEDUP_REMOVED lines=9> */
.L_x_421:
[----:B------:R-:W-:Y:S05]  /*10480*/  BSYNC B1 ;  /* 0x0000000000017941 */ /* 0x000fea0003800000 */
.L_x_420:
[----:B------:R-:W-:Y:S01]  /*10490*/  @!P4 IMAD R123, R123, R17, R2 ;  /* 0x000000117b7bc224 */ /* 0x000fe200078e0202 */
[----:B------:R-:W-:Y:S04]  /*104a0*/  BSSY B1, `(.L_x_422) ;  /* 0x0000006000017945 */ /* 0x000fe80003800000 */
[----:B------:R4:W-:Y:S01]  /*104b0*/  @!P4 STG.E.U8 desc[UR36][R10.64+0xc1], R123 ;  /* 0x0000c17b0a00c986 */ /* 0x0009e2000c101124 */
[----:B------:R-:W-:Y:S05]  /*104c0*/  @P5 BRA `(.L_x_423) ;  /* 0x00000000000c5947 */ /* 0x000fea0003800000 */
[----:B------:R-:W2:Y:S02]  /*104d0*/  LDG.E.U8 R16, desc[UR36][R22.64+0xc8] ;  /* 0x0000c82416107981 */ /* 0x000ea4000c1e1100 */
[----:B--2---:R-:W-:-:S05]  /*104e0*/  PRMT R3, R16, 0x8880, RZ ;  /* 0x0000888010037816 */ /* 0x004fca00000000ff */
[----:B------:R-:W-:-:S07]  /*104f0*/  IMAD R2, R3, R18, RZ ;  /* 0x0000001203027224 */ /* 0x000fce00078e02ff */
.L_x_423:
[----:B------:R-:W-:Y:S05]  /*10500*/  BSYNC B1 ;  /* 0x0000000000017941 */ /* 0x000fea0003800000 */
.L_x_422:
        /* <DEDUP_REMOVED lines=9> */
.L_x_425:
[----:B------:R-:W-:Y:S05]  /*105a0*/  BSYNC B1 ;  /* 0x0000000000017941 */ /* 0x000fea0003800000 */
.L_x_424:
[----:B------:R-:W-:Y:S01]  /*105b0*/  @!P4 IMAD R125, R125, R17, R2 ;  /* 0x000000117d7dc224 */ /* 0x000fe200078e0202 */
[----:B------:R-:W-:Y:S04]  /*105c0*/  BSSY B1, `(.L_x_426) ;  /* 0x0000006000017945 */ /* 0x000fe80003800000 */
[----:B------:R0:W-:Y:S01]  /*105d0*/  @!P4 STG.E.U8 desc[UR36][R4.64+0xc9], R125 ;  /* 0x0000c97d0400c986 */ /* 0x0001e2000c101124 */
[----:B------:R-:W-:Y:S05]  /*105e0*/  @P5 BRA `(.L_x_427) ;  /* 0x00000000000c5947 */ /* 0x000fea0003800000 */
[----:B------:R-:W2:Y:S02]  /*105f0*/  LDG.E.U8 R16, desc[UR36][R20.64+0xc8] ;  /* 0x0000c82414107981 */ /* 0x000ea4000c1e1100 */
[----:B--2---:R-:W-:-:S05]  /*10600*/  PRMT R3, R16, 0x8880, RZ ;  /* 0x0000888010037816 */ /* 0x004fca00000000ff */
[----:B------:R-:W-:-:S07]  /*10610*/  IMAD R2, R3, R18, RZ ;  /* 0x0000001203027224 */ /* 0x000fce00078e02ff */
.L_x_427:
[----:B------:R-:W-:Y:S05]  /*10620*/  BSYNC B1 ;  /* 0x0000000000017941 */ /* 0x000fea0003800000 */
.L_x_426:
        /* <DEDUP_REMOVED lines=9> */
.L_x_429:
[----:B------:R-:W-:Y:S05]  /*106c0*/  BSYNC B1 ;  /* 0x0000000000017941 */ /* 0x000fea0003800000 */
.L_x_428:
[----:B------:R-:W-:Y:S01]  /*106d0*/  @!P4 IMAD R127, R127, R17, R2 ;  /* 0x000000117f7fc224 */ /* 0x000fe200078e0202 */
[----:B------:R-:W-:Y:S04]  /*106e0*/  BSSY B1, `(.L_x_430) ;  /* 0x0000006000017945 */ /* 0x000fe80003800000 */
[----:B------:R0:W-:Y:S01]  /*106f0*/  @!P4 STG.E.U8 desc[UR36][R10.64+0xc9], R127 ;  /* 0x0000c97f0a00c986 */ /* 0x0001e2000c101124 */
[----:B------:R-:W-:Y:S05]  /*10700*/  @P5 BRA `(.L_x_431) ;  /* 0x00000000000c5947 */ /* 0x000fea0003800000 */
[----:B------:R-:W2:Y:S02]  /*10710*/  LDG.E.U8 R16, desc[UR36][R22.64+0xd0] ;  /* 0x0000d02416107981 */ /* 0x000ea4000c1e1100 */
[----:B--2---:R-:W-:-:S05]  /*10720*/  PRMT R3, R16, 0x8880, RZ ;  /* 0x0000888010037816 */ /* 0x004fca00000000ff */
[----:B------:R-:W-:-:S07]  /*10730*/  IMAD R2, R3, R18, RZ ;  /* 0x0000001203027224 */ /* 0x000fce00078e02ff */
.L_x_431:
[----:B------:R-:W-:Y:S05]  /*10740*/  BSYNC B1 ;  /* 0x0000000000017941 */ /* 0x000fea0003800000 */
.L_x_430:
        /* <DEDUP_REMOVED lines=9> */
.L_x_433:
[----:B------:R-:W-:Y:S05]  /*107e0*/  BSYNC B1 ;  /* 0x0000000000017941 */ /* 0x000fea0003800000 */
.L_x_432:
[----:B------:R-:W-:Y:S01]  /*107f0*/  @!P4 IMAD R129, R129, R17, R2 ;  /* 0x000000118181c224 */ /* 0x000fe200078e0202 */
[----:B------:R-:W-:Y:S04]  /*10800*/  BSSY B1, `(.L_x_434) ;  /* 0x0000006000017945 */ /* 0x000fe80003800000 */
[----:B------:R0:W-:Y:S01]  /*10810*/  @!P4 STG.E.U8 desc[UR36][R4.64+0xd1], R129 ;  /* 0x0000d1810400c986 */ /* 0x0001e2000c101124 */
[----:B------:R-:W-:Y:S05]  /*10820*/  @P5 BRA `(.L_x_435) ;  /* 0x00000000000c5947 */ /* 0x000fea0003800000 */
[----:B------:R-:W2:Y:S02]  /*10830*/  LDG.E.U8 R16, desc[UR36][R20.64+0xd0] ;  /* 0x0000d02414107981 */ /* 0x000ea4000c1e1100 */
[----:B--2---:R-:W-:-:S05]  /*10840*/  PRMT R3, R16, 0x8880, RZ ;  /* 0x0000888010037816 */ /* 0x004fca00000000ff */
[----:B------:R-:W-:-:S07]  /*10850*/  IMAD R2, R3, R18, RZ ;  /* 0x0000001203027224 */ /* 0x000fce00078e02ff */
.L_x_435:
[----:B------:R-:W-:Y:S05]  /*10860*/  BSYNC B1 ;  /* 0x0000000000017941 */ /* 0x000fea0003800000 */
.L_x_434:
        /* <DEDUP_REMOVED lines=9> */
.L_x_437:
[----:B------:R-:W-:Y:S05]  /*10900*/  BSYNC B1 ;  /* 0x0000000000017941 */ /* 0x000fea0003800000 */
.L_x_436:
[----:B------:R-:W-:Y:S01]  /*10910*/  @!P4 IMAD R131, R131, R17, R2 ;  /* 0x000000118383c224 */ /* 0x000fe200078e0202 */
[----:B------:R-:W-:Y:S04]  /*10920*/  BSSY B1, `(.L_x_438) ;  /* 0x0000006000017945 */ /* 0x000fe80003800000 */
[----:B------:R0:W-:Y:S01]  /*10930*/  @!P4 STG.E.U8 desc[UR36][R10.64+0xd1], R131 ;  /* 0x0000d1830a00c986 */ /* 0x0001e2000c101124 */
[----:B------:R-:W-:Y:S05]  /*10940*/  @P5 BRA `(.L_x_439) ;  /* 0x00000000000c5947 */ /* 0x000fea0003800000 */
[----:B------:R-:W2:Y:S02]  /*10950*/  LDG.E.U8 R16, desc[UR36][R22.64+0xd8] ;  /* 0x0000d82416107981 */ /* 0x000ea4000c1e1100 */
[----:B--2---:R-:W-:-:S05]  /*10960*/  PRMT R3, R16, 0x8880, RZ ;  /* 0x0000888010037816 */ /* 0x004fca00000000ff */
[----:B------:R-:W-:-:S07]  /*10970*/  IMAD R2, R3, R18, RZ ;  /* 0x0000001203027224 */ /* 0x000fce00078e02ff */
.L_x_439:
[----:B------:R-:W-:Y:S05]  /*10980*/  BSYNC B1 ;  /* 0x0000000000017941 */ /* 0x000fea0003800000 */
.L_x_438:
        /* <DEDUP_REMOVED lines=9> */
.L_x_441:
[----:B------:R-:W-:Y:S05]  /*10a20*/  BSYNC B1 ;  /* 0x0000000000017941 */ /* 0x000fea0003800000 */
.L_x_440:
[----:B------:R-:W-:Y:S01]  /*10a30*/  @!P4 IMAD R133, R133, R17, R2 ;  /* 0x000000118585c224 */ /* 0x000fe200078e0202 */
[----:B------:R-:W-:Y:S04]  /*10a40*/  BSSY B1, `(.L_x_442) ;  /* 0x0000006000017945 */ /* 0x000fe80003800000 */
[----:B------:R0:W-:Y:S01]  /*10a50*/  @!P4 STG.E.U8 desc[UR36][R4.64+0xd9], R133 ;  /* 0x0000d9850400c986 */ /* 0x0001e2000c101124 */
[----:B------:R-:W-:Y:S05]  /*10a60*/  @P5 BRA `(.L_x_443) ;  /* 0x00000000000c5947 */ /* 0x000fea0003800000 */
[----:B------:R-:W2:Y:S02]  /*10a70*/  LDG.E.U8 R16, desc[UR36][R20.64+0xd8] ;  /* 0x0000d82414107981 */ /* 0x000ea4000c1e1100 */
[----:B--2---:R-:W-:-:S05]  /*10a80*/  PRMT R3, R16, 0x8880, RZ ;  /* 0x0000888010037816 */ /* 0x004fca00000000ff */
[----:B------:R-:W-:-:S07]  /*10a90*/  IMAD R2, R3, R18, RZ ;  /* 0x0000001203027224 */ /* 0x000fce00078e02ff */
.L_x_443:
[----:B------:R-:W-:Y:S05]  /*10aa0*/  BSYNC B1 ;  /* 0x0000000000017941 */ /* 0x000fea0003800000 */
.L_x_442:
        /* <DEDUP_REMOVED lines=9> */
.L_x_445:
[----:B------:R-:W-:Y:S05]  /*10b40*/  BSYNC B1 ;  /* 0x0000000000017941 */ /* 0x000fea0003800000 */
.L_x_444:
[----:B------:R-:W-:Y:S01]  /*10b50*/  @!P4 IMAD R135, R135, R17, R2 ;  /* 0x000000118787c224 */ /* 0x000fe200078e0202 */
[----:B------:R-:W-:Y:S04]  /*10b60*/  BSSY B1, `(.L_x_446) ;  /* 0x0000006000017945 */ /* 0x000fe80003800000 */
[----:B------:R0:W-:Y:S01]  /*10b70*/  @!P4 STG.E.U8 desc[UR36][R10.64+0xd9], R135 ;  /* 0x0000d9870a00c986 */ /* 0x0001e2000c101124 */
[----:B------:R-:W-:Y:S05]  /*10b80*/  @P5 BRA `(.L_x_447) ;  /* 0x00000000000c5947 */ /* 0x000fea0003800000 */
[----:B------:R-:W2:Y:S02]  /*10b90*/  LDG.E.U8 R16, desc[UR36][R22.64+0xe0] ;  /* 0x0000e02416107981 */ /* 0x000ea4000c1e1100 */
[----:B--2---:R-:W-:-:S05]  /*10ba0*/  PRMT R3, R16, 0x8880, RZ ;  /* 0x0000888010037816 */ /* 0x004fca00000000ff */
[----:B------:R-:W-:-:S07]  /*10bb0*/  IMAD R2, R3, R18, RZ ;  /* 0x0000001203027224 */ /* 0x000fce00078e02ff */
.L_x_447:
[----:B------:R-:W-:Y:S05]  /*10bc0*/  BSYNC B1 ;  /* 0x0000000000017941 */ /* 0x000fea0003800000 */
.L_x_446:
        /* <DEDUP_REMOVED lines=9> */
.L_x_449:
[----:B------:R-:W-:Y:S05]  /*10c60*/  BSYNC B1 ;  /* 0x0000000000017941 */ /* 0x000fea0003800000 */
.L_x_448:
[----:B------:R-:W-:Y:S01]  /*10c70*/  @!P4 IMAD R137, R137, R17, R2 ;  /* 0x000000118989c224 */ /* 0x000fe200078e0202 */
[----:B------:R-:W-:Y:S04]  /*10c80*/  BSSY B1, `(.L_x_450) ;  /* 0x0000006000017945 */ /* 0x000fe80003800000 */
[----:B------:R0:W-:Y:S01]  /*10c90*/  @!P4 STG.E.U8 desc[UR36][R4.64+0xe1], R137 ;  /* 0x0000e1890400c986 */ /* 0x0001e2000c101124 */
[----:B------:R-:W-:Y:S05]  /*10ca0*/  @P5 BRA `(.L_x_451) ;  /* 0x00000000000c5947 */ /* 0x000fea0003800000 */
[----:B------:R-:W2:Y:S02]  /*10cb0*/  LDG.E.U8 R16, desc[UR36][R20.64+0xe0] ;  /* 0x0000e02414107981 */ /* 0x000ea4000c1e1100 */
[----:B--2---:R-:W-:-:S05]  /*10cc0*/  PRMT R3, R16, 0x8880, RZ ;  /* 0x0000888010037816 */ /* 0x004fca00000000ff */
[----:B------:R-:W-:-:S07]  /*10cd0*/  IMAD R2, R3, R18, RZ ;  /* 0x0000001203027224 */ /* 0x000fce00078e02ff */
.L_x_451:
[----:B------:R-:W-:Y:S05]  /*10ce0*/  BSYNC B1 ;  /* 0x0000000000017941 */ /* 0x000fea0003800000 */
.L_x_450:
        /* <DEDUP_REMOVED lines=9> */
.L_x_453:
[----:B------:R-:W-:Y:S05]  /*10d80*/  BSYNC B1 ;  /* 0x0000000000017941 */ /* 0x000fea0003800000 */
.L_x_452:
[----:B------:R-:W-:Y:S01]  /*10d90*/  @!P4 IMAD R139, R139, R17, R2 ;  /* 0x000000118b8bc224 */ /* 0x000fe200078e0202 */
[----:B------:R-:W-:Y:S04]  /*10da0*/  BSSY B1, `(.L_x_454) ;  /* 0x0000006000017945 */ /* 0x000fe80003800000 */
[----:B------:R0:W-:Y:S01]  /*10db0*/  @!P4 STG.E.U8 desc[UR36][R10.64+0xe1], R139 ;  /* 0x0000e18b0a00c986 */ /* 0x0001e2000c101124 */
[----:B------:R-:W-:Y:S05]  /*10dc0*/  @P5 BRA `(.L_x_455) ;  /* 0x00000000000c5947 */ /* 0x000fea0003800000 */
[----:B------:R-:W2:Y:S02]  /*10dd0*/  LDG.E.U8 R16, desc[UR36][R22.64+0xe8] ;  /* 0x0000e82416107981 */ /* 0x000ea4000c1e1100 */
[----:B--2---:R-:W-:-:S05]  /*10de0*/  PRMT R3, R16, 0x8880, RZ ;  /* 0x0000888010037816 */ /* 0x004fca00000000ff */
[----:B------:R-:W-:-:S07]  /*10df0*/  IMAD R2, R3, R18, RZ ;  /* 0x0000001203027224 */ /* 0x000fce00078e02ff */
.L_x_455:
[----:B------:R-:W-:Y:S05]  /*10e00*/  BSYNC B1 ;  /* 0x0000000000017941 */ /* 0x000fea0003800000 */
.L_x_454:
        /* <DEDUP_REMOVED lines=9> */
.L_x_457:
[----:B------:R-:W-:Y:S05]  /*10ea0*/  BSYNC B1 ;  /* 0x0000000000017941 */ /* 0x000fea0003800000 */
.L_x_456:
[----:B------:R-:W-:Y:S01]  /*10eb0*/  @!P4 IMAD R141, R141, R17, R2 ;  /* 0x000000118d8dc224 */ /* 0x000fe200078e0202 */
[----:B------:R-:W-:Y:S04]  /*10ec0*/  BSSY B1, `(.L_x_458) ;  /* 0x0000006000017945 */ /* 0x000fe80003800000 */
[----:B------:R0:W-:Y:S01]  /*10ed0*/  @!P4 STG.E.U8 desc[UR36][R4.64+0xe9], R141 ;  /* 0x0000e98d0400c986 */ /* 0x0001e2000c101124 */
[----:B------:R-:W-:Y:S05]  /*10ee0*/  @P5 BRA `(.L_x_459) ;  /* 0x00000000000c5947 */ /* 0x000fea0003800000 */
[----:B------:R-:W2:Y:S02]  /*10ef0*/  LDG.E.U8 R16, desc[UR36][R20.64+0xe8] ;  /* 0x0000e82414107981 */ /* 0x000ea4000c1e1100 */
[----:B--2---:R-:W-:-:S05]  /*10f00*/  PRMT R3, R16, 0x8880, RZ ;  /* 0x0000888010037816 */ /* 0x004fca00000000ff */
[----:B------:R-:W-:-:S07]  /*10f10*/  IMAD R2, R3, R18, RZ ;  /* 0x0000001203027224 */ /* 0x000fce00078e02ff */
.L_x_459:
[----:B------:R-:W-:Y:S05]  /*10f20*/  BSYNC B1 ;  /* 0x0000000000017941 */ /* 0x000fea0003800000 */
.L_x_458:
        /* <DEDUP_REMOVED lines=9> */
.L_x_461:
[----:B------:R-:W-:Y:S05]  /*10fc0*/  BSYNC B1 ;  /* 0x0000000000017941 */ /* 0x000fea0003800000 */
.L_x_460:
[----:B------:R-:W-:Y:S01]  /*10fd0*/  @!P4 IMAD R143, R143, R17, R2 ;  /* 0x000000118f8fc224 */ /* 0x000fe200078e0202 */
[----:B------:R-:W-:Y:S04]  /*10fe0*/  BSSY B1, `(.L_x_462) ;  /* 0x0000006000017945 */ /* 0x000fe80003800000 */
[----:B------:R0:W-:Y:S01]  /*10ff0*/  @!P4 STG.E.U8 desc[UR36][R10.64+0xe9], R143 ;  /* 0x0000e98f0a00c986 */ /* 0x0001e2000c101124 */
[----:B------:R-:W-:Y:S05]  /*11000*/  @P5 BRA `(.L_x_463) ;  /* 0x00000000000c5947 */ /* 0x000fea0003800000 */
[----:B------:R-:W2:Y:S02]  /*11010*/  LDG.E.U8 R16, desc[UR36][R22.64+0xf0] ;  /* 0x0000f02416107981 */ /* 0x000ea4000c1e1100 */
[----:B--2---:R-:W-:-:S05]  /*11020*/  PRMT R3, R16, 0x8880, RZ ;  /* 0x0000888010037816 */ /* 0x004fca00000000ff */
[----:B------:R-:W-:-:S07]  /*11030*/  IMAD R2, R3, R18, RZ ;  /* 0x0000001203027224 */ /* 0x000fce00078e02ff */
.L_x_463:
[----:B------:R-:W-:Y:S05]  /*11040*/  BSYNC B1 ;  /* 0x0000000000017941 */ /* 0x000fea0003800000 */
.L_x_462:
        /* <DEDUP_REMOVED lines=9> */
.L_x_465:
[----:B------:R-:W-:Y:S05]  /*110e0*/  BSYNC B1 ;  /* 0x0000000000017941 */ /* 0x000fea0003800000 */
.L_x_464:
[----:B------:R-:W-:Y:S01]  /*110f0*/  @!P4 IMAD R145, R145, R17, R2 ;  /* 0x000000119191c224 */ /* 0x000fe200078e0202 */
[----:B------:R-:W-:Y:S04]  /*11100*/  BSSY B1, `(.L_x_466) ;  /* 0x0000006000017945 */ /* 0x000fe80003800000 */
[----:B------:R0:W-:Y:S01]  /*11110*/  @!P4 STG.E.U8 desc[UR36][R4.64+0xf1], R145 ;  /* 0x0000f1910400c986 */ /* 0x0001e2000c101124 */
[----:B------:R-:W-:Y:S05]  /*11120*/  @P5 BRA `(.L_x_467) ;  /* 0x00000000000c5947 */ /* 0x000fea0003800000 */
[----:B------:R-:W2:Y:S02]  /*11130*/  LDG.E.U8 R16, desc[UR36][R20.64+0xf0] ;  /* 0x0000f02414107981 */ /* 0x000ea4000c1e1100 */
[----:B--2---:R-:W-:-:S05]  /*11140*/  PRMT R3, R16, 0x8880, RZ ;  /* 0x0000888010037816 */ /* 0x004fca00000000ff */
[----:B------:R-:W-:-:S07]  /*11150*/  IMAD R2, R3, R18, RZ ;  /* 0x0000001203027224 */ /* 0x000fce00078e02ff */
.L_x_467:
[----:B------:R-:W-:Y:S05]  /*11160*/  BSYNC B1 ;  /* 0x0000000000017941 */ /* 0x000fea0003800000 */
.L_x_466:
        /* <DEDUP_REMOVED lines=9> */
.L_x_469:
[----:B------:R-:W-:Y:S05]  /*11200*/  BSYNC B1 ;  /* 0x0000000000017941 */ /* 0x000fea0003800000 */
.L_x_468:
[----:B------:R-:W-:Y:S01]  /*11210*/  @!P4 IMAD R147, R147, R17, R2 ;  /* 0x000000119393c224 */ /* 0x000fe200078e0202 */
[----:B------:R-:W-:Y:S04]  /*11220*/  BSSY B1, `(.L_x_470) ;  /* 0x0000006000017945 */ /* 0x000fe80003800000 */
[----:B------:R0:W-:Y:S01]  /*11230*/  @!P4 STG.E.U8 desc[UR36][R10.64+0xf1], R147 ;  /* 0x0000f1930a00c986 */ /* 0x0001e2000c101124 */
[----:B------:R-:W-:Y:S05]  /*11240*/  @P5 BRA `(.L_x_471) ;  /* 0x00000000000c5947 */ /* 0x000fea0003800000 */
[----:B------:R-:W2:Y:S02]  /*11250*/  LDG.E.U8 R16, desc[UR36][R22.64+0xf8] ;  /* 0x0000f82416107981 */ /* 0x000ea4000c1e1100 */
[----:B--2---:R-:W-:-:S05]  /*11260*/  PRMT R3, R16, 0x8880, RZ ;  /* 0x0000888010037816 */ /* 0x004fca00000000ff */
[----:B------:R-:W-:-:S07]  /*11270*/  IMAD R2, R3, R18, RZ ;  /* 0x0000001203027224 */ /* 0x000fce00078e02ff */
.L_x_471:
[----:B------:R-:W-:Y:S05]  /*11280*/  BSYNC B1 ;  /* 0x0000000000017941 */ /* 0x000fea0003800000 */
.L_x_470:
        /* <DEDUP_REMOVED lines=9> */
.L_x_473:
[----:B------:R-:W-:Y:S05]  /*11320*/  BSYNC B1 ;  /* 0x0000000000017941 */ /* 0x000fea0003800000 */
.L_x_472:
[----:B------:R-:W-:Y:S01]  /*11330*/  @!P4 IMAD R149, R149, R17, R2 ;  /* 0x000000119595c224 */ /* 0x000fe200078e0202 */
[----:B------:R-:W-:Y:S04]  /*11340*/  BSSY B1, `(.L_x_474) ;  /* 0x0000006000017945 */ /* 0x000fe80003800000 */
[----:B------:R0:W-:Y:S01]  /*11350*/  @!P4 STG.E.U8 desc[UR36][R4.64+0xf9], R149 ;  /* 0x0000f9950400c986 */ /* 0x0001e2000c101124 */
[----:B------:R-:W-:Y:S05]  /*11360*/  @P5 BRA `(.L_x_475) ;  /* 0x00000000000c5947 */ /* 0x000fea0003800000 */
[----:B------:R-:W2:Y:S02]  /*11370*/  LDG.E.U8 R16, desc[UR36][R20.64+0xf8] ;  /* 0x0000f82414107981 */ /* 0x000ea4000c1e1100 */
[----:B--2---:R-:W-:-:S05]  /*11380*/  PRMT R3, R16, 0x8880, RZ ;  /* 0x0000888010037816 */ /* 0x004fca00000000ff */
[----:B------:R-:W-:-:S07]  /*11390*/  IMAD R2, R3, R18, RZ ;  /* 0x0000001203027224 */ /* 0x000fce00078e02ff */
.L_x_475:
[----:B------:R-:W-:Y:S05]  /*113a0*/  BSYNC B1 ;  /* 0x0000000000017941 */ /* 0x000fea0003800000 */
.L_x_474:
        /* <DEDUP_REMOVED lines=9> */
.L_x_477:
[----:B------:R-:W-:Y:S05]  /*11440*/  BSYNC B1 ;  /* 0x0000000000017941 */ /* 0x000fea0003800000 */
.L_x_476:
[----:B------:R-:W-:Y:S01]  /*11450*/  @!P4 IMAD R151, R151, R17, R2 ;  /* 0x000000119797c224 */ /* 0x000fe200078e0202 */
[----:B------:R-:W-:Y:S04]  /*11460*/  BSSY B1, `(.L_x_478) ;  /* 0x0000006000017945 */ /* 0x000fe80003800000 */
[----:B------:R0:W-:Y:S01]  /*11470*/  @!P4 STG.E.U8 desc[UR36][R10.64+0xf9], R151 ;  /* 0x0000f9970a00c986 */ /* 0x0001e2000c101124 */
[----:B------:R-:W-:Y:S05]  /*11480*/  @P5 BRA `(.L_x_479) ;  /* 0x00000000000c5947 */ /* 0x000fea0003800000 */
[----:B------:R-:W2:Y:S02]  /*11490*/  LDG.E.U8 R16, desc[UR36][R22.64+0x100] ;  /* 0x0001002416107981 */ /* 0x000ea4000c1e1100 */
[----:B--2---:R-:W-:-:S05]  /*114a0*/  PRMT R3, R16, 0x8880, RZ ;  /* 0x0000888010037816 */ /* 0x004fca00000000ff */
[----:B------:R-:W-:-:S07]  /*114b0*/  IMAD R2, R3, R18, RZ ;  /* 0x0000001203027224 */ /* 0x000fce00078e02ff */
.L_x_479:
[----:B------:R-:W-:Y:S05]  /*114c0*/  BSYNC B1 ;  /* 0x0000000000017941 */ /* 0x000fea0003800000 */
.L_x_478:
        /* <DEDUP_REMOVED lines=9> */
.L_x_481:
[----:B------:R-:W-:Y:S05]  /*11560*/  BSYNC B1 ;  /* 0x0000000000017941 */ /* 0x000fea0003800000 */
.L_x_480:
[----:B------:R-:W-:Y:S01]  /*11570*/  @!P4 IMAD R153, R153, R17, R2 ;  /* 0x000000119999c224 */ /* 0x000fe200078e0202 */
[----:B------:R-:W-:Y:S04]  /*11580*/  BSSY B1, `(.L_x_482) ;  /* 0x0000006000017945 */ /* 0x000fe80003800000 */
[----:B------:R0:W-:Y:S01]  /*11590*/  @!P4 STG.E.U8 desc[UR36][R4.64+0x101], R153 ;  /* 0x000101990400c986 */ /* 0x0001e2000c101124 */
[----:B------:R-:W-:Y:S05]  /*115a0*/  @P5 BRA `(.L_x_483) ;  /* 0x00000000000c5947 */ /* 0x000fea0003800000 */
[----:B------:R-:W2:Y:S02]  /*115b0*/  LDG.E.U8 R16, desc[UR36][R20.64+0x100] ;  /* 0x0001002414107981 */ /* 0x000ea4000c1e1100 */
[----:B--2---:R-:W-:-:S05]  /*115c0*/  PRMT R3, R16, 0x8880, RZ ;  /* 0x0000888010037816 */ /* 0x004fca00000000ff */
[----:B------:R-:W-:-:S07]  /*115d0*/  IMAD R2, R3, R18, RZ ;  /* 0x0000001203027224 */ /* 0x000fce00078e02ff */
.L_x_483:
[----:B------:R-:W-:Y:S05]  /*115e0*/  BSYNC B1 ;  /* 0x0000000000017941 */ /* 0x000fea0003800000 */
.L_x_482:
        /* <DEDUP_REMOVED lines=9> */
.L_x_485:
[----:B------:R-:W-:Y:S05]  /*11680*/  BSYNC B1 ;  /* 0x0000000000017941 */ /* 0x000fea0003800000 */
.L_x_484:
[----:B------:R-:W-:Y:S01]  /*11690*/  @!P4 IMAD R155, R155, R17, R2 ;  /* 0x000000119b9bc224 */ /* 0x000fe200078e0202 */
[----:B------:R-:W-:Y:S04]  /*116a0*/  BSSY B1, `(.L_x_486) ;  /* 0x0000006000017945 */ /* 0x000fe80003800000 */
[----:B------:R0:W-:Y:S01]  /*116b0*/  @!P4 STG.E.U8 desc[UR36][R10.64+0x101], R155 ;  /* 0x0001019b0a00c986 */ /* 0x0001e2000c101124 */
[----:B------:R-:W-:Y:S05]  /*116c0*/  @P5 BRA `(.L_x_487) ;  /* 0x00000000000c5947 */ /* 0x000fea0003800000 */
[----:B------:R-:W2:Y:S02]  /*116d0*/  LDG.E.U8 R16, desc[UR36][R22.64+0x108] ;  /* 0x0001082416107981 */ /* 0x000ea4000c1e1100 */
[----:B--2---:R-:W-:-:S05]  /*116e0*/  PRMT R3, R16, 0x8880, RZ ;  /* 0x0000888010037816 */ /* 0x004fca00000000ff */
[----:B------:R-:W-:-:S07]  /*116f0*/  IMAD R2, R3, R18, RZ ;  /* 0x0000001203027224 */ /* 0x000fce00078e02ff */
.L_x_487:
[----:B------:R-:W-:Y:S05]  /*11700*/  BSYNC B1 ;  /* 0x0000000000017941 */ /* 0x000fea0003800000 */
.L_x_486:
        /* <DEDUP_REMOVED lines=9> */
.L_x_489:
[----:B------:R-:W-:Y:S05]  /*117a0*/  BSYNC B1 ;  /* 0x0000000000017941 */ /* 0x000fea0003800000 */
.L_x_488:
[----:B------:R-:W-:Y:S01]  /*117b0*/  @!P4 IMAD R157, R157, R17, R2 ;  /* 0x000000119d9dc224 */ /* 0x000fe200078e0202 */
[----:B------:R-:W-:Y:S04]  /*117c0*/  BSSY B1, `(.L_x_490) ;  /* 0x0000006000017945 */ /* 0x000fe80003800000 */
[----:B------:R0:W-:Y:S01]  /*117d0*/  @!P4 STG.E.U8 desc[UR36][R4.64+0x109], R157 ;  /* 0x0001099d0400c986 */ /* 0x0001e2000c101124 */
[----:B------:R-:W-:Y:S05]  /*117e0*/  @P5 BRA `(.L_x_491) ;  /* 0x00000000000c5947 */ /* 0x000fea0003800000 */
[----:B------:R-:W2:Y:S02]  /*117f0*/  LDG.E.U8 R16, desc[UR36][R20.64+0x108] ;  /* 0x0001082414107981 */ /* 0x000ea4000c1e1100 */
[----:B--2---:R-:W-:-:S05]  /*11800*/  PRMT R3, R16, 0x8880, RZ ;  /* 0x0000888010037816 */ /* 0x004fca00000000ff */
[----:B------:R-:W-:-:S07]  /*11810*/  IMAD R2, R3, R18, RZ ;  /* 0x0000001203027224 */ /* 0x000fce00078e02ff */
.L_x_491:
[----:B------:R-:W-:Y:S05]  /*11820*/  BSYNC B1 ;  /* 0x0000000000017941 */ /* 0x000fea0003800000 */
.L_x_490:
        /* <DEDUP_REMOVED lines=9> */
.L_x_493:
[----:B------:R-:W-:Y:S05]  /*118c0*/  BSYNC B1 ;  /* 0x0000000000017941 */ /* 0x000fea0003800000 */
.L_x_492:
[----:B------:R-:W-:Y:S01]  /*118d0*/  @!P4 IMAD R159, R159, R17, R2 ;  /* 0x000000119f9fc224 */ /* 0x000fe200078e0202 */
[----:B------:R-:W-:Y:S04]  /*118e0*/  BSSY B1, `(.L_x_494) ;  /* 0x0000006000017945 */ /* 0x000fe80003800000 */
[----:B------:R0:W-:Y:S01]  /*118f0*/  @!P4 STG.E.U8 desc[UR36][R10.64+0x109], R159 ;  /* 0x0001099f0a00c986 */ /* 0x0001e2000c101124 */
[----:B------:R-:W-:Y:S05]  /*11900*/  @P5 BRA `(.L_x_495) ;  /* 0x00000000000c5947 */ /* 0x000fea0003800000 */
[----:B------:R-:W2:Y:S02]  /*11910*/  LDG.E.U8 R16, desc[UR36][R22.64+0x110] ;  /* 0x0001102416107981 */ /* 0x000ea4000c1e1100 */
[----:B--2---:R-:W-:-:S05]  /*11920*/  PRMT R3, R16, 0x8880, RZ ;  /* 0x0000888010037816 */ /* 0x004fca00000000ff */
[----:B------:R-:W-:-:S07]  /*11930*/  IMAD R2, R3, R18, RZ ;  /* 0x0000001203027224 */ /* 0x000fce00078e02ff */
.L_x_495:
[----:B------:R-:W-:Y:S05]  /*11940*/  BSYNC B1 ;  /* 0x0000000000017941 */ /* 0x000fea0003800000 */
.L_x_494:
        /* <DEDUP_REMOVED lines=9> */
.L_x_497:
[----:B------:R-:W-:Y:S05]  /*119e0*/  BSYNC B1 ;  /* 0x0000000000017941 */ /* 0x000fea0003800000 */
.L_x_496:
[----:B------:R-:W-:Y:S01]  /*119f0*/  @!P4 IMAD R161, R161, R17, R2 ;  /* 0x00000011a1a1c224 */ /* 0x000fe200078e0202 */
[----:B------:R-:W-:Y:S04]  /*11a00*/  BSSY B1, `(.L_x_498) ;  /* 0x0000006000017945 */ /* 0x000fe80003800000 */
[----:B------:R0:W-:Y:S01]  /*11a10*/  @!P4 STG.E.U8 desc[UR36][R4.64+0x111], R161 ;  /* 0x000111a10400c986 */ /* 0x0001e2000c101124 */
[----:B------:R-:W-:Y:S05]  /*11a20*/  @P5 BRA `(.L_x_499) ;  /* 0x00000000000c5947 */ /* 0x000fea0003800000 */
[----:B------:R-:W2:Y:S02]  /*11a30*/  LDG.E.U8 R16, desc[UR36][R20.64+0x110] ;  /* 0x0001102414107981 */ /* 0x000ea4000c1e1100 */
[----:B--2---:R-:W-:-:S05]  /*11a40*/  PRMT R3, R16, 0x8880, RZ ;  /* 0x0000888010037816 */ /* 0x004fca00000000ff */
[----:B------:R-:W-:-:S07]  /*11a50*/  IMAD R2, R3, R18, RZ ;  /* 0x0000001203027224 */ /* 0x000fce00078e02ff */
.L_x_499:
[----:B------:R-:W-:Y:S05]  /*11a60*/  BSYNC B1 ;  /* 0x0000000000017941 */ /* 0x000fea0003800000 */
.L_x_498:
        /* <DEDUP_REMOVED lines=9> */
.L_x_501:
[----:B------:R-:W-:Y:S05]  /*11b00*/  BSYNC B1 ;  /* 0x0000000000017941 */ /* 0x000fea0003800000 */
.L_x_500:
[----:B------:R-:W-:Y:S01]  /*11b10*/  @!P4 IMAD R163, R163, R17, R2 ;  /* 0x00000011a3a3c224 */ /* 0x000fe200078e0202 */
[----:B------:R-:W-:Y:S04]  /*11b20*/  BSSY B1, `(.L_x_502) ;  /* 0x0000006000017945 */ /* 0x000fe80003800000 */
[----:B------:R0:W-:Y:S01]  /*11b30*/  @!P4 STG.E.U8 desc[UR36][R10.64+0x111], R163 ;  /* 0x000111a30a00c986 */ /* 0x0001e2000c101124 */
[----:B------:R-:W-:Y:S05]  /*11b40*/  @P5 BRA `(.L_x_503) ;  /* 0x00000000000c5947 */ /* 0x000fea0003800000 */
[----:B------:R-:W2:Y:S02]  /*11b50*/  LDG.E.U8 R16, desc[UR36][R22.64+0x118] ;  /* 0x0001182416107981 */ /* 0x000ea4000c1e1100 */
[----:B--2---:R-:W-:-:S05]  /*11b60*/  PRMT R3, R16, 0x8880, RZ ;  /* 0x0000888010037816 */ /* 0x004fca00000000ff */
[----:B------:R-:W-:-:S07]  /*11b70*/  IMAD R2, R3, R18, RZ ;  /* 0x0000001203027224 */ /* 0x000fce00078e02ff */
.L_x_503:
[----:B------:R-:W-:Y:S05]  /*11b80*/  BSYNC B1 ;  /* 0x0000000000017941 */ /* 0x000fea0003800000 */
.L_x_502:
        /* <DEDUP_REMOVED lines=9> */
.L_x_505:
[----:B------:R-:W-:Y:S05]  /*11c20*/  BSYNC B1 ;  /* 0x0000000000017941 */ /* 0x000fea0003800000 */
.L_x_504:
[----:B------:R-:W-:Y:S01]  /*11c30*/  @!P4 IMAD R165, R165, R17, R2 ;  /* 0x00000011a5a5c224 */ /* 0x000fe200078e0202 */
[----:B------:R-:W-:Y:S04]  /*11c40*/  BSSY B1, `(.L_x_506) ;  /* 0x0000006000017945 */ /* 0x000fe80003800000 */
[----:B------:R0:W-:Y:S01]  /*11c50*/  @!P4 STG.E.U8 desc[UR36][R4.64+0x119], R165 ;  /* 0x000119a50400c986 */ /* 0x0001e2000c101124 */
[----:B------:R-:W-:Y:S05]  /*11c60*/  @P5 BRA `(.L_x_507) ;  /* 0x00000000000c5947 */ /* 0x000fea0003800000 */
[----:B------:R-:W2:Y:S02]  /*11c70*/  LDG.E.U8 R16, desc[UR36][R20.64+0x118] ;  /* 0x0001182414107981 */ /* 0x000ea4000c1e1100 */
[----:B--2---:R-:W-:-:S05]  /*11c80*/  PRMT R3, R16, 0x8880, RZ ;  /* 0x0000888010037816 */ /* 0x004fca00000000ff */
[----:B------:R-:W-:-:S07]  /*11c90*/  IMAD R2, R3, R18, RZ ;  /* 0x0000001203027224 */ /* 0x000fce00078e02ff */
.L_x_507:
[----:B------:R-:W-:Y:S05]  /*11ca0*/  BSYNC B1 ;  /* 0x0000000000017941 */ /* 0x000fea0003800000 */
.L_x_506:
        /* <DEDUP_REMOVED lines=9> */
.L_x_509:
[----:B------:R-:W-:Y:S05]  /*11d40*/  BSYNC B1 ;  /* 0x0000000000017941 */ /* 0x000fea0003800000 */
.L_x_508:
[----:B------:R-:W-:Y:S01]  /*11d50*/  @!P4 IMAD R167, R167, R17, R2 ;  /* 0x00000011a7a7c224 */ /* 0x000fe200078e0202 */
[----:B------:R-:W-:Y:S04]  /*11d60*/  BSSY B1, `(.L_x_510) ;  /* 0x0000006000017945 */ /* 0x000fe80003800000 */
[----:B------:R0:W-:Y:S01]  /*11d70*/  @!P4 STG.E.U8 desc[UR36][R10.64+0x119], R167 ;  /* 0x000119a70a00c986 */ /* 0x0001e2000c101124 */
[----:B------:R-:W-:Y:S05]  /*11d80*/  @P5 BRA `(.L_x_511) ;  /* 0x00000000000c5947 */ /* 0x000fea0003800000 */
[----:B------:R-:W2:Y:S02]  /*11d90*/  LDG.E.U8 R16, desc[UR36][R22.64+0x120] ;  /* 0x0001202416107981 */ /* 0x000ea4000c1e1100 */
[----:B--2---:R-:W-:-:S05]  /*11da0*/  PRMT R3, R16, 0x8880, RZ ;  /* 0x0000888010037816 */ /* 0x004fca00000000ff */
[----:B------:R-:W-:-:S07]  /*11db0*/  IMAD R2, R3, R18, RZ ;  /* 0x0000001203027224 */ /* 0x000fce00078e02ff */
.L_x_511:
[----:B------:R-:W-:Y:S05]  /*11dc0*/  BSYNC B1 ;  /* 0x0000000000017941 */ /* 0x000fea0003800000 */
.L_x_510:
        /* <DEDUP_REMOVED lines=9> */
.L_x_513:
[----:B------:R-:W-:Y:S05]  /*11e60*/  BSYNC B1 ;  /* 0x0000000000017941 */ /* 0x000fea0003800000 */
.L_x_512:
[----:B------:R-:W-:Y:S01]  /*11e70*/  @!P4 IMAD R169, R169, R17, R2 ;  /* 0x00000011a9a9c224 */ /* 0x000fe200078e0202 */
[----:B------:R-:W-:Y:S04]  /*11e80*/  BSSY B1, `(.L_x_514) ;  /* 0x0000006000017945 */ /* 0x000fe80003800000 */
[----:B------:R0:W-:Y:S01]  /*11e90*/  @!P4 STG.E.U8 desc[UR36][R4.64+0x121], R169 ;  /* 0x000121a90400c986 */ /* 0x0001e2000c101124 */
[----:B------:R-:W-:Y:S05]  /*11ea0*/  @P5 BRA `(.L_x_515) ;  /* 0x00000000000c5947 */ /* 0x000fea0003800000 */
[----:B------:R-:W2:Y:S02]  /*11eb0*/  LDG.E.U8 R16, desc[UR36][R20.64+0x120] ;  /* 0x0001202414107981 */ /* 0x000ea4000c1e1100 */
[----:B--2---:R-:W-:-:S05]  /*11ec0*/  PRMT R3, R16, 0x8880, RZ ;  /* 0x0000888010037816 */ /* 0x004fca00000000ff */
[----:B------:R-:W-:-:S07]  /*11ed0*/  IMAD R2, R3, R18, RZ ;  /* 0x0000001203027224 */ /* 0x000fce00078e02ff */
.L_x_515:
[----:B------:R-:W-:Y:S05]  /*11ee0*/  BSYNC B1 ;  /* 0x0000000000017941 */ /* 0x000fea0003800000 */
.L_x_514:
        /* <DEDUP_REMOVED lines=9> */
.L_x_517:
[----:B------:R-:W-:Y:S05]  /*11f80*/  BSYNC B1 ;  /* 0x0000000000017941 */ /* 0x000fea0003800000 */
.L_x_516:
[----:B------:R-:W-:Y:S01]  /*11f90*/  @!P4 IMAD R171, R171, R17, R2 ;  /* 0x00000011ababc224 */ /* 0x000fe200078e0202 */
[----:B------:R-:W-:Y:S04]  /*11fa0*/  BSSY B1, `(.L_x_518) ;  /* 0x0000006000017945 */ /* 0x000fe80003800000 */
[----:B------:R0:W-:Y:S01]  /*11fb0*/  @!P4 STG.E.U8 desc[UR36][R10.64+0x121], R171 ;  /* 0x000121ab0a00c986 */ /* 0x0001e2000c101124 */
[----:B------:R-:W-:Y:S05]  /*11fc0*/  @P5 BRA `(.L_x_519) ;  /* 0x00000000000c5947 */ /* 0x000fea0003800000 */
[----:B------:R-:W2:Y:S02]  /*11fd0*/  LDG.E.U8 R16, desc[UR36][R22.64+0x128] ;  /* 0x0001282416107981 */ /* 0x000ea4000c1e1100 */
[----:B--2---:R-:W-:-:S05]  /*11fe0*/  PRMT R3, R16, 0x8880, RZ ;  /* 0x0000888010037816 */ /* 0x004fca00000000ff */
[----:B------:R-:W-:-:S07]  /*11ff0*/  IMAD R2, R3, R18, RZ ;  /* 0x0000001203027224 */ /* 0x000fce00078e02ff */
.L_x_519:
[----:B------:R-:W-:Y:S05]  /*12000*/  BSYNC B1 ;  /* 0x0000000000017941 */ /* 0x000fea0003800000 */
.L_x_518:
        /* <DEDUP_REMOVED lines=9> */
.L_x_521:
[----:B------:R-:W-:Y:S05]  /*120a0*/  BSYNC B1 ;  /* 0x0000000000017941 */ /* 0x000fea0003800000 */
.L_x_520:
[----:B------:R-:W-:Y:S01]  /*120b0*/  @!P4 IMAD R173, R173, R17, R2 ;  /* 0x00000011adadc224 */ /* 0x000fe200078e0202 */
[----:B------:R-:W-:Y:S04]  /*120c0*/  BSSY B1, `(.L_x_522) ;  /* 0x0000006000017945 */ /* 0x000fe80003800000 */
[----:B------:R0:W-:Y:S01]  /*120d0*/  @!P4 STG.E.U8 desc[UR36][R4.64+0x129], R173 ;  /* 0x000129ad0400c986 */ /* 0x0001e2000c101124 */
[----:B------:R-:W-:Y:S05]  /*120e0*/  @P5 BRA `(.L_x_523) ;  /* 0x00000000000c5947 */ /* 0x000fea0003800000 */
[----:B------:R-:W2:Y:S02]  /*120f0*/  LDG.E.U8 R16, desc[UR36][R20.64+0x128] ;  /* 0x0001282414107981 */ /* 0x000ea4000c1e1100 */
[----:B--2---:R-:W-:-:S05]  /*12100*/  PRMT R3, R16, 0x8880, RZ ;  /* 0x0000888010037816 */ /* 0x004fca00000000ff */
[----:B------:R-:W-:-:S07]  /*12110*/  IMAD R2, R3, R18, RZ ;  /* 0x0000001203027224 */ /* 0x000fce00078e02ff */
.L_x_523:
[----:B------:R-:W-:Y:S05]  /*12120*/  BSYNC B1 ;  /* 0x0000000000017941 */ /* 0x000fea0003800000 */
.L_x_522:
        /* <DEDUP_REMOVED lines=9> */
.L_x_525:
[----:B------:R-:W-:Y:S05]  /*121c0*/  BSYNC B1 ;  /* 0x0000000000017941 */ /* 0x000fea0003800000 */
.L_x_524:
[----:B------:R-:W-:Y:S01]  /*121d0*/  @!P4 IMAD R175, R175, R17, R2 ;  /* 0x00000011afafc224 */ /* 0x000fe200078e0202 */
[----:B------:R-:W-:Y:S04]  /*121e0*/  BSSY B1, `(.L_x_526) ;  /* 0x0000006000017945 */ /* 0x000fe80003800000 */
[----:B------:R0:W-:Y:S01]  /*121f0*/  @!P4 STG.E.U8 desc[UR36][R10.64+0x129], R175 ;  /* 0x000129af0a00c986 */ /* 0x0001e2000c101124 */
[----:B------:R-:W-:Y:S05]  /*12200*/  @P5 BRA `(.L_x_527) ;  /* 0x00000000000c5947 */ /* 0x000fea0003800000 */
[----:B------:R-:W2:Y:S02]  /*12210*/  LDG.E.U8 R16, desc[UR36][R22.64+0x130] ;  /* 0x0001302416107981 */ /* 0x000ea4000c1e1100 */
[----:B--2---:R-:W-:-:S05]  /*12220*/  PRMT R3, R16, 0x8880, RZ ;  /* 0x0000888010037816 */ /* 0x004fca00000000ff */
[----:B------:R-:W-:-:S07]  /*12230*/  IMAD R2, R3, R18, RZ ;  /* 0x0000001203027224 */ /* 0x000fce00078e02ff */
.L_x_527:
[----:B------:R-:W-:Y:S05]  /*12240*/  BSYNC B1 ;  /* 0x0000000000017941 */ /* 0x000fea0003800000 */
.L_x_526:
        /* <DEDUP_REMOVED lines=9> */
.L_x_529:
[----:B------:R-:W-:Y:S05]  /*122e0*/  BSYNC B1 ;  /* 0x0000000000017941 */ /* 0x000fea0003800000 */
.L_x_528:
[----:B------:R-:W-:Y:S01]  /*122f0*/  @!P4 IMAD R177, R177, R17, R2 ;  /* 0x00000011b1b1c224 */ /* 0x000fe200078e0202 */
[----:B------:R-:W-:Y:S04]  /*12300*/  BSSY B1, `(.L_x_530) ;  /* 0x0000006000017945 */ /* 0x000fe80003800000 */
[----:B------:R0:W-:Y:S01]  /*12310*/  @!P4 STG.E.U8 desc[UR36][R4.64+0x131], R177 ;  /* 0x000131b10400c986 */ /* 0x0001e2000c101124 */
[----:B------:R-:W-:Y:S05]  /*12320*/  @P5 BRA `(.L_x_531) ;  /* 0x00000000000c5947 */ /* 0x000fea0003800000 */
[----:B------:R-:W2:Y:S02]  /*12330*/  LDG.E.U8 R16, desc[UR36][R20.64+0x130] ;  /* 0x0001302414107981 */ /* 0x000ea4000c1e1100 */
[----:B--2---:R-:W-:-:S05]  /*12340*/  PRMT R3, R16, 0x8880, RZ ;  /* 0x0000888010037816 */ /* 0x004fca00000000ff */
[----:B------:R-:W-:-:S07]  /*12350*/  IMAD R2, R3, R18, RZ ;  /* 0x0000001203027224 */ /* 0x000fce00078e02ff */
.L_x_531:
[----:B------:R-:W-:Y:S05]  /*12360*/  BSYNC B1 ;  /* 0x0000000000017941 */ /* 0x000fea0003800000 */
.L_x_530:
        /* <DEDUP_REMOVED lines=9> */
.L_x_533:
[----:B------:R-:W-:Y:S05]  /*12400*/  BSYNC B1 ;  /* 0x0000000000017941 */ /* 0x000fea0003800000 */
.L_x_532:
[----:B------:R-:W-:Y:S01]  /*12410*/  @!P4 IMAD R179, R179, R17, R2 ;  /* 0x00000011b3b3c224 */ /* 0x000fe200078e0202 */
[----:B------:R-:W-:Y:S04]  /*12420*/  BSSY B1, `(.L_x_534) ;  /* 0x0000006000017945 */ /* 0x000fe80003800000 */
[----:B------:R0:W-:Y:S01]  /*12430*/  @!P4 STG.E.U8 desc[UR36][R10.64+0x131], R179 ;  /* 0x000131b30a00c986 */ /* 0x0001e2000c101124 */
[----:B------:R-:W-:Y:S05]  /*12440*/  @P5 BRA `(.L_x_535) ;  /* 0x00000000000c5947 */ /* 0x000fea0003800000 */
[----:B------:R-:W2:Y:S02]  /*12450*/  LDG.E.U8 R16, desc[UR36][R22.64+0x138] ;  /* 0x0001382416107981 */ /* 0x000ea4000c1e1100 */
[----:B--2---:R-:W-:-:S05]  /*12460*/  PRMT R3, R16, 0x8880, RZ ;  /* 0x0000888010037816 */ /* 0x004fca00000000ff */
[----:B------:R-:W-:-:S07]  /*12470*/  IMAD R2, R3, R18, RZ ;  /* 0x0000001203027224 */ /* 0x000fce00078e02ff */
.L_x_535:
[----:B------:R-:W-:Y:S05]  /*12480*/  BSYNC B1 ;  /* 0x0000000000017941 */ /* 0x000fea0003800000 */
.L_x_534:
        /* <DEDUP_REMOVED lines=9> */
.L_x_537:
[----:B------:R-:W-:Y:S05]  /*12520*/  BSYNC B1 ;  /* 0x0000000000017941 */ /* 0x000fea0003800000 */
.L_x_536:
[----:B------:R-:W-:Y:S01]  /*12530*/  @!P4 IMAD R181, R181, R17, R2 ;  /* 0x00000011b5b5c224 */ /* 0x000fe200078e0202 */
[----:B------:R-:W-:Y:S04]  /*12540*/  BSSY B1, `(.L_x_538) ;  /* 0x0000006000017945 */ /* 0x000fe80003800000 */
[----:B------:R0:W-:Y:S01]  /*12550*/  @!P4 STG.E.U8 desc[UR36][R4.64+0x139], R181 ;  /* 0x000139b50400c986 */ /* 0x0001e2000c101124 */
[----:B------:R-:W-:Y:S05]  /*12560*/  @P5 BRA `(.L_x_539) ;  /* 0x00000000000c5947 */ /* 0x000fea0003800000 */
[----:B------:R-:W2:Y:S02]  /*12570*/  LDG.E.U8 R16, desc[UR36][R20.64+0x138] ;  /* 0x0001382414107981 */ /* 0x000ea4000c1e1100 */
[----:B--2---:R-:W-:-:S05]  /*12580*/  PRMT R3, R16, 0x8880, RZ ;  /* 0x0000888010037816 */ /* 0x004fca00000000ff */
[----:B------:R-:W-:-:S07]  /*12590*/  IMAD R2, R3, R18, RZ ;  /* 0x0000001203027224 */ /* 0x000fce00078e02ff */
.L_x_539:
[----:B------:R-:W-:Y:S05]  /*125a0*/  BSYNC B1 ;  /* 0x0000000000017941 */ /* 0x000fea0003800000 */
.L_x_538:
        /* <DEDUP_REMOVED lines=9> */
.L_x_541:
[----:B------:R-:W-:Y:S05]  /*12640*/  BSYNC B1 ;  /* 0x0000000000017941 */ /* 0x000fea0003800000 */
.L_x_540:
[----:B------:R-:W-:Y:S01]  /*12650*/  @!P4 IMAD R183, R183, R17, R2 ;  /* 0x00000011b7b7c224 */ /* 0x000fe200078e0202 */
[----:B------:R-:W-:Y:S04]  /*12660*/  BSSY B1, `(.L_x_542) ;  /* 0x0000006000017945 */ /* 0x000fe80003800000 */
[----:B------:R0:W-:Y:S01]  /*12670*/  @!P4 STG.E.U8 desc[UR36][R10.64+0x139], R183 ;  /* 0x000139b70a00c986 */ /* 0x0001e2000c101124 */
[----:B------:R-:W-:Y:S05]  /*12680*/  @P5 BRA `(.L_x_543) ;  /* 0x00000000000c5947 */ /* 0x000fea0003800000 */
[----:B------:R-:W2:Y:S02]  /*12690*/  LDG.E.U8 R16, desc[UR36][R22.64+0x140] ;  /* 0x0001402416107981 */ /* 0x000ea4000c1e1100 */
[----:B--2---:R-:W-:-:S05]  /*126a0*/  PRMT R3, R16, 0x8880, RZ ;  /* 0x0000888010037816 */ /* 0x004fca00000000ff */
[----:B------:R-:W-:-:S07]  /*126b0*/  IMAD R2, R3, R18, RZ ;  /* 0x0000001203027224 */ /* 0x000fce00078e02ff */
.L_x_543:
[----:B------:R-:W-:Y:S05]  /*126c0*/  BSYNC B1 ;  /* 0x0000000000017941 */ /* 0x000fea0003800000 */
.L_x_542:
        /* <DEDUP_REMOVED lines=9> */
.L_x_545:
[----:B------:R-:W-:Y:S05]  /*12760*/  BSYNC B1 ;  /* 0x0000000000017941 */ /* 0x000fea0003800000 */
.L_x_544:
[----:B------:R-:W-:Y:S01]  /*12770*/  @!P4 IMAD R185, R185, R17, R2 ;  /* 0x00000011b9b9c224 */ /* 0x000fe200078e0202 */
[----:B------:R-:W-:Y:S04]  /*12780*/  BSSY B1, `(.L_x_546) ;  /* 0x0000006000017945 */ /* 0x000fe80003800000 */
[----:B------:R0:W-:Y:S01]  /*12790*/  @!P4 STG.E.U8 desc[UR36][R4.64+0x141], R185 ;  /* 0x000141b90400c986 */ /* 0x0001e2000c101124 */
[----:B------:R-:W-:Y:S05]  /*127a0*/  @P5 BRA `(.L_x_547) ;  /* 0x00000000000c5947 */ /* 0x000fea0003800000 */
[----:B------:R-:W2:Y:S02]  /*127b0*/  LDG.E.U8 R16, desc[UR36][R20.64+0x140] ;  /* 0x0001402414107981 */ /* 0x000ea4000c1e1100 */
[----:B--2---:R-:W-:-:S05]  /*127c0*/  PRMT R3, R16, 0x8880, RZ ;  /* 0x0000888010037816 */ /* 0x004fca00000000ff */
[----:B------:R-:W-:-:S07]  /*127d0*/  IMAD R2, R3, R18, RZ ;  /* 0x0000001203027224 */ /* 0x000fce00078e02ff */
.L_x_547:
[----:B------:R-:W-:Y:S05]  /*127e0*/  BSYNC B1 ;  /* 0x0000000000017941 */ /* 0x000fea0003800000 */
.L_x_546:
        /* <DEDUP_REMOVED lines=9> */
.L_x_549:
[----:B------:R-:W-:Y:S05]  /*12880*/  BSYNC B1 ;  /* 0x0000000000017941 */ /* 0x000fea0003800000 */
.L_x_548:
[----:B------:R-:W-:Y:S01]  /*12890*/  @!P4 IMAD R187, R187, R17, R2 ;  /* 0x00000011bbbbc224 */ /* 0x000fe200078e0202 */
[----:B------:R-:W-:Y:S04]  /*128a0*/  BSSY B1, `(.L_x_550) ;  /* 0x0000006000017945 */ /* 0x000fe80003800000 */
[----:B------:R0:W-:Y:S01]  /*128b0*/  @!P4 STG.E.U8 desc[UR36][R10.64+0x141], R187 ;  /* 0x000141bb0a00c986 */ /* 0x0001e2000c101124 */
[----:B------:R-:W-:Y:S05]  /*128c0*/  @P5 BRA `(.L_x_551) ;  /* 0x00000000000c5947 */ /* 0x000fea0003800000 */
[----:B------:R-:W2:Y:S02]  /*128d0*/  LDG.E.U8 R16, desc[UR36][R22.64+0x148] ;  /* 0x0001482416107981 */ /* 0x000ea4000c1e1100 */
[----:B--2---:R-:W-:-:S05]  /*128e0*/  PRMT R3, R16, 0x8880, RZ ;  /* 0x0000888010037816 */ /* 0x004fca00000000ff */
[----:B------:R-:W-:-:S07]  /*128f0*/  IMAD R2, R3, R18, RZ ;  /* 0x0000001203027224 */ /* 0x000fce00078e02ff */
.L_x_551:
[----:B------:R-:W-:Y:S05]  /*12900*/  BSYNC B1 ;  /* 0x0000000000017941 */ /* 0x000fea0003800000 */
.L_x_550:
        /* <DEDUP_REMOVED lines=9> */
.L_x_553:
[----:B------:R-:W-:Y:S05]  /*129a0*/  BSYNC B1 ;  /* 0x0000000000017941 */ /* 0x000fea0003800000 */
.L_x_552:
[----:B------:R-:W-:Y:S01]  /*129b0*/  @!P4 IMAD R189, R189, R17, R2 ;  /* 0x00000011bdbdc224 */ /* 0x000fe200078e0202 */
[----:B------:R-:W-:Y:S04]  /*129c0*/  BSSY B1, `(.L_x_554) ;  /* 0x0000006000017945 */ /* 0x000fe80003800000 */
[----:B------:R0:W-:Y:S01]  /*129d0*/  @!P4 STG.E.U8 desc[UR36][R4.64+0x149], R189 ;  /* 0x000149bd0400c986 */ /* 0x0001e2000c101124 */
[----:B------:R-:W-:Y:S05]  /*129e0*/  @P5 BRA `(.L_x_555) ;  /* 0x00000000000c5947 */ /* 0x000fea0003800000 */
[----:B------:R-:W2:Y:S02]  /*129f0*/  LDG.E.U8 R16, desc[UR36][R20.64+0x148] ;  /* 0x0001482414107981 */ /* 0x000ea4000c1e1100 */
[----:B--2---:R-:W-:-:S05]  /*12a00*/  PRMT R3, R16, 0x8880, RZ ;  /* 0x0000888010037816 */ /* 0x004fca00000000ff */
[----:B------:R-:W-:-:S07]  /*12a10*/  IMAD R2, R3, R18, RZ ;  /* 0x0000001203027224 */ /* 0x000fce00078e02ff */
.L_x_555:
[----:B------:R-:W-:Y:S05]  /*12a20*/  BSYNC B1 ;  /* 0x0000000000017941 */ /* 0x000fea0003800000 */
.L_x_554:
        /* <DEDUP_REMOVED lines=9> */
.L_x_557:
[----:B------:R-:W-:Y:S05]  /*12ac0*/  BSYNC B1 ;  /* 0x0000000000017941 */ /* 0x000fea0003800000 */
.L_x_556:
[----:B------:R-:W-:Y:S01]  /*12ad0*/  @!P4 IMAD R191, R191, R17, R2 ;  /* 0x00000011bfbfc224 */ /* 0x000fe200078e0202 */
[----:B------:R-:W-:Y:S04]  /*12ae0*/  BSSY B1, `(.L_x_558) ;  /* 0x0000006000017945 */ /* 0x000fe80003800000 */
[----:B------:R0:W-:Y:S01]  /*12af0*/  @!P4 STG.E.U8 desc[UR36][R10.64+0x149], R191 ;  /* 0x000149bf0a00c986 */ /* 0x0001e2000c101124 */
[----:B------:R-:W-:Y:S05]  /*12b00*/  @P5 BRA `(.L_x_559) ;  /* 0x00000000000c5947 */ /* 0x000fea0003800000 */
[----:B------:R-:W2:Y:S02]  /*12b10*/  LDG.E.U8 R16, desc[UR36][R22.64+0x150] ;  /* 0x0001502416107981 */ /* 0x000ea4000c1e1100 */
[----:B--2---:R-:W-:-:S05]  /*12b20*/  PRMT R3, R16, 0x8880, RZ ;  /* 0x0000888010037816 */ /* 0x004fca00000000ff */
[----:B------:R-:W-:-:S07]  /*12b30*/  IMAD R2, R3, R18, RZ ;  /* 0x0000001203027224 */ /* 0x000fce00078e02ff */
.L_x_559:
[----:B------:R-:W-:Y:S05]  /*12b40*/  BSYNC B1 ;  /* 0x0000000000017941 */ /* 0x000fea0003800000 */
.L_x_558:
        /* <DEDUP_REMOVED lines=9> */
.L_x_561:
[----:B------:R-:W-:Y:S05]  /*12be0*/  BSYNC B1 ;  /* 0x0000000000017941 */ /* 0x000fea0003800000 */
.L_x_560:
[----:B------:R-:W-:Y:S01]  /*12bf0*/  @!P4 IMAD R193, R193, R17, R2 ;  /* 0x00000011c1c1c224 */ /* 0x000fe200078e0202 */
[----:B------:R-:W-:Y:S04]  /*12c00*/  BSSY B1, `(.L_x_562) ;  /* 0x0000006000017945 */ /* 0x000fe80003800000 */
[----:B------:R0:W-:Y:S01]  /*12c10*/  @!P4 STG.E.U8 desc[UR36][R4.64+0x151], R193 ;  /* 0x000151c10400c986 */ /* 0x0001e2000c101124 */
[----:B------:R-:W-:Y:S05]  /*12c20*/  @P5 BRA `(.L_x_563) ;  /* 0x00000000000c5947 */ /* 0x000fea0003800000 */
[----:B------:R-:W2:Y:S02]  /*12c30*/  LDG.E.U8 R16, desc[UR36][R20.64+0x150] ;  /* 0x0001502414107981 */ /* 0x000ea4000c1e1100 */
[----:B--2---:R-:W-:-:S05]  /*12c40*/  PRMT R3, R16, 0x8880, RZ ;  /* 0x0000888010037816 */ /* 0x004fca00000000ff */
[----:B------:R-:W-:-:S07]  /*12c50*/  IMAD R2, R3, R18, RZ ;  /* 0x0000001203027224 */ /* 0x000fce00078e02ff */
.L_x_563:
[----:B------:R-:W-:Y:S05]  /*12c60*/  BSYNC B1 ;  /* 0x0000000000017941 */ /* 0x000fea0003800000 */
.L_x_562:
        /* <DEDUP_REMOVED lines=9> */
.L_x_565:
[----:B------:R-:W-:Y:S05]  /*12d00*/  BSYNC B1 ;  /* 0x0000000000017941 */ /* 0x000fea0003800000 */
.L_x_564:
[----:B------:R-:W-:Y:S01]  /*12d10*/  @!P4 IMAD R195, R195, R17, R2 ;  /* 0x00000011c3c3c224 */ /* 0x000fe200078e0202 */
[----:B------:R-:W-:Y:S04]  /*12d20*/  BSSY B1, `(.L_x_566) ;  /* 0x0000006000017945 */ /* 0x000fe80003800000 */
[----:B------:R0:W-:Y:S01]  /*12d30*/  @!P4 STG.E.U8 desc[UR36][R10.64+0x151], R195 ;  /* 0x000151c30a00c986 */ /* 0x0001e2000c101124 */
[----:B------:R-:W-:Y:S05]  /*12d40*/  @P5 BRA `(.L_x_567) ;  /* 0x00000000000c5947 */ /* 0x000fea0003800000 */
[----:B------:R-:W2:Y:S02]  /*12d50*/  LDG.E.U8 R16, desc[UR36][R22.64+0x158] ;  /* 0x0001582416107981 */ /* 0x000ea4000c1e1100 */
[----:B--2---:R-:W-:-:S05]  /*12d60*/  PRMT R3, R16, 0x8880, RZ ;  /* 0x0000888010037816 */ /* 0x004fca00000000ff */
[----:B------:R-:W-:-:S07]  /*12d70*/  IMAD R2, R3, R18, RZ ;  /* 0x0000001203027224 */ /* 0x000fce00078e02ff */
.L_x_567:
[----:B------:R-:W-:Y:S05]  /*12d80*/  BSYNC B1 ;  /* 0x0000000000017941 */ /* 0x000fea0003800000 */
.L_x_566:
        /* <DEDUP_REMOVED lines=9> */
.L_x_569:
[----:B------:R-:W-:Y:S05]  /*12e20*/  BSYNC B1 ;  /* 0x0000000000017941 */ /* 0x000fea0003800000 */
.L_x_568:
[----:B------:R-:W-:Y:S01]  /*12e30*/  @!P4 IMAD R197, R197, R17, R2 ;  /* 0x00000011c5c5c224 */ /* 0x000fe200078e0202 */
[----:B------:R-:W-:Y:S04]  /*12e40*/  BSSY B1, `(.L_x_570) ;  /* 0x0000006000017945 */ /* 0x000fe80003800000 */
[----:B------:R0:W-:Y:S01]  /*12e50*/  @!P4 STG.E.U8 desc[UR36][R4.64+0x159], R197 ;  /* 0x000159c50400c986 */ /* 0x0001e2000c101124 */
[----:B------:R-:W-:Y:S05]  /*12e60*/  @P5 BRA `(.L_x_571) ;  /* 0x00000000000c5947 */ /* 0x000fea0003800000 */
[----:B------:R-:W2:Y:S02]  /*12e70*/  LDG.E.U8 R16, desc[UR36][R20.64+0x158] ;  /* 0x0001582414107981 */ /* 0x000ea4000c1e1100 */
[----:B--2---:R-:W-:-:S05]  /*12e80*/  PRMT R3, R16, 0x8880, RZ ;  /* 0x0000888010037816 */ /* 0x004fca00000000ff */
[----:B------:R-:W-:-:S07]  /*12e90*/  IMAD R2, R3, R18, RZ ;  /* 0x0000001203027224 */ /* 0x000fce00078e02ff */
.L_x_571:
[----:B------:R-:W-:Y:S05]  /*12ea0*/  BSYNC B1 ;  /* 0x0000000000017941 */ /* 0x000fea0003800000 */
.L_x_570:
        /* <DEDUP_REMOVED lines=9> */
.L_x_573:
[----:B------:R-:W-:Y:S05]  /*12f40*/  BSYNC B1 ;  /* 0x0000000000017941 */ /* 0x000fea0003800000 */
.L_x_572:
[----:B------:R-:W-:Y:S01]  /*12f50*/  @!P4 IMAD R199, R199, R17, R2 ;  /* 0x00000011c7c7c224 */ /* 0x000fe200078e0202 */
[----:B------:R-:W-:Y:S04]  /*12f60*/  BSSY B1, `(.L_x_574) ;  /* 0x0000006000017945 */ /* 0x000fe80003800000 */
[----:B------:R0:W-:Y:S01]  /*12f70*/  @!P4 STG.E.U8 desc[UR36][R10.64+0x159], R199 ;  /* 0x000159c70a00c986 */ /* 0x0001e2000c101124 */
[----:B------:R-:W-:Y:S05]  /*12f80*/  @P5 BRA `(.L_x_575) ;  /* 0x00000000000c5947 */ /* 0x000fea0003800000 */
[----:B------:R-:W2:Y:S02]  /*12f90*/  LDG.E.U8 R16, desc[UR36][R22.64+0x160] ;  /* 0x0001602416107981 */ /* 0x000ea4000c1e1100 */
[----:B--2---:R-:W-:-:S05]  /*12fa0*/  PRMT R3, R16, 0x8880, RZ ;  /* 0x0000888010037816 */ /* 0x004fca00000000ff */
[----:B------:R-:W-:-:S07]  /*12fb0*/  IMAD R2, R3, R18, RZ ;  /* 0x0000001203027224 */ /* 0x000fce00078e02ff */
.L_x_575:
[----:B------:R-:W-:Y:S05]  /*12fc0*/  BSYNC B1 ;  /* 0x0000000000017941 */ /* 0x000fea0003800000 */
.L_x_574:
        /* <DEDUP_REMOVED lines=9> */
.L_x_577:
[----:B------:R-:W-:Y:S05]  /*13060*/  BSYNC B1 ;  /* 0x0000000000017941 */ /* 0x000fea0003800000 */
.L_x_576:
[----:B------:R-:W-:Y:S01]  /*13070*/  @!P4 IMAD R201, R201, R17, R2 ;  /* 0x00000011c9c9c224 */ /* 0x000fe200078e0202 */
[----:B------:R-:W-:Y:S04]  /*13080*/  BSSY B1, `(.L_x_578) ;  /* 0x0000006000017945 */ /* 0x000fe80003800000 */
[----:B------:R0:W-:Y:S01]  /*13090*/  @!P4 STG.E.U8 desc[UR36][R4.64+0x161], R201 ;  /* 0x000161c90400c986 */ /* 0x0001e2000c101124 */
[----:B------:R-:W-:Y:S05]  /*130a0*/  @P5 BRA `(.L_x_579) ;  /* 0x00000000000c5947 */ /* 0x000fea0003800000 */
[----:B------:R-:W2:Y:S02]  /*130b0*/  LDG.E.U8 R16, desc[UR36][R20.64+0x160] ;  /* 0x0001602414107981 */ /* 0x000ea4000c1e1100 */
[----:B--2---:R-:W-:-:S05]  /*130c0*/  PRMT R3, R16, 0x8880, RZ ;  /* 0x0000888010037816 */ /* 0x004fca00000000ff */
[----:B------:R-:W-:-:S07]  /*130d0*/  IMAD R2, R3, R18, RZ ;  /* 0x0000001203027224 */ /* 0x000fce00078e02ff */
.L_x_579:
[----:B------:R-:W-:Y:S05]  /*130e0*/  BSYNC B1 ;  /* 0x0000000000017941 */ /* 0x000fea0003800000 */
.L_x_578:
        /* <DEDUP_REMOVED lines=9> */
.L_x_581:
[----:B------:R-:W-:Y:S05]  /*13180*/  BSYNC B1 ;  /* 0x0000000000017941 */ /* 0x000fea0003800000 */
.L_x_580:
[----:B------:R-:W-:Y:S01]  /*13190*/  @!P4 IMAD R203, R203, R17, R2 ;  /* 0x00000011cbcbc224 */ /* 0x000fe200078e0202 */
[----:B------:R-:W-:Y:S04]  /*131a0*/  BSSY B1, `(.L_x_582) ;  /* 0x0000006000017945 */ /* 0x000fe80003800000 */
[----:B------:R0:W-:Y:S01]  /*131b0*/  @!P4 STG.E.U8 desc[UR36][R10.64+0x161], R203 ;  /* 0x000161cb0a00c986 */ /* 0x0001e2000c101124 */
[----:B------:R-:W-:Y:S05]  /*131c0*/  @P5 BRA `(.L_x_583) ;  /* 0x00000000000c5947 */ /* 0x000fea0003800000 */
[----:B------:R-:W2:Y:S02]  /*131d0*/  LDG.E.U8 R16, desc[UR36][R22.64+0x168] ;  /* 0x0001682416107981 */ /* 0x000ea4000c1e1100 */
[----:B--2---:R-:W-:-:S05]  /*131e0*/  PRMT R3, R16, 0x8880, RZ ;  /* 0x0000888010037816 */ /* 0x004fca00000000ff */
[----:B------:R-:W-:-:S07]  /*131f0*/  IMAD R2, R3, R18, RZ ;  /* 0x0000001203027224 */ /* 0x000fce00078e02ff */
.L_x_583:
[----:B------:R-:W-:Y:S05]  /*13200*/  BSYNC B1 ;  /* 0x0000000000017941 */ /* 0x000fea0003800000 */
.L_x_582:
        /* <DEDUP_REMOVED lines=9> */
.L_x_585:
[----:B------:R-:W-:Y:S05]  /*132a0*/  BSYNC B1 ;  /* 0x0000000000017941 */ /* 0x000fea0003800000 */
.L_x_584:
[----:B------:R-:W-:Y:S01]  /*132b0*/  @!P4 IMAD R205, R205, R17, R2 ;  /* 0x00000011cdcdc224 */ /* 0x000fe200078e0202 */
[----:B------:R-:W-:Y:S04]  /*132c0*/  BSSY B1, `(.L_x_586) ;  /* 0x0000006000017945 */ /* 0x000fe80003800000 */
[----:B------:R0:W-:Y:S01]  /*132d0*/  @!P4 STG.E.U8 desc[UR36][R4.64+0x169], R205 ;  /* 0x000169cd0400c986 */ /* 0x0001e2000c101124 */
[----:B------:R-:W-:Y:S05]  /*132e0*/  @P5 BRA `(.L_x_587) ;  /* 0x00000000000c5947 */ /* 0x000fea0003800000 */
[----:B------:R-:W2:Y:S02]  /*132f0*/  LDG.E.U8 R16, desc[UR36][R20.64+0x168] ;  /* 0x0001682414107981 */ /* 0x000ea4000c1e1100 */
[----:B--2---:R-:W-:-:S05]  /*13300*/  PRMT R3, R16, 0x8880, RZ ;  /* 0x0000888010037816 */ /* 0x004fca00000000ff */
[----:B------:R-:W-:-:S07]  /*13310*/  IMAD R2, R3, R18, RZ ;  /* 0x0000001203027224 */ /* 0x000fce00078e02ff */
.L_x_587:
[----:B------:R-:W-:Y:S05]  /*13320*/  BSYNC B1 ;  /* 0x0000000000017941 */ /* 0x000fea0003800000 */
.L_x_586:
        /* <DEDUP_REMOVED lines=9> */
.L_x_589:
[----:B------:R-:W-:Y:S05]  /*133c0*/  BSYNC B1 ;  /* 0x0000000000017941 */ /* 0x000fea0003800000 */
.L_x_588:
[----:B------:R-:W-:Y:S01]  /*133d0*/  @!P4 IMAD R207, R207, R17, R2 ;  /* 0x00000011cfcfc224 */ /* 0x000fe200078e0202 */
[----:B------:R-:W-:Y:S04]  /*133e0*/  BSSY B1, `(.L_x_590) ;  /* 0x0000006000017945 */ /* 0x000fe80003800000 */
[----:B------:R0:W-:Y:S01]  /*133f0*/  @!P4 STG.E.U8 desc[UR36][R10.64+0x169], R207 ;  /* 0x000169cf0a00c986 */ /* 0x0001e2000c101124 */
[----:B------:R-:W-:Y:S05]  /*13400*/  @P5 BRA `(.L_x_591) ;  /* 0x00000000000c5947 */ /* 0x000fea0003800000 */
[----:B------:R-:W2:Y:S02]  /*13410*/  LDG.E.U8 R16, desc[UR36][R22.64+0x170] ;  /* 0x0001702416107981 */ /* 0x000ea4000c1e1100 */
[----:B--2---:R-:W-:-:S05]  /*13420*/  PRMT R3, R16, 0x8880, RZ ;  /* 0x0000888010037816 */ /* 0x004fca00000000ff */
[----:B------:R-:W-:-:S07]  /*13430*/  IMAD R2, R3, R18, RZ ;  /* 0x0000001203027224 */ /* 0x000fce00078e02ff */
.L_x_591:
[----:B------:R-:W-:Y:S05]  /*13440*/  BSYNC B1 ;  /* 0x0000000000017941 */ /* 0x000fea0003800000 */
.L_x_590:
        /* <DEDUP_REMOVED lines=9> */
.L_x_593:
[----:B------:R-:W-:Y:S05]  /*134e0*/  BSYNC B1 ;  /* 0x0000000000017941 */ /* 0x000fea0003800000 */
.L_x_592:
[----:B------:R-:W-:Y:S01]  /*134f0*/  @!P4 IMAD R209, R209, R17, R2 ;  /* 0x00000011d1d1c224 */ /* 0x000fe200078e0202 */
[----:B------:R-:W-:Y:S04]  /*13500*/  BSSY B1, `(.L_x_594) ;  /* 0x0000006000017945 */ /* 0x000fe80003800000 */
[----:B------:R0:W-:Y:S01]  /*13510*/  @!P4 STG.E.U8 desc[UR36][R4.64+0x171], R209 ;  /* 0x000171d10400c986 */ /* 0x0001e2000c101124 */
[----:B------:R-:W-:Y:S05]  /*13520*/  @P5 BRA `(.L_x_595) ;  /* 0x00000000000c5947 */ /* 0x000fea0003800000 */
[----:B------:R-:W2:Y:S02]  /*13530*/  LDG.E.U8 R16, desc[UR36][R20.64+0x170] ;  /* 0x0001702414107981 */ /* 0x000ea4000c1e1100 */
[----:B--2---:R-:W-:-:S05]  /*13540*/  PRMT R3, R16, 0x8880, RZ ;  /* 0x0000888010037816 */ /* 0x004fca00000000ff */
[----:B------:R-:W-:-:S07]  /*13550*/  IMAD R2, R3, R18, RZ ;  /* 0x0000001203027224 */ /* 0x000fce00078e02ff */
.L_x_595:
[----:B------:R-:W-:Y:S05]  /*13560*/  BSYNC B1 ;  /* 0x0000000000017941 */ /* 0x000fea0003800000 */
.L_x_594:
[----:B------:R-:W-:Y:S01]  /*13570*/  ISETP.LT.OR P4, PT, R0, 0x172, !P0 ;  /* 0x000001720000780c */ /* 0x000fe20004781670 */
[----:B--2---:R-:W-:Y:S01]  /*13580*/  @!P5 IMAD R3, R210, R17, R2 ;  /* 0x00000011d203d224 */ /* 0x004fe200078e0202 */
[----:B------:R-:W-:Y:S04]  /*13590*/  BSSY B1, `(.L_x_596) ;  /* 0x0000008000017945 */ /* 0x000fe80003800000 */
[----:B------:R2:W-:Y:S01]  /*135a0*/  @!P5 STG.E.U8 desc[UR36][R10.64+0x170], R3 ;  /* 0x000170030a00d986 */ /* 0x0005e2000c101124 */
[C---:B------:R-:W-:Y:S02]  /*135b0*/  ISETP.LT.OR P5, PT, R0.reuse, 0x179, !P3 ;  /* 0x000001790000780c */ /* 0x040fe40005fa1670 */
[----:B------:R-:W-:-:S04]  /*135c0*/  ISETP.LT.OR P3, PT, R0, 0x17a, !P3 ;  /* 0x0000017a0000780c */ /* 0x000fc80005f61670 */
[----:B------:R-:W-:Y:S09]  /*135d0*/  @P4 BRA `(.L_x_597) ;  /* 0x00000000000c4947 */ /* 0x000ff20003800000 */
[----:B------:R-:W2:Y:S02]  /*135e0*/  LDG.E.U8 R16, desc[UR36][R20.64+0x171] ;  /* 0x0001712414107981 */ /* 0x000ea4000c1e1100 */
[----:B--2---:R-:W-:-:S05]  /*135f0*/  PRMT R3, R16, 0x8880, RZ ;  /* 0x0000888010037816 */ /* 0x004fca00000000ff */
[----:B------:R-:W-:-:S07]  /*13600*/  IMAD R2, R3, R18, RZ ;  /* 0x0000001203027224 */ /* 0x000fce00078e02ff */
.L_x_597:
[----:B------:R-:W-:Y:S05]  /*13610*/  BSYNC B1 ;  /* 0x0000000000017941 */ /* 0x000fea0003800000 */
.L_x_596:
[----:B------:R-:W-:Y:S01]  /*13620*/  @!P4 IMAD R211, R211, R17, R2 ;  /* 0x00000011d3d3c224 */ /* 0x000fe200078e0202 */
[----:B------:R-:W-:Y:S04]  /*13630*/  BSSY B1, `(.L_x_598) ;  /* 0x0000006000017945 */ /* 0x000fe80003800000 */
[----:B------:R0:W-:Y:S01]  /*13640*/  @!P4 STG.E.U8 desc[UR36][R10.64+0x171], R211 ;  /* 0x000171d30a00c986 */ /* 0x0001e2000c101124 */
[----:B------:R-:W-:Y:S05]  /*13650*/  @P5 BRA `(.L_x_599) ;  /* 0x00000000000c5947 */ /* 0x000fea0003800000 */
[----:B------:R-:W2:Y:S02]  /*13660*/  LDG.E.U8 R16, desc[UR36][R22.64+0x178] ;  /* 0x0001782416107981 */ /* 0x000ea4000c1e1100 */
[----:B--2---:R-:W-:-:S05]  /*13670*/  PRMT R3, R16, 0x8880, RZ ;  /* 0x0000888010037816 */ /* 0x004fca00000000ff */
[----:B------:R-:W-:-:S07]  /*13680*/  IMAD R2, R3, R18, RZ ;  /* 0x0000001203027224 */ /* 0x000fce00078e02ff */
.L_x_599:
[----:B------:R-:W-:Y:S05]  /*13690*/  BSYNC B1 ;  /* 0x0000000000017941 */ /* 0x000fea0003800000 */
.L_x_598:
[----:B--2---:R-:W-:Y:S01]  /*136a0*/  @!P5 IMAD R3, R212, R17, R2 ;  /* 0x00000011d403d224 */ /* 0x004fe200078e0202 */
[----:B------:R-:W-:Y:S04]  /*136b0*/  BSSY B1, `(.L_x_600) ;  /* 0x0000006000017945 */ /* 0x000fe80003800000 */
[----:B------:R2:W-:Y:S01]  /*136c0*/  @!P5 STG.E.U8 desc[UR36][R4.64+0x178], R3 ;  /* 0x000178030400d986 */ /* 0x0005e2000c101124 */
[----:B------:R-:W-:Y:S05]  /*136d0*/  @P3 BRA `(.L_x_601) ;  /* 0x00000000000c3947 */ /* 0x000fea0003800000 */
[----:B------:R-:W2:Y:S02]  /*136e0*/  LDG.E.U8 R16, desc[UR36][R22.64+0x179] ;  /* 0x0001792416107981 */ /* 0x000ea4000c1e1100 */
[----:B--2---:R-:W-:-:S05]  /*136f0*/  PRMT R3, R16, 0x8880, RZ ;  /* 0x0000888010037816 */ /* 0x004fca00000000ff */
[----:B------:R-:W-:-:S07]  /*13700*/  IMAD R2, R3, R18, RZ ;  /* 0x0000001203027224 */ /* 0x000fce00078e02ff */
.L_x_601:
[----:B------:R-:W-:Y:S05]  /*13710*/  BSYNC B1 ;  /* 0x0000000000017941 */ /* 0x000fea0003800000 */
.L_x_600:
[C---:B------:R-:W-:Y:S01]  /*13720*/  ISETP.LT.OR P4, PT, R0.reuse, 0x179, !P0 ;  /* 0x000001790000780c */ /* 0x040fe20004781670 */
[----:B------:R-:W-:Y:S01]  /*13730*/  @!P3 IMAD R213, R213, R17, R2 ;  /* 0x00000011d5d5b224 */ /* 0x000fe200078e0202 */
[----:B------:R-:W-:Y:S01]  /*13740*/  BSSY B1, `(.L_x_602) ;  /* 0x0000009000017945 */ /* 0x000fe20003800000 */
[C---:B------:R-:W-:Y:S02]  /*13750*/  ISETP.LT.OR P0, PT, R0.reuse, 0x17a, !P0 ;  /* 0x0000017a0000780c */ /* 0x040fe40004701670 */
[C---:B------:R-:W-:Y:S01]  /*13760*/  ISETP.LT.OR P5, PT, R0.reuse, 0xc1, !P1 ;  /* 0x000000c10000780c */ /* 0x040fe20004fa1670 */
[----:B------:R0:W-:Y:S01]  /*13770*/  @!P3 STG.E.U8 desc[UR36][R4.64+0x179], R213 ;  /* 0x000179d50400b986 */ /* 0x0001e2000c101124 */
[----:B------:R-:W-:-:S06]  /*13780*/  ISETP.LT.OR P3, PT, R0, 0xc2, !P1 ;  /* 0x000000c20000780c */ /* 0x000fcc0004f61670 */
[----:B------:R-:W-:Y:S07]  /*13790*/  @P4 BRA `(.L_x_603) ;  /* 0x00000000000c4947 */ /* 0x000fee0003800000 */
[----:B------:R-:W2:Y:S02]  /*137a0*/  LDG.E.U8 R16, desc[UR36][R20.64+0x178] ;  /* 0x0001782414107981 */ /* 0x000ea4000c1e1100 */
[----:B--2---:R-:W-:-:S05]  /*137b0*/  PRMT R3, R16, 0x8880, RZ ;  /* 0x0000888010037816 */ /* 0x004fca00000000ff */
[----:B------:R-:W-:-:S07]  /*137c0*/  IMAD R2, R3, R18, RZ ;  /* 0x0000001203027224 */ /* 0x000fce00078e02ff */
.L_x_603:
[----:B------:R-:W-:Y:S05]  /*137d0*/  BSYNC B1 ;  /* 0x0000000000017941 */ /* 0x000fea0003800000 */
.L_x_602:
[----:B--2---:R-:W-:Y:S01]  /*137e0*/  @!P4 IMAD R3, R214, R17, R2 ;  /* 0x00000011d603c224 */ /* 0x004fe200078e0202 */
[----:B------:R-:W-:Y:S04]  /*137f0*/  BSSY B1, `(.L_x_604) ;  /* 0x0000006000017945 */ /* 0x000fe80003800000 */
[----:B------:R2:W-:Y:S01]  /*13800*/  @!P4 STG.E.U8 desc[UR36][R10.64+0x178], R3 ;  /* 0x000178030a00c986 */ /* 0x0005e2000c101124 */
[----:B------:R-:W-:Y:S05]  /*13810*/  @P0 BRA `(.L_x_605) ;  /* 0x00000000000c0947 */ /* 0x000fea0003800000 */
[----:B------:R-:W2:Y:S02]  /*13820*/  LDG.E.U8 R16, desc[UR36][R20.64+0x179] ;  /* 0x0001792414107981 */ /* 0x000ea4000c1e1100 */
[----:B--2---:R-:W-:-:S05]  /*13830*/  PRMT R3, R16, 0x8880, RZ ;  /* 0x0000888010037816 */ /* 0x004fca00000000ff */
[----:B------:R-:W-:-:S07]  /*13840*/  IMAD R2, R3, R18, RZ ;  /* 0x0000001203027224 */ /* 0x000fce00078e02ff */
.L_x_605:
[----:B------:R-:W-:Y:S05]  /*13850*/  BSYNC B1 ;  /* 0x0000000000017941 */ /* 0x000fea0003800000 */
.L_x_604:
[----:B------:R-:W-:Y:S01]  /*13860*/  @!P0 IMAD R215, R215, R17, R2 ;  /* 0x00000011d7d78224 */ /* 0x000fe200078e0202 */
[----:B------:R-:W-:Y:S04]  /*13870*/  BSSY B1, `(.L_x_606) ;  /* 0x0000006000017945 */ /* 0x000fe80003800000 */
[----:B------:R0:W-:Y:S01]  /*13880*/  @!P0 STG.E.U8 desc[UR36][R10.64+0x179], R215 ;  /* 0x000179d70a008986 */ /* 0x0001e2000c101124 */
[----:B------:R-:W-:Y:S05]  /*13890*/  @P5 BRA `(.L_x_607) ;  /* 0x00000000000c5947 */ /* 0x000fea0003800000 */
[----:B------:R-:W2:Y:S02]  /*138a0*/  LDG.E.U8 R16, desc[UR36][R14.64+0xc0] ;  /* 0x0000c0240e107981 */ /* 0x000ea4000c1e1100 */
[----:B--2---:R-:W-:-:S05]  /*138b0*/  PRMT R3, R16, 0x8880, RZ ;  /* 0x0000888010037816 */ /* 0x004fca00000000ff */
[----:B------:R-:W-:-:S07]  /*138c0*/  IMAD R2, R3, R18, RZ ;  /* 0x0000001203027224 */ /* 0x000fce00078e02ff */
.L_x_607:
[----:B------:R-:W-:Y:S05]  /*138d0*/  BSYNC B1 ;  /* 0x0000000000017941 */ /* 0x000fea0003800000 */
.L_x_606:
[----:B--2---:R-:W-:Y:S01]  /*138e0*/  @!P5 IMAD R3, R24, R17, R2 ;  /* 0x000000111803d224 */ /* 0x004fe200078e0202 */
[----:B------:R-:W-:Y:S04]  /*138f0*/  BSSY B1, `(.L_x_608) ;  /* 0x0000006000017945 */ /* 0x000fe80003800000 */
[----:B------:R2:W-:Y:S01]  /*13900*/  @!P5 STG.E.U8 desc[UR36][R6.64+0xc0], R3 ;  /* 0x0000c0030600d986 */ /* 0x0005e2000c101124 */
[----:B------:R-:W-:Y:S05]  /*13910*/  @P3 BRA `(.L_x_609) ;  /* 0x00000000000c3947 */ /* 0x000fea0003800000 */
[----:B------:R-:W2:Y:S02]  /*13920*/  LDG.E.U8 R16, desc[UR36][R14.64+0xc1] ;  /* 0x0000c1240e107981 */ /* 0x000ea4000c1e1100 */
[----:B--2---:R-:W-:-:S05]  /*13930*/  PRMT R3, R16, 0x8880, RZ ;  /* 0x0000888010037816 */ /* 0x004fca00000000ff */
[----:B------:R-:W-:-:S07]  /*13940*/  IMAD R2, R3, R18, RZ ;  /* 0x0000001203027224 */ /* 0x000fce00078e02ff */
.L_x_609:
[----:B------:R-:W-:Y:S05]  /*13950*/  BSYNC B1 ;  /* 0x0000000000017941 */ /* 0x000fea0003800000 */
.L_x_608:
        /* <DEDUP_REMOVED lines=11> */
.L_x_611:
[----:B------:R-:W-:Y:S05]  /*13a10*/  BSYNC B1 ;  /* 0x0000000000017941 */ /* 0x000fea0003800000 */
.L_x_610:
[----:B--2---:R-:W-:Y:S01]  /*13a20*/  @!P5 IMAD R3, R26, R17, R2 ;  /* 0x000000111a03d224 */ /* 0x004fe200078e0202 */
[----:B------:R-:W-:Y:S04]  /*13a30*/  BSSY B1, `(.L_x_612) ;  /* 0x0000006000017945 */ /* 0x000fe80003800000 */
[----:B------:R2:W-:Y:S01]  /*13a40*/  @!P5 STG.E.U8 desc[UR36][R8.64+0xc0], R3 ;  /* 0x0000c0030800d986 */ /* 0x0005e2000c101124 */
[----:B------:R-:W-:Y:S05]  /*13a50*/  @P4 BRA `(.L_x_613) ;  /* 0x00000000000c4947 */ /* 0x000fea0003800000 */
[----:B------:R-:W2:Y:S02]  /*13a60*/  LDG.E.U8 R16, desc[UR36][R12.64+0xc1] ;  /* 0x0000c1240c107981 */ /* 0x000ea4000c1e1100 */
[----:B--2---:R-:W-:-:S05]  /*13a70*/  PRMT R3, R16, 0x8880, RZ ;  /* 0x0000888010037816 */ /* 0x004fca00000000ff */
[----:B------:R-:W-:-:S07]  /*13a80*/  IMAD R2, R3, R18, RZ ;  /* 0x0000001203027224 */ /* 0x000fce00078e02ff */
.L_x_613:
[----:B------:R-:W-:Y:S05]  /*13a90*/  BSYNC B1 ;  /* 0x0000000000017941 */ /* 0x000fea0003800000 */
.L_x_612:
[----:B------:R-:W-:Y:S01]  /*13aa0*/  @!P4 IMAD R27, R27, R17, R2 ;  /* 0x000000111b1bc224 */ /* 0x000fe200078e0202 */
[----:B------:R-:W-:Y:S04]  /*13ab0*/  BSSY B1, `(.L_x_614) ;  /* 0x0000006000017945 */ /* 0x000fe80003800000 */
[----:B------:R0:W-:Y:S01]  /*13ac0*/  @!P4 STG.E.U8 desc[UR36][R8.64+0xc1], R27 ;  /* 0x0000c11b0800c986 */ /* 0x0001e2000c101124 */
[----:B------:R-:W-:Y:S05]  /*13ad0*/  @P3 BRA `(.L_x_615) ;  /* 0x00000000000c3947 */ /* 0x000fea0003800000 */
[----:B------:R-:W2:Y:S02]  /*13ae0*/  LDG.E.U8 R16, desc[UR36][R14.64+0xc8] ;  /* 0x0000c8240e107981 */ /* 0x000ea4000c1e1100 */
[----:B--2---:R-:W-:-:S05]  /*13af0*/  PRMT R3, R16, 0x8880, RZ ;  /* 0x0000888010037816 */ /* 0x004fca00000000ff */
[----:B------:R-:W-:-:S07]  /*13b00*/  IMAD R2, R3, R18, RZ ;  /* 0x0000001203027224 */ /* 0x000fce00078e02ff */
.L_x_615:
[----:B------:R-:W-:Y:S05]  /*13b10*/  BSYNC B1 ;  /* 0x0000000000017941 */ /* 0x000fea0003800000 */
.L_x_614:
[----:B--2---:R-:W-:Y:S01]  /*13b20*/  @!P3 IMAD R3, R28, R17, R2 ;  /* 0x000000111c03b224 */ /* 0x004fe200078e0202 */
[----:B------:R-:W-:Y:S04]  /*13b30*/  BSSY B1, `(.L_x_616) ;  /* 0x0000006000017945 */ /* 0x000fe80003800000 */
[----:B------:R2:W-:Y:S01]  /*13b40*/  @!P3 STG.E.U8 desc[UR36][R6.64+0xc8], R3 ;  /* 0x0000c8030600b986 */ /* 0x0005e2000c101124 */
[----:B------:R-:W-:Y:S05]  /*13b50*/  @P0 BRA `(.L_x_617) ;  /* 0x00000000000c0947 */ /* 0x000fea0003800000 */
[----:B------:R-:W2:Y:S02]  /*13b60*/  LDG.E.U8 R16, desc[UR36][R14.64+0xc9] ;  /* 0x0000c9240e107981 */ /* 0x000ea4000c1e1100 */
[----:B--2---:R-:W-:-:S05]  /*13b70*/  PRMT R3, R16, 0x8880, RZ ;  /* 0x0000888010037816 */ /* 0x004fca00000000ff */
[----:B------:R-:W-:-:S07]  /*13b80*/  IMAD R2, R3, R18, RZ ;  /* 0x0000001203027224 */ /* 0x000fce00078e02ff */
.L_x_617:
[----:B------:R-:W-:Y:S05]  /*13b90*/  BSYNC B1 ;  /* 0x0000000000017941 */ /* 0x000fea0003800000 */
.L_x_616:
        /* <DEDUP_REMOVED lines=11> */
.L_x_619:
[----:B------:R-:W-:Y:S05]  /*13c50*/  BSYNC B1 ;  /* 0x0000000000017941 */ /* 0x000fea0003800000 */
.L_x_618:
[----:B--2---:R-:W-:Y:S01]  /*13c60*/  @!P4 IMAD R3, R30, R17, R2 ;  /* 0x000000111e03c224 */ /* 0x004fe200078e0202 */
[----:B------:R-:W-:Y:S04]  /*13c70*/  BSSY B1, `(.L_x_620) ;  /* 0x0000006000017945 */ /* 0x000fe80003800000 */
[----:B------:R2:W-:Y:S01]  /*13c80*/  @!P4 STG.E.U8 desc[UR36][R8.64+0xc8], R3 ;  /* 0x0000c8030800c986 */ /* 0x0005e2000c101124 */
[----:B------:R-:W-:Y:S05]  /*13c90*/  @P3 BRA `(.L_x_621) ;  /* 0x00000000000c3947 */ /* 0x000fea0003800000 */
[----:B------:R-:W2:Y:S02]  /*13ca0*/  LDG.E.U8 R16, desc[UR36][R12.64+0xc9] ;  /* 0x0000c9240c107981 */ /* 0x000ea4000c1e1100 */
[----:B--2---:R-:W-:-:S05]  /*13cb0*/  PRMT R3, R16, 0x8880, RZ ;  /* 0x0000888010037816 */ /* 0x004fca00000000ff */
[----:B------:R-:W-:-:S07]  /*13cc0*/  IMAD R2, R3, R18, RZ ;  /* 0x0000001203027224 */ /* 0x000fce00078e02ff */
.L_x_621:
[----:B------:R-:W-:Y:S05]  /*13cd0*/  BSYNC B1 ;  /* 0x0000000000017941 */ /* 0x000fea0003800000 */
.L_x_620:
[----:B------:R-:W-:Y:S01]  /*13ce0*/  @!P3 IMAD R31, R31, R17, R2 ;  /* 0x000000111f1fb224 */ /* 0x000fe200078e0202 */
[----:B------:R-:W-:Y:S04]  /*13cf0*/  BSSY B1, `(.L_x_622) ;  /* 0x0000006000017945 */ /* 0x000fe80003800000 */
[----:B------:R0:W-:Y:S01]  /*13d00*/  @!P3 STG.E.U8 desc[UR36][R8.64+0xc9], R31 ;  /* 0x0000c91f0800b986 */ /* 0x0001e2000c101124 */
[----:B------:R-:W-:Y:S05]  /*13d10*/  @P5 BRA `(.L_x_623) ;  /* 0x00000000000c5947 */ /* 0x000fea0003800000 */
[----:B------:R-:W2:Y:S02]  /*13d20*/  LDG.E.U8 R16, desc[UR36][R14.64+0xd0] ;  /* 0x0000d0240e107981 */ /* 0x000ea4000c1e1100 */
[----:B--2---:R-:W-:-:S05]  /*13d30*/  PRMT R3, R16, 0x8880, RZ ;  /* 0x0000888010037816 */ /* 0x004fca00000000ff */
[----:B------:R-:W-:-:S07]  /*13d40*/  IMAD R2, R3, R18, RZ ;  /* 0x0000001203027224 */ /* 0x000fce00078e02ff */
.L_x_623:
[----:B------:R-:W-:Y:S05]  /*13d50*/  BSYNC B1 ;  /* 0x0000000000017941 */ /* 0x000fea0003800000 */
.L_x_622:
[----:B--2---:R-:W-:Y:S01]  /*13d60*/  @!P5 IMAD R3, R32, R17, R2 ;  /* 0x000000112003d224 */ /* 0x004fe200078e0202 */
[----:B------:R-:W-:Y:S04]  /*13d70*/  BSSY B1, `(.L_x_624) ;  /* 0x0000006000017945 */ /* 0x000fe80003800000 */
[----:B------:R2:W-:Y:S01]  /*13d80*/  @!P5 STG.E.U8 desc[UR36][R6.64+0xd0], R3 ;  /* 0x0000d0030600d986 */ /* 0x0005e2000c101124 */
[----:B------:R-:W-:Y:S05]  /*13d90*/  @P0 BRA `(.L_x_625) ;  /* 0x00000000000c0947 */ /* 0x000fea0003800000 */
[----:B------:R-:W2:Y:S02]  /*13da0*/  LDG.E.U8 R16, desc[UR36][R14.64+0xd1] ;  /* 0x0000d1240e107981 */ /* 0x000ea4000c1e1100 */
[----:B--2---:R-:W-:-:S05]  /*13db0*/  PRMT R3, R16, 0x8880, RZ ;  /* 0x0000888010037816 */ /* 0x004fca00000000ff */
[----:B------:R-:W-:-:S07]  /*13dc0*/  IMAD R2, R3, R18, RZ ;  /* 0x0000001203027224 */ /* 0x000fce00078e02ff */
.L_x_625:
[----:B------:R-:W-:Y:S05]  /*13dd0*/  BSYNC B1 ;  /* 0x0000000000017941 */ /* 0x000fea0003800000 */
.L_x_624:
        /* <DEDUP_REMOVED lines=11> */
.L_x_627:
[----:B------:R-:W-:Y:S05]  /*13e90*/  BSYNC B1 ;  /* 0x0000000000017941 */ /* 0x000fea0003800000 */
.L_x_626:
[----:B--2---:R-:W-:Y:S01]  /*13ea0*/  @!P4 IMAD R3, R34, R17, R2 ;  /* 0x000000112203c224 */ /* 0x004fe200078e0202 */
[----:B------:R-:W-:Y:S04]  /*13eb0*/  BSSY B1, `(.L_x_628) ;  /* 0x0000006000017945 */ /* 0x000fe80003800000 */
[----:B------:R2:W-:Y:S01]  /*13ec0*/  @!P4 STG.E.U8 desc[UR36][R8.64+0xd0], R3 ;  /* 0x0000d0030800c986 */ /* 0x0005e2000c101124 */
[----:B------:R-:W-:Y:S05]  /*13ed0*/  @P3 BRA `(.L_x_629) ;  /* 0x00000000000c3947 */ /* 0x000fea0003800000 */
[----:B------:R-:W2:Y:S02]  /*13ee0*/  LDG.E.U8 R16, desc[UR36][R12.64+0xd1] ;  /* 0x0000d1240c107981 */ /* 0x000ea4000c1e1100 */
[----:B--2---:R-:W-:-:S05]  /*13ef0*/  PRMT R3, R16, 0x8880, RZ ;  /* 0x0000888010037816 */ /* 0x004fca00000000ff */
[----:B------:R-:W-:-:S07]  /*13f00*/  IMAD R2, R3, R18, RZ ;  /* 0x0000001203027224 */ /* 0x000fce00078e02ff */
.L_x_629:
[----:B------:R-:W-:Y:S05]  /*13f10*/  BSYNC B1 ;  /* 0x0000000000017941 */ /* 0x000fea0003800000 */
.L_x_628:
[----:B------:R-:W-:Y:S01]  /*13f20*/  @!P3 IMAD R35, R35, R17, R2 ;  /* 0x000000112323b224 */ /* 0x000fe200078e0202 */
[----:B------:R-:W-:Y:S04]  /*13f30*/  BSSY B1, `(.L_x_630) ;  /* 0x0000006000017945 */ /* 0x000fe80003800000 */
[----:B------:R0:W-:Y:S01]  /*13f40*/  @!P3 STG.E.U8 desc[UR36][R8.64+0xd1], R35 ;  /* 0x0000d1230800b986 */ /* 0x0001e2000c101124 */
[----:B------:R-:W-:Y:S05]  /*13f50*/  @P5 BRA `(.L_x_631) ;  /* 0x00000000000c5947 */ /* 0x000fea0003800000 */
[----:B------:R-:W2:Y:S02]  /*13f60*/  LDG.E.U8 R16, desc[UR36][R14.64+0xd8] ;  /* 0x0000d8240e107981 */ /* 0x000ea4000c1e1100 */
[----:B--2---:R-:W-:-:S05]  /*13f70*/  PRMT R3, R16, 0x8880, RZ ;  /* 0x0000888010037816 */ /* 0x004fca00000000ff */
[----:B------:R-:W-:-:S07]  /*13f80*/  IMAD R2, R3, R18, RZ ;  /* 0x0000001203027224 */ /* 0x000fce00078e02ff */
.L_x_631:
[----:B------:R-:W-:Y:S05]  /*13f90*/  BSYNC B1 ;  /* 0x0000000000017941 */ /* 0x000fea0003800000 */
.L_x_630:
[----:B--2---:R-:W-:Y:S01]  /*13fa0*/  @!P5 IMAD R3, R36, R17, R2 ;  /* 0x000000112403d224 */ /* 0x004fe200078e0202 */
[----:B------:R-:W-:Y:S04]  /*13fb0*/  BSSY B1, `(.L_x_632) ;  /* 0x0000006000017945 */ /* 0x000fe80003800000 */
[----:B------:R2:W-:Y:S01]  /*13fc0*/  @!P5 STG.E.U8 desc[UR36][R6.64+0xd8], R3 ;  /* 0x0000d8030600d986 */ /* 0x0005e2000c101124 */
[----:B------:R-:W-:Y:S05]  /*13fd0*/  @P0 BRA `(.L_x_633) ;  /* 0x00000000000c0947 */ /* 0x000fea0003800000 */
[----:B------:R-:W2:Y:S02]  /*13fe0*/  LDG.E.U8 R16, desc[UR36][R14.64+0xd9] ;  /* 0x0000d9240e107981 */ /* 0x000ea4000c1e1100 */
[----:B--2---:R-:W-:-:S05]  /*13ff0*/  PRMT R3, R16, 0x8880, RZ ;  /* 0x0000888010037816 */ /* 0x004fca00000000ff */
[----:B------:R-:W-:-:S07]  /*14000*/  IMAD R2, R3, R18, RZ ;  /* 0x0000001203027224 */ /* 0x000fce00078e02ff */
.L_x_633:
[----:B------:R-:W-:Y:S05]  /*14010*/  BSYNC B1 ;  /* 0x0000000000017941 */ /* 0x000fea0003800000 */
.L_x_632:
        /* <DEDUP_REMOVED lines=11> */
.L_x_635:
[----:B------:R-:W-:Y:S05]  /*140d0*/  BSYNC B1 ;  /* 0x0000000000017941 */ /* 0x000fea0003800000 */
.L_x_634:
[----:B--2---:R-:W-:Y:S01]  /*140e0*/  @!P4 IMAD R3, R38, R17, R2 ;  /* 0x000000112603c224 */ /* 0x004fe200078e0202 */
[----:B------:R-:W-:Y:S04]  /*140f0*/  BSSY B1, `(.L_x_636) ;  /* 0x0000006000017945 */ /* 0x000fe80003800000 */
[----:B------:R2:W-:Y:S01]  /*14100*/  @!P4 STG.E.U8 desc[UR36][R8.64+0xd8], R3 ;  /* 0x0000d8030800c986 */ /* 0x0005e2000c101124 */
[----:B------:R-:W-:Y:S05]  /*14110*/  @P3 BRA `(.L_x_637) ;  /* 0x00000000000c3947 */ /* 0x000fea0003800000 */
[----:B------:R-:W2:Y:S02]  /*14120*/  LDG.E.U8 R16, desc[UR36][R12.64+0xd9] ;  /* 0x0000d9240c107981 */ /* 0x000ea4000c1e1100 */
[----:B--2---:R-:W-:-:S05]  /*14130*/  PRMT R3, R16, 0x8880, RZ ;  /* 0x0000888010037816 */ /* 0x004fca00000000ff */
[----:B------:R-:W-:-:S07]  /*14140*/  IMAD R2, R3, R18, RZ ;  /* 0x0000001203027224 */ /* 0x000fce00078e02ff */
.L_x_637:
[----:B------:R-:W-:Y:S05]  /*14150*/  BSYNC B1 ;  /* 0x0000000000017941 */ /* 0x000fea0003800000 */
.L_x_636:
[----:B------:R-:W-:Y:S01]  /*14160*/  @!P3 IMAD R39, R39, R17, R2 ;  /* 0x000000112727b224 */ /* 0x000fe200078e0202 */
[----:B------:R-:W-:Y:S04]  /*14170*/  BSSY B1, `(.L_x_638) ;  /* 0x0000006000017945 */ /* 0x000fe80003800000 */
[----:B------:R0:W-:Y:S01]  /*14180*/  @!P3 STG.E.U8 desc[UR36][R8.64+0xd9], R39 ;  /* 0x0000d9270800b986 */ /* 0x0001e2000c101124 */
[----:B------:R-:W-:Y:S05]  /*14190*/  @P5 BRA `(.L_x_639) ;  /* 0x00000000000c5947 */ /* 0x000fea0003800000 */
[----:B------:R-:W2:Y:S02]  /*141a0*/  LDG.E.U8 R16, desc[UR36][R14.64+0xe0] ;  /* 0x0000e0240e107981 */ /* 0x000ea4000c1e1100 */
[----:B--2---:R-:W-:-:S05]  /*141b0*/  PRMT R3, R16, 0x8880, RZ ;  /* 0x0000888010037816 */ /* 0x004fca00000000ff */
[----:B------:R-:W-:-:S07]  /*141c0*/  IMAD R2, R3, R18, RZ ;  /* 0x0000001203027224 */ /* 0x000fce00078e02ff */
.L_x_639:
[----:B------:R-:W-:Y:S05]  /*141d0*/  BSYNC B1 ;  /* 0x0000000000017941 */ /* 0x000fea0003800000 */
.L_x_638:
[----:B--2---:R-:W-:Y:S01]  /*141e0*/  @!P5 IMAD R3, R40, R17, R2 ;  /* 0x000000112803d224 */ /* 0x004fe200078e0202 */
[----:B------:R-:W-:Y:S04]  /*141f0*/  BSSY B1, `(.L_x_640) ;  /* 0x0000006000017945 */ /* 0x000fe80003800000 */
[----:B------:R2:W-:Y:S01]  /*14200*/  @!P5 STG.E.U8 desc[UR36][R6.64+0xe0], R3 ;  /* 0x0000e0030600d986 */ /* 0x0005e2000c101124 */
[----:B------:R-:W-:Y:S05]  /*14210*/  @P0 BRA `(.L_x_641) ;  /* 0x00000000000c0947 */ /* 0x000fea0003800000 */
[----:B------:R-:W2:Y:S02]  /*14220*/  LDG.E.U8 R16, desc[UR36][R14.64+0xe1] ;  /* 0x0000e1240e107981 */ /* 0x000ea4000c1e1100 */
[----:B--2---:R-:W-:-:S05]  /*14230*/  PRMT R3, R16, 0x8880, RZ ;  /* 0x0000888010037816 */ /* 0x004fca00000000ff */
[----:B------:R-:W-:-:S07]  /*14240*/  IMAD R2, R3, R18, RZ ;  /* 0x0000001203027224 */ /* 0x000fce00078e02ff */
.L_x_641:
[----:B------:R-:W-:Y:S05]  /*14250*/  BSYNC B1 ;  /* 0x0000000000017941 */ /* 0x000fea0003800000 */
.L_x_640:
        /* <DEDUP_REMOVED lines=11> */
.L_x_643:
[----:B------:R-:W-:Y:S05]  /*14310*/  BSYNC B1 ;  /* 0x0000000000017941 */ /* 0x000fea0003800000 */
.L_x_642:
[----:B--2---:R-:W-:Y:S01]  /*14320*/  @!P4 IMAD R3, R42, R17, R2 ;  /* 0x000000112a03c224 */ /* 0x004fe200078e0202 */
[----:B------:R-:W-:Y:S04]  /*14330*/  BSSY B1, `(.L_x_644) ;  /* 0x0000006000017945 */ /* 0x000fe80003800000 */
[----:B------:R2:W-:Y:S01]  /*14340*/  @!P4 STG.E.U8 desc[UR36][R8.64+0xe0], R3 ;  /* 0x0000e0030800c986 */ /* 0x0005e2000c101124 */
[----:B------:R-:W-:Y:S05]  /*14350*/  @P3 BRA `(.L_x_645) ;  /* 0x00000000000c3947 */ /* 0x000fea0003800000 */
[----:B------:R-:W2:Y:S02]  /*14360*/  LDG.E.U8 R16, desc[UR36][R12.64+0xe1] ;  /* 0x0000e1240c107981 */ /* 0x000ea4000c1e1100 */
[----:B--2---:R-:W-:-:S05]  /*14370*/  PRMT R3, R16, 0x8880, RZ ;  /* 0x0000888010037816 */ /* 0x004fca00000000ff */
[----:B------:R-:W-:-:S07]  /*14380*/  IMAD R2, R3, R18, RZ ;  /* 0x0000001203027224 */ /* 0x000fce00078e02ff */
.L_x_645:
[----:B------:R-:W-:Y:S05]  /*14390*/  BSYNC B1 ;  /* 0x0000000000017941 */ /* 0x000fea0003800000 */
.L_x_644:
[----:B------:R-:W-:Y:S01]  /*143a0*/  @!P3 IMAD R43, R43, R17, R2 ;  /* 0x000000112b2bb224 */ /* 0x000fe200078e0202 */
[----:B------:R-:W-:Y:S04]  /*143b0*/  BSSY B1, `(.L_x_646) ;  /* 0x0000006000017945 */ /* 0x000fe80003800000 */
[----:B------:R0:W-:Y:S01]  /*143c0*/  @!P3 STG.E.U8 desc[UR36][R8.64+0xe1], R43 ;  /* 0x0000e12b0800b986 */ /* 0x0001e2000c101124 */
[----:B------:R-:W-:Y:S05]  /*143d0*/  @P5 BRA `(.L_x_647) ;  /* 0x00000000000c5947 */ /* 0x000fea0003800000 */
[----:B------:R-:W2:Y:S02]  /*143e0*/  LDG.E.U8 R16, desc[UR36][R14.64+0xe8] ;  /* 0x0000e8240e107981 */ /* 0x000ea4000c1e1100 */
[----:B--2---:R-:W-:-:S05]  /*143f0*/  PRMT R3, R16, 0x8880, RZ ;  /* 0x0000888010037816 */ /* 0x004fca00000000ff */
[----:B------:R-:W-:-:S07]  /*14400*/  IMAD R2, R3, R18, RZ ;  /* 0x0000001203027224 */ /* 0x000fce00078e02ff */
.L_x_647:
[----:B------:R-:W-:Y:S05]  /*14410*/  BSYNC B1 ;  /* 0x0000000000017941 */ /* 0x000fea0003800000 */
.L_x_646:
[----:B--2---:R-:W-:Y:S01]  /*14420*/  @!P5 IMAD R3, R44, R17, R2 ;  /* 0x000000112c03d224 */ /* 0x004fe200078e0202 */
[----:B------:R-:W-:Y:S04]  /*14430*/  BSSY B1, `(.L_x_648) ;  /* 0x0000006000017945 */ /* 0x000fe80003800000 */
[----:B------:R2:W-:Y:S01]  /*14440*/  @!P5 STG.E.U8 desc[UR36][R6.64+0xe8], R3 ;  /* 0x0000e8030600d986 */ /* 0x0005e2000c101124 */
[----:B------:R-:W-:Y:S05]  /*14450*/  @P0 BRA `(.L_x_649) ;  /* 0x00000000000c0947 */ /* 0x000fea0003800000 */
[----:B------:R-:W2:Y:S02]  /*14460*/  LDG.E.U8 R16, desc[UR36][R14.64+0xe9] ;  /* 0x0000e9240e107981 */ /* 0x000ea4000c1e1100 */
[----:B--2---:R-:W-:-:S05]  /*14470*/  PRMT R3, R16, 0x8880, RZ ;  /* 0x0000888010037816 */ /* 0x004fca00000000ff */
[----:B------:R-:W-:-:S07]  /*14480*/  IMAD R2, R3, R18, RZ ;  /* 0x0000001203027224 */ /* 0x000fce00078e02ff */
.L_x_649:
[----:B------:R-:W-:Y:S05]  /*14490*/  BSYNC B1 ;  /* 0x0000000000017941 */ /* 0x000fea0003800000 */
.L_x_648:
        /* <DEDUP_REMOVED lines=11> */
.L_x_651:
[----:B------:R-:W-:Y:S05]  /*14550*/  BSYNC B1 ;  /* 0x0000000000017941 */ /* 0x000fea0003800000 */
.L_x_650:
[----:B--2---:R-:W-:Y:S01]  /*14560*/  @!P4 IMAD R3, R46, R17, R2 ;  /* 0x000000112e03c224 */ /* 0x004fe200078e0202 */
[----:B------:R-:W-:Y:S04]  /*14570*/  BSSY B1, `(.L_x_652) ;  /* 0x0000006000017945 */ /* 0x000fe80003800000 */
[----:B------:R2:W-:Y:S01]  /*14580*/  @!P4 STG.E.U8 desc[UR36][R8.64+0xe8], R3 ;  /* 0x0000e8030800c986 */ /* 0x0005e2000c101124 */
[----:B------:R-:W-:Y:S05]  /*14590*/  @P3 BRA `(.L_x_653) ;  /* 0x00000000000c3947 */ /* 0x000fea0003800000 */
[----:B------:R-:W2:Y:S02]  /*145a0*/  LDG.E.U8 R16, desc[UR36][R12.64+0xe9] ;  /* 0x0000e9240c107981 */ /* 0x000ea4000c1e1100 */
[----:B--2---:R-:W-:-:S05]  /*145b0*/  PRMT R3, R16, 0x8880, RZ ;  /* 0x0000888010037816 */ /* 0x004fca00000000ff */
[----:B------:R-:W-:-:S07]  /*145c0*/  IMAD R2, R3, R18, RZ ;  /* 0x0000001203027224 */ /* 0x000fce00078e02ff */
.L_x_653:
[----:B------:R-:W-:Y:S05]  /*145d0*/  BSYNC B1 ;  /* 0x0000000000017941 */ /* 0x000fea0003800000 */
.L_x_652:
[----:B------:R-:W-:Y:S01]  /*145e0*/  @!P3 IMAD R47, R47, R17, R2 ;  /* 0x000000112f2fb224 */ /* 0x000fe200078e0202 */
[----:B------:R-:W-:Y:S04]  /*145f0*/  BSSY B1, `(.L_x_654) ;  /* 0x0000006000017945 */ /* 0x000fe80003800000 */
[----:B------:R0:W-:Y:S01]  /*14600*/  @!P3 STG.E.U8 desc[UR36][R8.64+0xe9], R47 ;  /* 0x0000e92f0800b986 */ /* 0x0001e2000c101124 */
[----:B------:R-:W-:Y:S05]  /*14610*/  @P5 BRA `(.L_x_655) ;  /* 0x00000000000c5947 */ /* 0x000fea0003800000 */
[----:B------:R-:W2:Y:S02]  /*14620*/  LDG.E.U8 R16, desc[UR36][R14.64+0xf0] ;  /* 0x0000f0240e107981 */ /* 0x000ea4000c1e1100 */
[----:B--2---:R-:W-:-:S05]  /*14630*/  PRMT R3, R16, 0x8880, RZ ;  /* 0x0000888010037816 */ /* 0x004fca00000000ff */
[----:B------:R-:W-:-:S07]  /*14640*/  IMAD R2, R3, R18, RZ ;  /* 0x0000001203027224 */ /* 0x000fce00078e02ff */
.L_x_655:
[----:B------:R-:W-:Y:S05]  /*14650*/  BSYNC B1 ;  /* 0x0000000000017941 */ /* 0x000fea0003800000 */
.L_x_654:
[----:B--2---:R-:W-:Y:S01]  /*14660*/  @!P5 IMAD R3, R48, R17, R2 ;  /* 0x000000113003d224 */ /* 0x004fe200078e0202 */
[----:B------:R-:W-:Y:S04]  /*14670*/  BSSY B1, `(.L_x_656) ;  /* 0x0000006000017945 */ /* 0x000fe80003800000 */
[----:B------:R2:W-:Y:S01]  /*14680*/  @!P5 STG.E.U8 desc[UR36][R6.64+0xf0], R3 ;  /* 0x0000f0030600d986 */ /* 0x0005e2000c101124 */
[----:B------:R-:W-:Y:S05]  /*14690*/  @P0 BRA `(.L_x_657) ;  /* 0x00000000000c0947 */ /* 0x000fea0003800000 */
[----:B------:R-:W2:Y:S02]  /*146a0*/  LDG.E.U8 R16, desc[UR36][R14.64+0xf1] ;  /* 0x0000f1240e107981 */ /* 0x000ea4000c1e1100 */
[----:B--2---:R-:W-:-:S05]  /*146b0*/  PRMT R3, R16, 0x8880, RZ ;  /* 0x0000888010037816 */ /* 0x004fca00000000ff */
[----:B------:R-:W-:-:S07]  /*146c0*/  IMAD R2, R3, R18, RZ ;  /* 0x0000001203027224 */ /* 0x000fce00078e02ff */
.L_x_657:
[----:B------:R-:W-:Y:S05]  /*146d0*/  BSYNC B1 ;  /* 0x0000000000017941 */ /* 0x000fea0003800000 */
.L_x_656:
        /* <DEDUP_REMOVED lines=11> */
.L_x_659:
[----:B------:R-:W-:Y:S05]  /*14790*/  BSYNC B1 ;  /* 0x0000000000017941 */ /* 0x000fea0003800000 */
.L_x_658:
[----:B--2---:R-:W-:Y:S01]  /*147a0*/  @!P4 IMAD R3, R50, R17, R2 ;  /* 0x000000113203c224 */ /* 0x004fe200078e0202 */
[----:B------:R-:W-:Y:S04]  /*147b0*/  BSSY B1, `(.L_x_660) ;  /* 0x0000006000017945 */ /* 0x000fe80003800000 */
[----:B------:R2:W-:Y:S01]  /*147c0*/  @!P4 STG.E.U8 desc[UR36][R8.64+0xf0], R3 ;  /* 0x0000f0030800c986 */ /* 0x0005e2000c101124 */
[----:B------:R-:W-:Y:S05]  /*147d0*/  @P3 BRA `(.L_x_661) ;  /* 0x00000000000c3947 */ /* 0x000fea0003800000 */
[----:B------:R-:W2:Y:S02]  /*147e0*/  LDG.E.U8 R16, desc[UR36][R12.64+0xf1] ;  /* 0x0000f1240c107981 */ /* 0x000ea4000c1e1100 */
[----:B--2---:R-:W-:-:S05]  /*147f0*/  PRMT R3, R16, 0x8880, RZ ;  /* 0x0000888010037816 */ /* 0x004fca00000000ff */
[----:B------:R-:W-:-:S07]  /*14800*/  IMAD R2, R3, R18, RZ ;  /* 0x0000001203027224 */ /* 0x000fce00078e02ff */
.L_x_661:
[----:B------:R-:W-:Y:S05]  /*14810*/  BSYNC B1 ;  /* 0x0000000000017941 */ /* 0x000fea0003800000 */
.L_x_660:
[----:B------:R-:W-:Y:S01]  /*14820*/  @!P3 IMAD R51, R51, R17, R2 ;  /* 0x000000113333b224 */ /* 0x000fe200078e0202 */
[----:B------:R-:W-:Y:S04]  /*14830*/  BSSY B1, `(.L_x_662) ;  /* 0x0000006000017945 */ /* 0x000fe80003800000 */
[----:B------:R0:W-:Y:S01]  /*14840*/  @!P3 STG.E.U8 desc[UR36][R8.64+0xf1], R51 ;  /* 0x0000f1330800b986 */ /* 0x0001e2000c101124 */
[----:B------:R-:W-:Y:S05]  /*14850*/  @P5 BRA `(.L_x_663) ;  /* 0x00000000000c5947 */ /* 0x000fea0003800000 */
[----:B------:R-:W2:Y:S02]  /*14860*/  LDG.E.U8 R16, desc[UR36][R14.64+0xf8] ;  /* 0x0000f8240e107981 */ /* 0x000ea4000c1e1100 */
[----:B--2---:R-:W-:-:S05]  /*14870*/  PRMT R3, R16, 0x8880, RZ ;  /* 0x0000888010037816 */ /* 0x004fca00000000ff */
[----:B------:R-:W-:-:S07]  /*14880*/  IMAD R2, R3, R18, RZ ;  /* 0x0000001203027224 */ /* 0x000fce00078e02ff */
.L_x_663:
[----:B------:R-:W-:Y:S05]  /*14890*/  BSYNC B1 ;  /* 0x0000000000017941 */ /* 0x000fea0003800000 */
.L_x_662:
[----:B--2---:R-:W-:Y:S01]  /*148a0*/  @!P5 IMAD R3, R52, R17, R2 ;  /* 0x000000113403d224 */ /* 0x004fe200078e0202 */
[----:B------:R-:W-:Y:S04]  /*148b0*/  BSSY B1, `(.L_x_664) ;  /* 0x0000006000017945 */ /* 0x000fe80003800000 */
[----:B------:R2:W-:Y:S01]  /*148c0*/  @!P5 STG.E.U8 desc[UR36][R6.64+0xf8], R3 ;  /* 0x0000f8030600d986 */ /* 0x0005e2000c101124 */
[----:B------:R-:W-:Y:S05]  /*148d0*/  @P0 BRA `(.L_x_665) ;  /* 0x00000000000c0947 */ /* 0x000fea0003800000 */
[----:B------:R-:W2:Y:S02]  /*148e0*/  LDG.E.U8 R16, desc[UR36][R14.64+0xf9] ;  /* 0x0000f9240e107981 */ /* 0x000ea4000c1e1100 */
[----:B--2---:R-:W-:-:S05]  /*148f0*/  PRMT R3, R16, 0x8880, RZ ;  /* 0x0000888010037816 */ /* 0x004fca00000000ff */
[----:B------:R-:W-:-:S07]  /*14900*/  IMAD R2, R3, R18, RZ ;  /* 0x0000001203027224 */ /* 0x000fce00078e02ff */
.L_x_665:
[----:B------:R-:W-:Y:S05]  /*14910*/  BSYNC B1 ;  /* 0x0000000000017941 */ /* 0x000fea0003800000 */
.L_x_664:
        /* <DEDUP_REMOVED lines=11> */
.L_x_667:
[----:B------:R-:W-:Y:S05]  /*149d0*/  BSYNC B1 ;  /* 0x0000000000017941 */ /* 0x000fea0003800000 */
.L_x_666:
[----:B--2---:R-:W-:Y:S01]  /*149e0*/  @!P4 IMAD R3, R54, R17, R2 ;  /* 0x000000113603c224 */ /* 0x004fe200078e0202 */
[----:B------:R-:W-:Y:S04]  /*149f0*/  BSSY B1, `(.L_x_668) ;  /* 0x0000006000017945 */ /* 0x000fe80003800000 */
[----:B------:R2:W-:Y:S01]  /*14a00*/  @!P4 STG.E.U8 desc[UR36][R8.64+0xf8], R3 ;  /* 0x0000f8030800c986 */ /* 0x0005e2000c101124 */
[----:B------:R-:W-:Y:S05]  /*14a10*/  @P3 BRA `(.L_x_669) ;  /* 0x00000000000c3947 */ /* 0x000fea0003800000 */
[----:B------:R-:W2:Y:S02]  /*14a20*/  LDG.E.U8 R16, desc[UR36][R12.64+0xf9] ;  /* 0x0000f9240c107981 */ /* 0x000ea4000c1e1100 */
[----:B--2---:R-:W-:-:S05]  /*14a30*/  PRMT R3, R16, 0x8880, RZ ;  /* 0x0000888010037816 */ /* 0x004fca00000000ff */
[----:B------:R-:W-:-:S07]  /*14a40*/  IMAD R2, R3, R18, RZ ;  /* 0x0000001203027224 */ /* 0x000fce00078e02ff */
.L_x_669:
[----:B------:R-:W-:Y:S05]  /*14a50*/  BSYNC B1 ;  /* 0x0000000000017941 */ /* 0x000fea0003800000 */
.L_x_668:
[----:B------:R-:W-:Y:S01]  /*14a60*/  @!P3 IMAD R55, R55, R17, R2 ;  /* 0x000000113737b224 */ /* 0x000fe200078e0202 */
[----:B------:R-:W-:Y:S04]  /*14a70*/  BSSY B1, `(.L_x_670) ;  /* 0x0000006000017945 */ /* 0x000fe80003800000 */
[----:B------:R0:W-:Y:S01]  /*14a80*/  @!P3 STG.E.U8 desc[UR36][R8.64+0xf9], R55 ;  /* 0x0000f9370800b986 */ /* 0x0001e2000c101124 */
[----:B------:R-:W-:Y:S05]  /*14a90*/  @P5 BRA `(.L_x_671) ;  /* 0x00000000000c5947 */ /* 0x000fea0003800000 */
[----:B------:R-:W2:Y:S02]  /*14aa0*/  LDG.E.U8 R16, desc[UR36][R14.64+0x100] ;  /* 0x000100240e107981 */ /* 0x000ea4000c1e1100 */
[----:B--2---:R-:W-:-:S05]  /*14ab0*/  PRMT R3, R16, 0x8880, RZ ;  /* 0x0000888010037816 */ /* 0x004fca00000000ff */
[----:B------:R-:W-:-:S07]  /*14ac0*/  IMAD R2, R3, R18, RZ ;  /* 0x0000001203027224 */ /* 0x000fce00078e02ff */
.L_x_671:
[----:B------:R-:W-:Y:S05]  /*14ad0*/  BSYNC B1 ;  /* 0x0000000000017941 */ /* 0x000fea0003800000 */
.L_x_670:
[----:B--2---:R-:W-:Y:S01]  /*14ae0*/  @!P5 IMAD R3, R56, R17, R2 ;  /* 0x000000113803d224 */ /* 0x004fe200078e0202 */
[----:B------:R-:W-:Y:S04]  /*14af0*/  BSSY B1, `(.L_x_672) ;  /* 0x0000006000017945 */ /* 0x000fe80003800000 */
[----:B------:R2:W-:Y:S01]  /*14b00*/  @!P5 STG.E.U8 desc[UR36][R6.64+0x100], R3 ;  /* 0x000100030600d986 */ /* 0x0005e2000c101124 */
[----:B------:R-:W-:Y:S05]  /*14b10*/  @P0 BRA `(.L_x_673) ;  /* 0x00000000000c0947 */ /* 0x000fea0003800000 */
[----:B------:R-:W2:Y:S02]  /*14b20*/  LDG.E.U8 R16, desc[UR36][R14.64+0x101] ;  /* 0x000101240e107981 */ /* 0x000ea4000c1e1100 */
[----:B--2---:R-:W-:-:S05]  /*14b30*/  PRMT R3, R16, 0x8880, RZ ;  /* 0x0000888010037816 */ /* 0x004fca00000000ff */
[----:B------:R-:W-:-:S07]  /*14b40*/  IMAD R2, R3, R18, RZ ;  /* 0x0000001203027224 */ /* 0x000fce00078e02ff */
.L_x_673:
[----:B------:R-:W-:Y:S05]  /*14b50*/  BSYNC B1 ;  /* 0x0000000000017941 */ /* 0x000fea0003800000 */
.L_x_672:
        /* <DEDUP_REMOVED lines=11> */
.L_x_675:
[----:B------:R-:W-:Y:S05]  /*14c10*/  BSYNC B1 ;  /* 0x0000000000017941 */ /* 0x000fea0003800000 */
.L_x_674:
[----:B--2---:R-:W-:Y:S01]  /*14c20*/  @!P4 IMAD R3, R58, R17, R2 ;  /* 0x000000113a03c224 */ /* 0x004fe200078e0202 */
[----:B------:R-:W-:Y:S04]  /*14c30*/  BSSY B1, `(.L_x_676) ;  /* 0x0000006000017945 */ /* 0x000fe80003800000 */
[----:B------:R2:W-:Y:S01]  /*14c40*/  @!P4 STG.E.U8 desc[UR36][R8.64+0x100], R3 ;  /* 0x000100030800c986 */ /* 0x0005e2000c101124 */
[----:B------:R-:W-:Y:S05]  /*14c50*/  @P3 BRA `(.L_x_677) ;  /* 0x00000000000c3947 */ /* 0x000fea0003800000 */
[----:B------:R-:W2:Y:S02]  /*14c60*/  LDG.E.U8 R16, desc[UR36][R12.64+0x101] ;  /* 0x000101240c107981 */ /* 0x000ea4000c1e1100 */
[----:B--2---:R-:W-:-:S05]  /*14c70*/  PRMT R3, R16, 0x8880, RZ ;  /* 0x0000888010037816 */ /* 0x004fca00000000ff */
[----:B------:R-:W-:-:S07]  /*14c80*/  IMAD R2, R3, R18, RZ ;  /* 0x0000001203027224 */ /* 0x000fce00078e02ff */
.L_x_677:
[----:B------:R-:W-:Y:S05]  /*14c90*/  BSYNC B1 ;  /* 0x0000000000017941 */ /* 0x000fea0003800000 */
.L_x_676:
[----:B------:R-:W-:Y:S01]  /*14ca0*/  @!P3 IMAD R59, R59, R17, R2 ;  /* 0x000000113b3bb224 */ /* 0x000fe200078e0202 */
[----:B------:R-:W-:Y:S04]  /*14cb0*/  BSSY B1, `(.L_x_678) ;  /* 0x0000006000017945 */ /* 0x000fe80003800000 */
[----:B------:R0:W-:Y:S01]  /*14cc0*/  @!P3 STG.E.U8 desc[UR36][R8.64+0x101], R59 ;  /* 0x0001013b0800b986 */ /* 0x0001e2000c101124 */
[----:B------:R-:W-:Y:S05]  /*14cd0*/  @P5 BRA `(.L_x_679) ;  /* 0x00000000000c5947 */ /* 0x000fea0003800000 */
[----:B------:R-:W2:Y:S02]  /*14ce0*/  LDG.E.U8 R16, desc[UR36][R14.64+0x108] ;  /* 0x000108240e107981 */ /* 0x000ea4000c1e1100 */
[----:B--2---:R-:W-:-:S05]  /*14cf0*/  PRMT R3, R16, 0x8880, RZ ;  /* 0x0000888010037816 */ /* 0x004fca00000000ff */
[----:B------:R-:W-:-:S07]  /*14d00*/  IMAD R2, R3, R18, RZ ;  /* 0x0000001203027224 */ /* 0x000fce00078e02ff */
.L_x_679:
[----:B------:R-:W-:Y:S05]  /*14d10*/  BSYNC B1 ;  /* 0x0000000000017941 */ /* 0x000fea0003800000 */
.L_x_678:
[----:B--2---:R-:W-:Y:S01]  /*14d20*/  @!P5 IMAD R3, R60, R17, R2 ;  /* 0x000000113c03d224 */ /* 0x004fe200078e0202 */
[----:B------:R-:W-:Y:S04]  /*14d30*/  BSSY B1, `(.L_x_680) ;  /* 0x0000006000017945 */ /* 0x000fe80003800000 */
[----:B------:R2:W-:Y:S01]  /*14d40*/  @!P5 STG.E.U8 desc[UR36][R6.64+0x108], R3 ;  /* 0x000108030600d986 */ /* 0x0005e2000c101124 */
[----:B------:R-:W-:Y:S05]  /*14d50*/  @P0 BRA `(.L_x_681) ;  /* 0x00000000000c0947 */ /* 0x000fea0003800000 */
[----:B------:R-:W2:Y:S02]  /*14d60*/  LDG.E.U8 R16, desc[UR36][R14.64+0x109] ;  /* 0x000109240e107981 */ /* 0x000ea4000c1e1100 */
[----:B--2---:R-:W-:-:S05]  /*14d70*/  PRMT R3, R16, 0x8880, RZ ;  /* 0x0000888010037816 */ /* 0x004fca00000000ff */
[----:B------:R-:W-:-:S07]  /*14d80*/  IMAD R2, R3, R18, RZ ;  /* 0x0000001203027224 */ /* 0x000fce00078e02ff */
.L_x_681:
[----:B------:R-:W-:Y:S05]  /*14d90*/  BSYNC B1 ;  /* 0x0000000000017941 */ /* 0x000fea0003800000 */
.L_x_680:
        /* <DEDUP_REMOVED lines=11> */
.L_x_683:
[----:B------:R-:W-:Y:S05]  /*14e50*/  BSYNC B1 ;  /* 0x0000000000017941 */ /* 0x000fea0003800000 */
.L_x_682:
[----:B--2---:R-:W-:Y:S01]  /*14e60*/  @!P4 IMAD R3, R62, R17, R2 ;  /* 0x000000113e03c224 */ /* 0x004fe200078e0202 */
[----:B------:R-:W-:Y:S04]  /*14e70*/  BSSY B1, `(.L_x_684) ;  /* 0x0000006000017945 */ /* 0x000fe80003800000 */
[----:B------:R2:W-:Y:S01]  /*14e80*/  @!P4 STG.E.U8 desc[UR36][R8.64+0x108], R3 ;  /* 0x000108030800c986 */ /* 0x0005e2000c101124 */
[----:B------:R-:W-:Y:S05]  /*14e90*/  @P3 BRA `(.L_x_685) ;  /* 0x00000000000c3947 */ /* 0x000fea0003800000 */
[----:B------:R-:W2:Y:S02]  /*14ea0*/  LDG.E.U8 R16, desc[UR36][R12.64+0x109] ;  /* 0x000109240c107981 */ /* 0x000ea4000c1e1100 */
[----:B--2---:R-:W-:-:S05]  /*14eb0*/  PRMT R3, R16, 0x8880, RZ ;  /* 0x0000888010037816 */ /* 0x004fca00000000ff */
[----:B------:R-:W-:-:S07]  /*14ec0*/  IMAD R2, R3, R18, RZ ;  /* 0x0000001203027224 */ /* 0x000fce00078e02ff */
.L_x_685:
[----:B------:R-:W-:Y:S05]  /*14ed0*/  BSYNC B1 ;  /* 0x0000000000017941 */ /* 0x000fea0003800000 */
.L_x_684:
[----:B------:R-:W-:Y:S01]  /*14ee0*/  @!P3 IMAD R63, R63, R17, R2 ;  /* 0x000000113f3fb224 */ /* 0x000fe200078e0202 */
[----:B------:R-:W-:Y:S04]  /*14ef0*/  BSSY B1, `(.L_x_686) ;  /* 0x0000006000017945 */ /* 0x000fe80003800000 */
[----:B------:R0:W-:Y:S01]  /*14f00*/  @!P3 STG.E.U8 desc[UR36][R8.64+0x109], R63 ;  /* 0x0001093f0800b986 */ /* 0x0001e2000c101124 */
[----:B------:R-:W-:Y:S05]  /*14f10*/  @P5 BRA `(.L_x_687) ;  /* 0x00000000000c5947 */ /* 0x000fea0003800000 */
[----:B------:R-:W2:Y:S02]  /*14f20*/  LDG.E.U8 R16, desc[UR36][R14.64+0x110] ;  /* 0x000110240e107981 */ /* 0x000ea4000c1e1100 */
[----:B--2---:R-:W-:-:S05]  /*14f30*/  PRMT R3, R16, 0x8880, RZ ;  /* 0x0000888010037816 */ /* 0x004fca00000000ff */
[----:B------:R-:W-:-:S07]  /*14f40*/  IMAD R2, R3, R18, RZ ;  /* 0x0000001203027224 */ /* 0x000fce00078e02ff */
.L_x_687:
[----:B------:R-:W-:Y:S05]  /*14f50*/  BSYNC B1 ;  /* 0x0000000000017941 */ /* 0x000fea0003800000 */
.L_x_686:
[----:B--2---:R-:W-:Y:S01]  /*14f60*/  @!P5 IMAD R3, R64, R17, R2 ;  /* 0x000000114003d224 */ /* 0x004fe200078e0202 */
[----:B------:R-:W-:Y:S04]  /*14f70*/  BSSY B1, `(.L_x_688) ;  /* 0x0000006000017945 */ /* 0x000fe80003800000 */
[----:B------:R2:W-:Y:S01]  /*14f80*/  @!P5 STG.E.U8 desc[UR36][R6.64+0x110], R3 ;  /* 0x000110030600d986 */ /* 0x0005e2000c101124 */
[----:B------:R-:W-:Y:S05]  /*14f90*/  @P0 BRA `(.L_x_689) ;  /* 0x00000000000c0947 */ /* 0x000fea0003800000 */
[----:B------:R-:W2:Y:S02]  /*14fa0*/  LDG.E.U8 R16, desc[UR36][R14.64+0x111] ;  /* 0x000111240e107981 */ /* 0x000ea4000c1e1100 */
[----:B--2---:R-:W-:-:S05]  /*14fb0*/  PRMT R3, R16, 0x8880, RZ ;  /* 0x0000888010037816 */ /* 0x004fca00000000ff */
[----:B------:R-:W-:-:S07]  /*14fc0*/  IMAD R2, R3, R18, RZ ;  /* 0x0000001203027224 */ /* 0x000fce00078e02ff */
.L_x_689:
[----:B------:R-:W-:Y:S05]  /*14fd0*/  BSYNC B1 ;  /* 0x0000000000017941 */ /* 0x000fea0003800000 */
.L_x_688:
        /* <DEDUP_REMOVED lines=11> */
.L_x_691:
[----:B------:R-:W-:Y:S05]  /*15090*/  BSYNC B1 ;  /* 0x0000000000017941 */ /* 0x000fea0003800000 */
.L_x_690:
[----:B--2---:R-:W-:Y:S01]  /*150a0*/  @!P4 IMAD R3, R66, R17, R2 ;  /* 0x000000114203c224 */ /* 0x004fe200078e0202 */
[----:B------:R-:W-:Y:S04]  /*150b0*/  BSSY B1, `(.L_x_692) ;  /* 0x0000006000017945 */ /* 0x000fe80003800000 */
[----:B------:R2:W-:Y:S01]  /*150c0*/  @!P4 STG.E.U8 desc[UR36][R8.64+0x110], R3 ;  /* 0x000110030800c986 */ /* 0x0005e2000c101124 */
[----:B------:R-:W-:Y:S05]  /*150d0*/  @P3 BRA `(.L_x_693) ;  /* 0x00000000000c3947 */ /* 0x000fea0003800000 */
[----:B------:R-:W2:Y:S02]  /*150e0*/  LDG.E.U8 R16, desc[UR36][R12.64+0x111] ;  /* 0x000111240c107981 */ /* 0x000ea4000c1e1100 */
[----:B--2---:R-:W-:-:S05]  /*150f0*/  PRMT R3, R16, 0x8880, RZ ;  /* 0x0000888010037816 */ /* 0x004fca00000000ff */
[----:B------:R-:W-:-:S07]  /*15100*/  IMAD R2, R3, R18, RZ ;  /* 0x0000001203027224 */ /* 0x000fce00078e02ff */
.L_x_693:
[----:B------:R-:W-:Y:S05]  /*15110*/  BSYNC B1 ;  /* 0x0000000000017941 */ /* 0x000fea0003800000 */
.L_x_692:
[----:B------:R-:W-:Y:S01]  /*15120*/  @!P3 IMAD R67, R67, R17, R2 ;  /* 0x000000114343b224 */ /* 0x000fe200078e0202 */
[----:B------:R-:W-:Y:S04]  /*15130*/  BSSY B1, `(.L_x_694) ;  /* 0x0000006000017945 */ /* 0x000fe80003800000 */
[----:B------:R0:W-:Y:S01]  /*15140*/  @!P3 STG.E.U8 desc[UR36][R8.64+0x111], R67 ;  /* 0x000111430800b986 */ /* 0x0001e2000c101124 */
[----:B------:R-:W-:Y:S05]  /*15150*/  @P5 BRA `(.L_x_695) ;  /* 0x00000000000c5947 */ /* 0x000fea0003800000 */
[----:B------:R-:W2:Y:S02]  /*15160*/  LDG.E.U8 R16, desc[UR36][R14.64+0x118] ;  /* 0x000118240e107981 */ /* 0x000ea4000c1e1100 */
[----:B--2---:R-:W-:-:S05]  /*15170*/  PRMT R3, R16, 0x8880, RZ ;  /* 0x0000888010037816 */ /* 0x004fca00000000ff */
[----:B------:R-:W-:-:S07]  /*15180*/  IMAD R2, R3, R18, RZ ;  /* 0x0000001203027224 */ /* 0x000fce00078e02ff */
.L_x_695:
[----:B------:R-:W-:Y:S05]  /*15190*/  BSYNC B1 ;  /* 0x0000000000017941 */ /* 0x000fea0003800000 */
.L_x_694:
[----:B--2---:R-:W-:Y:S01]  /*151a0*/  @!P5 IMAD R3, R68, R17, R2 ;  /* 0x000000114403d224 */ /* 0x004fe200078e0202 */
[----:B------:R-:W-:Y:S04]  /*151b0*/  BSSY B1, `(.L_x_696) ;  /* 0x0000006000017945 */ /* 0x000fe80003800000 */
[----:B------:R2:W-:Y:S01]  /*151c0*/  @!P5 STG.E.U8 desc[UR36][R6.64+0x118], R3 ;  /* 0x000118030600d986 */ /* 0x0005e2000c101124 */
[----:B------:R-:W-:Y:S05]  /*151d0*/  @P0 BRA `(.L_x_697) ;  /* 0x00000000000c0947 */ /* 0x000fea0003800000 */
[----:B------:R-:W2:Y:S02]  /*151e0*/  LDG.E.U8 R16, desc[UR36][R14.64+0x119] ;  /* 0x000119240e107981 */ /* 0x000ea4000c1e1100 */
[----:B--2---:R-:W-:-:S05]  /*151f0*/  PRMT R3, R16, 0x8880, RZ ;  /* 0x0000888010037816 */ /* 0x004fca00000000ff */
[----:B------:R-:W-:-:S07]  /*15200*/  IMAD R2, R3, R18, RZ ;  /* 0x0000001203027224 */ /* 0x000fce00078e02ff */
.L_x_697:
[----:B------:R-:W-:Y:S05]  /*15210*/  BSYNC B1 ;  /* 0x0000000000017941 */ /* 0x000fea0003800000 */
.L_x_696:
        /* <DEDUP_REMOVED lines=11> */
.L_x_699:
[----:B------:R-:W-:Y:S05]  /*152d0*/  BSYNC B1 ;  /* 0x0000000000017941 */ /* 0x000fea0003800000 */
.L_x_698:
[----:B--2---:R-:W-:Y:S01]  /*152e0*/  @!P4 IMAD R3, R70, R17, R2 ;  /* 0x000000114603c224 */ /* 0x004fe200078e0202 */
[----:B------:R-:W-:Y:S04]  /*152f0*/  BSSY B1, `(.L_x_700) ;  /* 0x0000006000017945 */ /* 0x000fe80003800000 */
[----:B------:R2:W-:Y:S01]  /*15300*/  @!P4 STG.E.U8 desc[UR36][R8.64+0x118], R3 ;  /* 0x000118030800c986 */ /* 0x0005e2000c101124 */
[----:B------:R-:W-:Y:S05]  /*15310*/  @P3 BRA `(.L_x_701) ;  /* 0x00000000000c3947 */ /* 0x000fea0003800000 */
[----:B------:R-:W2:Y:S02]  /*15320*/  LDG.E.U8 R16, desc[UR36][R12.64+0x119] ;  /* 0x000119240c107981 */ /* 0x000ea4000c1e1100 */
[----:B--2---:R-:W-:-:S05]  /*15330*/  PRMT R3, R16, 0x8880, RZ ;  /* 0x0000888010037816 */ /* 0x004fca00000000ff */
[----:B------:R-:W-:-:S07]  /*15340*/  IMAD R2, R3, R18, RZ ;  /* 0x0000001203027224 */ /* 0x000fce00078e02ff */
.L_x_701:
[----:B------:R-:W-:Y:S05]  /*15350*/  BSYNC B1 ;  /* 0x0000000000017941 */ /* 0x000fea0003800000 */
.L_x_700:
[----:B------:R-:W-:Y:S01]  /*15360*/  @!P3 IMAD R71, R71, R17, R2 ;  /* 0x000000114747b224 */ /* 0x000fe200078e0202 */
[----:B------:R-:W-:Y:S04]  /*15370*/  BSSY B1, `(.L_x_702) ;  /* 0x0000006000017945 */ /* 0x000fe80003800000 */
[----:B------:R0:W-:Y:S01]  /*15380*/  @!P3 STG.E.U8 desc[UR36][R8.64+0x119], R71 ;  /* 0x000119470800b986 */ /* 0x0001e2000c101124 */
[----:B------:R-:W-:Y:S05]  /*15390*/  @P5 BRA `(.L_x_703) ;  /* 0x00000000000c5947 */ /* 0x000fea0003800000 */
[----:B------:R-:W2:Y:S02]  /*153a0*/  LDG.E.U8 R16, desc[UR36][R14.64+0x120] ;  /* 0x000120240e107981 */ /* 0x000ea4000c1e1100 */
[----:B--2---:R-:W-:-:S05]  /*153b0*/  PRMT R3, R16, 0x8880, RZ ;  /* 0x0000888010037816 */ /* 0x004fca00000000ff */
[----:B------:R-:W-:-:S07]  /*153c0*/  IMAD R2, R3, R18, RZ ;  /* 0x0000001203027224 */ /* 0x000fce00078e02ff */
.L_x_703:
[----:B------:R-:W-:Y:S05]  /*153d0*/  BSYNC B1 ;  /* 0x0000000000017941 */ /* 0x000fea0003800000 */
.L_x_702:
[----:B--2---:R-:W-:Y:S01]  /*153e0*/  @!P5 IMAD R3, R72, R17, R2 ;  /* 0x000000114803d224 */ /* 0x004fe200078e0202 */
[----:B------:R-:W-:Y:S04]  /*153f0*/  BSSY B1, `(.L_x_704) ;  /* 0x0000006000017945 */ /* 0x000fe80003800000 */
[----:B------:R2:W-:Y:S01]  /*15400*/  @!P5 STG.E.U8 desc[UR36][R6.64+0x120], R3 ;  /* 0x000120030600d986 */ /* 0x0005e2000c101124 */
[----:B------:R-:W-:Y:S05]  /*15410*/  @P0 BRA `(.L_x_705) ;  /* 0x00000000000c0947 */ /* 0x000fea0003800000 */
[----:B------:R-:W2:Y:S02]  /*15420*/  LDG.E.U8 R16, desc[UR36][R14.64+0x121] ;  /* 0x000121240e107981 */ /* 0x000ea4000c1e1100 */
[----:B--2---:R-:W-:-:S05]  /*15430*/  PRMT R3, R16, 0x8880, RZ ;  /* 0x0000888010037816 */ /* 0x004fca00000000ff */
[----:B------:R-:W-:-:S07]  /*15440*/  IMAD R2, R3, R18, RZ ;  /* 0x0000001203027224 */ /* 0x000fce00078e02ff */
.L_x_705:
[----:B------:R-:W-:Y:S05]  /*15450*/  BSYNC B1 ;  /* 0x0000000000017941 */ /* 0x000fea0003800000 */
.L_x_704:
        /* <DEDUP_REMOVED lines=11> */
.L_x_707:
[----:B------:R-:W-:Y:S05]  /*15510*/  BSYNC B1 ;  /* 0x0000000000017941 */ /* 0x000fea0003800000 */
.L_x_706:
[----:B--2---:R-:W-:Y:S01]  /*15520*/  @!P4 IMAD R3, R74, R17, R2 ;  /* 0x000000114a03c224 */ /* 0x004fe200078e0202 */
[----:B------:R-:W-:Y:S04]  /*15530*/  BSSY B1, `(.L_x_708) ;  /* 0x0000006000017945 */ /* 0x000fe80003800000 */
[----:B------:R2:W-:Y:S01]  /*15540*/  @!P4 STG.E.U8 desc[UR36][R8.64+0x120], R3 ;  /* 0x000120030800c986 */ /* 0x0005e2000c101124 */
[----:B------:R-:W-:Y:S05]  /*15550*/  @P3 BRA `(.L_x_709) ;  /* 0x00000000000c3947 */ /* 0x000fea0003800000 */
[----:B------:R-:W2:Y:S02]  /*15560*/  LDG.E.U8 R16, desc[UR36][R12.64+0x121] ;  /* 0x000121240c107981 */ /* 0x000ea4000c1e1100 */
[----:B--2---:R-:W-:-:S05]  /*15570*/  PRMT R3, R16, 0x8880, RZ ;  /* 0x0000888010037816 */ /* 0x004fca00000000ff */
[----:B------:R-:W-:-:S07]  /*15580*/  IMAD R2, R3, R18, RZ ;  /* 0x0000001203027224 */ /* 0x000fce00078e02ff */
.L_x_709:
[----:B------:R-:W-:Y:S05]  /*15590*/  BSYNC B1 ;  /* 0x0000000000017941 */ /* 0x000fea0003800000 */
.L_x_708:
[----:B------:R-:W-:Y:S01]  /*155a0*/  @!P3 IMAD R75, R75, R17, R2 ;  /* 0x000000114b4bb224 */ /* 0x000fe200078e0202 */
[----:B------:R-:W-:Y:S04]  /*155b0*/  BSSY B1, `(.L_x_710) ;  /* 0x0000006000017945 */ /* 0x000fe80003800000 */
[----:B------:R0:W-:Y:S01]  /*155c0*/  @!P3 STG.E.U8 desc[UR36][R8.64+0x121], R75 ;  /* 0x0001214b0800b986 */ /* 0x0001e2000c101124 */
[----:B------:R-:W-:Y:S05]  /*155d0*/  @P5 BRA `(.L_x_711) ;  /* 0x00000000000c5947 */ /* 0x000fea0003800000 */
[----:B------:R-:W2:Y:S02]  /*155e0*/  LDG.E.U8 R16, desc[UR36][R14.64+0x128] ;  /* 0x000128240e107981 */ /* 0x000ea4000c1e1100 */
[----:B--2---:R-:W-:-:S05]  /*155f0*/  PRMT R3, R16, 0x8880, RZ ;  /* 0x0000888010037816 */ /* 0x004fca00000000ff */
[----:B------:R-:W-:-:S07]  /*15600*/  IMAD R2, R3, R18, RZ ;  /* 0x0000001203027224 */ /* 0x000fce00078e02ff */
.L_x_711:
[----:B------:R-:W-:Y:S05]  /*15610*/  BSYNC B1 ;  /* 0x0000000000017941 */ /* 0x000fea0003800000 */
.L_x_710:
[----:B--2---:R-:W-:Y:S01]  /*15620*/  @!P5 IMAD R3, R76, R17, R2 ;  /* 0x000000114c03d224 */ /* 0x004fe200078e0202 */
[----:B------:R-:W-:Y:S04]  /*15630*/  BSSY B1, `(.L_x_712) ;  /* 0x0000006000017945 */ /* 0x000fe80003800000 */
[----:B------:R2:W-:Y:S01]  /*15640*/  @!P5 STG.E.U8 desc[UR36][R6.64+0x128], R3 ;  /* 0x000128030600d986 */ /* 0x0005e2000c101124 */
[----:B------:R-:W-:Y:S05]  /*15650*/  @P0 BRA `(.L_x_713) ;  /* 0x00000000000c0947 */ /* 0x000fea0003800000 */
[----:B------:R-:W2:Y:S02]  /*15660*/  LDG.E.U8 R16, desc[UR36][R14.64+0x129] ;  /* 0x000129240e107981 */ /* 0x000ea4000c1e1100 */
[----:B--2---:R-:W-:-:S05]  /*15670*/  PRMT R3, R16, 0x8880, RZ ;  /* 0x0000888010037816 */ /* 0x004fca00000000ff */
[----:B------:R-:W-:-:S07]  /*15680*/  IMAD R2, R3, R18, RZ ;  /* 0x0000001203027224 */ /* 0x000fce00078e02ff */
.L_x_713:
[----:B------:R-:W-:Y:S05]  /*15690*/  BSYNC B1 ;  /* 0x0000000000017941 */ /* 0x000fea0003800000 */
.L_x_712:
        /* <DEDUP_REMOVED lines=11> */
.L_x_715:
[----:B------:R-:W-:Y:S05]  /*15750*/  BSYNC B1 ;  /* 0x0000000000017941 */ /* 0x000fea0003800000 */
.L_x_714:
[----:B--2---:R-:W-:Y:S01]  /*15760*/  @!P4 IMAD R3, R78, R17, R2 ;  /* 0x000000114e03c224 */ /* 0x004fe200078e0202 */
[----:B------:R-:W-:Y:S04]  /*15770*/  BSSY B1, `(.L_x_716) ;  /* 0x0000006000017945 */ /* 0x000fe80003800000 */
[----:B------:R2:W-:Y:S01]  /*15780*/  @!P4 STG.E.U8 desc[UR36][R8.64+0x128], R3 ;  /* 0x000128030800c986 */ /* 0x0005e2000c101124 */
[----:B------:R-:W-:Y:S05]  /*15790*/  @P3 BRA `(.L_x_717) ;  /* 0x00000000000c3947 */ /* 0x000fea0003800000 */
[----:B------:R-:W2:Y:S02]  /*157a0*/  LDG.E.U8 R16, desc[UR36][R12.64+0x129] ;  /* 0x000129240c107981 */ /* 0x000ea4000c1e1100 */
[----:B--2---:R-:W-:-:S05]  /*157b0*/  PRMT R3, R16, 0x8880, RZ ;  /* 0x0000888010037816 */ /* 0x004fca00000000ff */
[----:B------:R-:W-:-:S07]  /*157c0*/  IMAD R2, R3, R18, RZ ;  /* 0x0000001203027224 */ /* 0x000fce00078e02ff */
.L_x_717:
[----:B------:R-:W-:Y:S05]  /*157d0*/  BSYNC B1 ;  /* 0x0000000000017941 */ /* 0x000fea0003800000 */
.L_x_716:
[----:B------:R-:W-:Y:S01]  /*157e0*/  @!P3 IMAD R79, R79, R17, R2 ;  /* 0x000000114f4fb224 */ /* 0x000fe200078e0202 */
[----:B------:R-:W-:Y:S04]  /*157f0*/  BSSY B1, `(.L_x_718) ;  /* 0x0000006000017945 */ /* 0x000fe80003800000 */
[----:B------:R0:W-:Y:S01]  /*15800*/  @!P3 STG.E.U8 desc[UR36][R8.64+0x129], R79 ;  /* 0x0001294f0800b986 */ /* 0x0001e2000c101124 */
[----:B------:R-:W-:Y:S05]  /*15810*/  @P5 BRA `(.L_x_719) ;  /* 0x00000000000c5947 */ /* 0x000fea0003800000 */
[----:B------:R-:W2:Y:S02]  /*15820*/  LDG.E.U8 R16, desc[UR36][R14.64+0x130] ;  /* 0x000130240e107981 */ /* 0x000ea4000c1e1100 */
[----:B--2---:R-:W-:-:S05]  /*15830*/  PRMT R3, R16, 0x8880, RZ ;  /* 0x0000888010037816 */ /* 0x004fca00000000ff */
[----:B------:R-:W-:-:S07]  /*15840*/  IMAD R2, R3, R18, RZ ;  /* 0x0000001203027224 */ /* 0x000fce00078e02ff */
.L_x_719:
[----:B------:R-:W-:Y:S05]  /*15850*/  BSYNC B1 ;  /* 0x0000000000017941 */ /* 0x000fea0003800000 */
.L_x_718:
[----:B--2---:R-:W-:Y:S01]  /*15860*/  @!P5 IMAD R3, R80, R17, R2 ;  /* 0x000000115003d224 */ /* 0x004fe200078e0202 */
[----:B------:R-:W-:Y:S04]  /*15870*/  BSSY B1, `(.L_x_720) ;  /* 0x0000006000017945 */ /* 0x000fe80003800000 */
[----:B------:R2:W-:Y:S01]  /*15880*/  @!P5 STG.E.U8 desc[UR36][R6.64+0x130], R3 ;  /* 0x000130030600d986 */ /* 0x0005e2000c101124 */
[----:B------:R-:W-:Y:S05]  /*15890*/  @P0 BRA `(.L_x_721) ;  /* 0x00000000000c0947 */ /* 0x000fea0003800000 */
[----:B------:R-:W2:Y:S02]  /*158a0*/  LDG.E.U8 R16, desc[UR36][R14.64+0x131] ;  /* 0x000131240e107981 */ /* 0x000ea4000c1e1100 */
[----:B--2---:R-:W-:-:S05]  /*158b0*/  PRMT R3, R16, 0x8880, RZ ;  /* 0x0000888010037816 */ /* 0x004fca00000000ff */
[----:B------:R-:W-:-:S07]  /*158c0*/  IMAD R2, R3, R18, RZ ;  /* 0x0000001203027224 */ /* 0x000fce00078e02ff */
.L_x_721:
[----:B------:R-:W-:Y:S05]  /*158d0*/  BSYNC B1 ;  /* 0x0000000000017941 */ /* 0x000fea0003800000 */
.L_x_720:
        /* <DEDUP_REMOVED lines=11> */
.L_x_723:
[----:B------:R-:W-:Y:S05]  /*15990*/  BSYNC B1 ;  /* 0x0000000000017941 */ /* 0x000fea0003800000 */
.L_x_722:
[----:B--2---:R-:W-:Y:S01]  /*159a0*/  @!P4 IMAD R3, R82, R17, R2 ;  /* 0x000000115203c224 */ /* 0x004fe200078e0202 */
[----:B------:R-:W-:Y:S04]  /*159b0*/  BSSY B1, `(.L_x_724) ;  /* 0x0000006000017945 */ /* 0x000fe80003800000 */
[----:B------:R2:W-:Y:S01]  /*159c0*/  @!P4 STG.E.U8 desc[UR36][R8.64+0x130], R3 ;  /* 0x000130030800c986 */ /* 0x0005e2000c101124 */
[----:B------:R-:W-:Y:S05]  /*159d0*/  @P3 BRA `(.L_x_725) ;  /* 0x00000000000c3947 */ /* 0x000fea0003800000 */
[----:B------:R-:W2:Y:S02]  /*159e0*/  LDG.E.U8 R16, desc[UR36][R12.64+0x131] ;  /* 0x000131240c107981 */ /* 0x000ea4000c1e1100 */
[----:B--2---:R-:W-:-:S05]  /*159f0*/  PRMT R3, R16, 0x8880, RZ ;  /* 0x0000888010037816 */ /* 0x004fca00000000ff */
[----:B------:R-:W-:-:S07]  /*15a00*/  IMAD R2, R3, R18, RZ ;  /* 0x0000001203027224 */ /* 0x000fce00078e02ff */
.L_x_725:
[----:B------:R-:W-:Y:S05]  /*15a10*/  BSYNC B1 ;  /* 0x0000000000017941 */ /* 0x000fea0003800000 */
.L_x_724:
[----:B------:R-:W-:Y:S01]  /*15a20*/  @!P3 IMAD R83, R83, R17, R2 ;  /* 0x000000115353b224 */ /* 0x000fe200078e0202 */
[----:B------:R-:W-:Y:S04]  /*15a30*/  BSSY B1, `(.L_x_726) ;  /* 0x0000006000017945 */ /* 0x000fe80003800000 */
[----:B------:R0:W-:Y:S01]  /*15a40*/  @!P3 STG.E.U8 desc[UR36][R8.64+0x131], R83 ;  /* 0x000131530800b986 */ /* 0x0001e2000c101124 */
[----:B------:R-:W-:Y:S05]  /*15a50*/  @P5 BRA `(.L_x_727) ;  /* 0x00000000000c5947 */ /* 0x000fea0003800000 */
[----:B------:R-:W2:Y:S02]  /*15a60*/  LDG.E.U8 R16, desc[UR36][R14.64+0x138] ;  /* 0x000138240e107981 */ /* 0x000ea4000c1e1100 */
[----:B--2---:R-:W-:-:S05]  /*15a70*/  PRMT R3, R16, 0x8880, RZ ;  /* 0x0000888010037816 */ /* 0x004fca00000000ff */
[----:B------:R-:W-:-:S07]  /*15a80*/  IMAD R2, R3, R18, RZ ;  /* 0x0000001203027224 */ /* 0x000fce00078e02ff */
.L_x_727:
[----:B------:R-:W-:Y:S05]  /*15a90*/  BSYNC B1 ;  /* 0x0000000000017941 */ /* 0x000fea0003800000 */
.L_x_726:
[----:B--2---:R-:W-:Y:S01]  /*15aa0*/  @!P5 IMAD R3, R84, R17, R2 ;  /* 0x000000115403d224 */ /* 0x004fe200078e0202 */
[----:B------:R-:W-:Y:S04]  /*15ab0*/  BSSY B1, `(.L_x_728) ;  /* 0x0000006000017945 */ /* 0x000fe80003800000 */
[----:B------:R2:W-:Y:S01]  /*15ac0*/  @!P5 STG.E.U8 desc[UR36][R6.64+0x138], R3 ;  /* 0x000138030600d986 */ /* 0x0005e2000c101124 */
[----:B------:R-:W-:Y:S05]  /*15ad0*/  @P0 BRA `(.L_x_729) ;  /* 0x00000000000c0947 */ /* 0x000fea0003800000 */
[----:B------:R-:W2:Y:S02]  /*15ae0*/  LDG.E.U8 R16, desc[UR36][R14.64+0x139] ;  /* 0x000139240e107981 */ /* 0x000ea4000c1e1100 */
[----:B--2---:R-:W-:-:S05]  /*15af0*/  PRMT R3, R16, 0x8880, RZ ;  /* 0x0000888010037816 */ /* 0x004fca00000000ff */
[----:B------:R-:W-:-:S07]  /*15b00*/  IMAD R2, R3, R18, RZ ;  /* 0x0000001203027224 */ /* 0x000fce00078e02ff */
.L_x_729:
[----:B------:R-:W-:Y:S05]  /*15b10*/  BSYNC B1 ;  /* 0x0000000000017941 */ /* 0x000fea0003800000 */
.L_x_728:
        /* <DEDUP_REMOVED lines=11> */
.L_x_731:
[----:B------:R-:W-:Y:S05]  /*15bd0*/  BSYNC B1 ;  /* 0x0000000000017941 */ /* 0x000fea0003800000 */
.L_x_730:
[----:B--2---:R-:W-:Y:S01]  /*15be0*/  @!P4 IMAD R3, R86, R17, R2 ;  /* 0x000000115603c224 */ /* 0x004fe200078e0202 */
[----:B------:R-:W-:Y:S04]  /*15bf0*/  BSSY B1, `(.L_x_732) ;  /* 0x0000006000017945 */ /* 0x000fe80003800000 */
[----:B------:R2:W-:Y:S01]  /*15c00*/  @!P4 STG.E.U8 desc[UR36][R8.64+0x138], R3 ;  /* 0x000138030800c986 */ /* 0x0005e2000c101124 */
[----:B------:R-:W-:Y:S05]  /*15c10*/  @P3 BRA `(.L_x_733) ;  /* 0x00000000000c3947 */ /* 0x000fea0003800000 */
[----:B------:R-:W2:Y:S02]  /*15c20*/  LDG.E.U8 R16, desc[UR36][R12.64+0x139] ;  /* 0x000139240c107981 */ /* 0x000ea4000c1e1100 */
[----:B--2---:R-:W-:-:S05]  /*15c30*/  PRMT R3, R16, 0x8880, RZ ;  /* 0x0000888010037816 */ /* 0x004fca00000000ff */
[----:B------:R-:W-:-:S07]  /*15c40*/  IMAD R2, R3, R18, RZ ;  /* 0x0000001203027224 */ /* 0x000fce00078e02ff */
.L_x_733:
[----:B------:R-:W-:Y:S05]  /*15c50*/  BSYNC B1 ;  /* 0x0000000000017941 */ /* 0x000fea0003800000 */
.L_x_732:
[----:B------:R-:W-:Y:S01]  /*15c60*/  @!P3 IMAD R87, R87, R17, R2 ;  /* 0x000000115757b224 */ /* 0x000fe200078e0202 */
[----:B------:R-:W-:Y:S04]  /*15c70*/  BSSY B1, `(.L_x_734) ;  /* 0x0000006000017945 */ /* 0x000fe80003800000 */
[----:B------:R0:W-:Y:S01]  /*15c80*/  @!P3 STG.E.U8 desc[UR36][R8.64+0x139], R87 ;  /* 0x000139570800b986 */ /* 0x0001e2000c101124 */
[----:B------:R-:W-:Y:S05]  /*15c90*/  @P5 BRA `(.L_x_735) ;  /* 0x00000000000c5947 */ /* 0x000fea0003800000 */
[----:B------:R-:W2:Y:S02]  /*15ca0*/  LDG.E.U8 R16, desc[UR36][R14.64+0x140] ;  /* 0x000140240e107981 */ /* 0x000ea4000c1e1100 */
[----:B--2---:R-:W-:-:S05]  /*15cb0*/  PRMT R3, R16, 0x8880, RZ ;  /* 0x0000888010037816 */ /* 0x004fca00000000ff */
[----:B------:R-:W-:-:S07]  /*15cc0*/  IMAD R2, R3, R18, RZ ;  /* 0x0000001203027224 */ /* 0x000fce00078e02ff */
.L_x_735:
[----:B------:R-:W-:Y:S05]  /*15cd0*/  BSYNC B1 ;  /* 0x0000000000017941 */ /* 0x000fea0003800000 */
.L_x_734:
[----:B--2---:R-:W-:Y:S01]  /*15ce0*/  @!P5 IMAD R3, R88, R17, R2 ;  /* 0x000000115803d224 */ /* 0x004fe200078e0202 */
[----:B------:R-:W-:Y:S04]  /*15cf0*/  BSSY B1, `(.L_x_736) ;  /* 0x0000006000017945 */ /* 0x000fe80003800000 */
[----:B------:R2:W-:Y:S01]  /*15d00*/  @!P5 STG.E.U8 desc[UR36][R6.64+0x140], R3 ;  /* 0x000140030600d986 */ /* 0x0005e2000c101124 */
[----:B------:R-:W-:Y:S05]  /*15d10*/  @P0 BRA `(.L_x_737) ;  /* 0x00000000000c0947 */ /* 0x000fea0003800000 */
[----:B------:R-:W2:Y:S02]  /*15d20*/  LDG.E.U8 R16, desc[UR36][R14.64+0x141] ;  /* 0x000141240e107981 */ /* 0x000ea4000c1e1100 */
[----:B--2---:R-:W-:-:S05]  /*15d30*/  PRMT R3, R16, 0x8880, RZ ;  /* 0x0000888010037816 */ /* 0x004fca00000000ff */
[----:B------:R-:W-:-:S07]  /*15d40*/  IMAD R2, R3, R18, RZ ;  /* 0x0000001203027224 */ /* 0x000fce00078e02ff */
.L_x_737:
[----:B------:R-:W-:Y:S05]  /*15d50*/  BSYNC B1 ;  /* 0x0000000000017941 */ /* 0x000fea0003800000 */
.L_x_736:
        /* <DEDUP_REMOVED lines=11> */
.L_x_739:
[----:B------:R-:W-:Y:S05]  /*15e10*/  BSYNC B1 ;  /* 0x0000000000017941 */ /* 0x000fea0003800000 */
.L_x_738:
[----:B--2---:R-:W-:Y:S01]  /*15e20*/  @!P4 IMAD R3, R90, R17, R2 ;  /* 0x000000115a03c224 */ /* 0x004fe200078e0202 */
[----:B------:R-:W-:Y:S04]  /*15e30*/  BSSY B1, `(.L_x_740) ;  /* 0x0000006000017945 */ /* 0x000fe80003800000 */
[----:B------:R2:W-:Y:S01]  /*15e40*/  @!P4 STG.E.U8 desc[UR36][R8.64+0x140], R3 ;  /* 0x000140030800c986 */ /* 0x0005e2000c101124 */
[----:B------:R-:W-:Y:S05]  /*15e50*/  @P3 BRA `(.L_x_741) ;  /* 0x00000000000c3947 */ /* 0x000fea0003800000 */
[----:B------:R-:W2:Y:S02]  /*15e60*/  LDG.E.U8 R16, desc[UR36][R12.64+0x141] ;  /* 0x000141240c107981 */ /* 0x000ea4000c1e1100 */
[----:B--2---:R-:W-:-:S05]  /*15e70*/  PRMT R3, R16, 0x8880, RZ ;  /* 0x0000888010037816 */ /* 0x004fca00000000ff */
[----:B------:R-:W-:-:S07]  /*15e80*/  IMAD R2, R3, R18, RZ ;  /* 0x0000001203027224 */ /* 0x000fce00078e02ff */
.L_x_741:
[----:B------:R-:W-:Y:S05]  /*15e90*/  BSYNC B1 ;  /* 0x0000000000017941 */ /* 0x000fea0003800000 */
.L_x_740:
[----:B------:R-:W-:Y:S01]  /*15ea0*/  @!P3 IMAD R91, R91, R17, R2 ;  /* 0x000000115b5bb224 */ /* 0x000fe200078e0202 */
[----:B------:R-:W-:Y:S04]  /*15eb0*/  BSSY B1, `(.L_x_742) ;  /* 0x0000006000017945 */ /* 0x000fe80003800000 */
[----:B------:R0:W-:Y:S01]  /*15ec0*/  @!P3 STG.E.U8 desc[UR36][R8.64+0x141], R91 ;  /* 0x0001415b0800b986 */ /* 0x0001e2000c101124 */
[----:B------:R-:W-:Y:S05]  /*15ed0*/  @P5 BRA `(.L_x_743) ;  /* 0x00000000000c5947 */ /* 0x000fea0003800000 */
[----:B------:R-:W2:Y:S02]  /*15ee0*/  LDG.E.U8 R16, desc[UR36][R14.64+0x148] ;  /* 0x000148240e107981 */ /* 0x000ea4000c1e1100 */
[----:B--2---:R-:W-:-:S05]  /*15ef0*/  PRMT R3, R16, 0x8880, RZ ;  /* 0x0000888010037816 */ /* 0x004fca00000000ff */
[----:B------:R-:W-:-:S07]  /*15f00*/  IMAD R2, R3, R18, RZ ;  /* 0x0000001203027224 */ /* 0x000fce00078e02ff */
.L_x_743:
[----:B------:R-:W-:Y:S05]  /*15f10*/  BSYNC B1 ;  /* 0x0000000000017941 */ /* 0x000fea0003800000 */
.L_x_742:
[----:B--2---:R-:W-:Y:S01]  /*15f20*/  @!P5 IMAD R3, R92, R17, R2 ;  /* 0x000000115c03d224 */ /* 0x004fe200078e0202 */
[----:B------:R-:W-:Y:S04]  /*15f30*/  BSSY B1, `(.L_x_744) ;  /* 0x0000006000017945 */ /* 0x000fe80003800000 */
[----:B------:R2:W-:Y:S01]  /*15f40*/  @!P5 STG.E.U8 desc[UR36][R6.64+0x148], R3 ;  /* 0x000148030600d986 */ /* 0x0005e2000c101124 */
[----:B------:R-:W-:Y:S05]  /*15f50*/  @P0 BRA `(.L_x_745) ;  /* 0x00000000000c0947 */ /* 0x000fea0003800000 */
[----:B------:R-:W2:Y:S02]  /*15f60*/  LDG.E.U8 R16, desc[UR36][R14.64+0x149] ;  /* 0x000149240e107981 */ /* 0x000ea4000c1e1100 */
[----:B--2---:R-:W-:-:S05]  /*15f70*/  PRMT R3, R16, 0x8880, RZ ;  /* 0x0000888010037816 */ /* 0x004fca00000000ff */
[----:B------:R-:W-:-:S07]  /*15f80*/  IMAD R2, R3, R18, RZ ;  /* 0x0000001203027224 */ /* 0x000fce00078e02ff */
.L_x_745:
[----:B------:R-:W-:Y:S05]  /*15f90*/  BSYNC B1 ;  /* 0x0000000000017941 */ /* 0x000fea0003800000 */
.L_x_744:
        /* <DEDUP_REMOVED lines=11> */
.L_x_747:
[----:B------:R-:W-:Y:S05]  /*16050*/  BSYNC B1 ;  /* 0x0000000000017941 */ /* 0x000fea0003800000 */
.L_x_746:
[----:B--2---:R-:W-:Y:S01]  /*16060*/  @!P4 IMAD R3, R94, R17, R2 ;  /* 0x000000115e03c224 */ /* 0x004fe200078e0202 */
[----:B------:R-:W-:Y:S04]  /*16070*/  BSSY B1, `(.L_x_748) ;  /* 0x0000006000017945 */ /* 0x000fe80003800000 */
[----:B------:R2:W-:Y:S01]  /*16080*/  @!P4 STG.E.U8 desc[UR36][R8.64+0x148], R3 ;  /* 0x000148030800c986 */ /* 0x0005e2000c101124 */
[----:B------:R-:W-:Y:S05]  /*16090*/  @P3 BRA `(.L_x_749) ;  /* 0x00000000000c3947 */ /* 0x000fea0003800000 */
[----:B------:R-:W2:Y:S02]  /*160a0*/  LDG.E.U8 R16, desc[UR36][R12.64+0x149] ;  /* 0x000149240c107981 */ /* 0x000ea4000c1e1100 */
[----:B--2---:R-:W-:-:S05]  /*160b0*/  PRMT R3, R16, 0x8880, RZ ;  /* 0x0000888010037816 */ /* 0x004fca00000000ff */
[----:B------:R-:W-:-:S07]  /*160c0*/  IMAD R2, R3, R18, RZ ;  /* 0x0000001203027224 */ /* 0x000fce00078e02ff */
.L_x_749:
[----:B------:R-:W-:Y:S05]  /*160d0*/  BSYNC B1 ;  /* 0x0000000000017941 */ /* 0x000fea0003800000 */
.L_x_748:
[----:B------:R-:W-:Y:S01]  /*160e0*/  @!P3 IMAD R95, R95, R17, R2 ;  /* 0x000000115f5fb224 */ /* 0x000fe200078e0202 */
[----:B------:R-:W-:Y:S04]  /*160f0*/  BSSY B1, `(.L_x_750) ;  /* 0x0000006000017945 */ /* 0x000fe80003800000 */
[----:B------:R0:W-:Y:S01]  /*16100*/  @!P3 STG.E.U8 desc[UR36][R8.64+0x149], R95 ;  /* 0x0001495f0800b986 */ /* 0x0001e2000c101124 */
[----:B------:R-:W-:Y:S05]  /*16110*/  @P5 BRA `(.L_x_751) ;  /* 0x00000000000c5947 */ /* 0x000fea0003800000 */
[----:B------:R-:W2:Y:S02]  /*16120*/  LDG.E.U8 R16, desc[UR36][R14.64+0x150] ;  /* 0x000150240e107981 */ /* 0x000ea4000c1e1100 */
[----:B--2---:R-:W-:-:S05]  /*16130*/  PRMT R3, R16, 0x8880, RZ ;  /* 0x0000888010037816 */ /* 0x004fca00000000ff */
[----:B------:R-:W-:-:S07]  /*16140*/  IMAD R2, R3, R18, RZ ;  /* 0x0000001203027224 */ /* 0x000fce00078e02ff */
.L_x_751:
[----:B------:R-:W-:Y:S05]  /*16150*/  BSYNC B1 ;  /* 0x0000000000017941 */ /* 0x000fea0003800000 */
.L_x_750:
[----:B--2---:R-:W-:Y:S01]  /*16160*/  @!P5 IMAD R3, R96, R17, R2 ;  /* 0x000000116003d224 */ /* 0x004fe200078e0202 */
[----:B------:R-:W-:Y:S04]  /*16170*/  BSSY B1, `(.L_x_752) ;  /* 0x0000006000017945 */ /* 0x000fe80003800000 */
[----:B------:R2:W-:Y:S01]  /*16180*/  @!P5 STG.E.U8 desc[UR36][R6.64+0x150], R3 ;  /* 0x000150030600d986 */ /* 0x0005e2000c101124 */
[----:B------:R-:W-:Y:S05]  /*16190*/  @P0 BRA `(.L_x_753) ;  /* 0x00000000000c0947 */ /* 0x000fea0003800000 */
[----:B------:R-:W2:Y:S02]  /*161a0*/  LDG.E.U8 R16, desc[UR36][R14.64+0x151] ;  /* 0x000151240e107981 */ /* 0x000ea4000c1e1100 */
[----:B--2---:R-:W-:-:S05]  /*161b0*/  PRMT R3, R16, 0x8880, RZ ;  /* 0x0000888010037816 */ /* 0x004fca00000000ff */
[----:B------:R-:W-:-:S07]  /*161c0*/  IMAD R2, R3, R18, RZ ;  /* 0x0000001203027224 */ /* 0x000fce00078e02ff */
.L_x_753:
[----:B------:R-:W-:Y:S05]  /*161d0*/  BSYNC B1 ;  /* 0x0000000000017941 */ /* 0x000fea0003800000 */
.L_x_752:
        /* <DEDUP_REMOVED lines=11> */
.L_x_755:
[----:B------:R-:W-:Y:S05]  /*16290*/  BSYNC B1 ;  /* 0x0000000000017941 */ /* 0x000fea0003800000 */
.L_x_754:
[----:B--2---:R-:W-:Y:S01]  /*162a0*/  @!P4 IMAD R3, R98, R17, R2 ;  /* 0x000000116203c224 */ /* 0x004fe200078e0202 */
[----:B------:R-:W-:Y:S04]  /*162b0*/  BSSY B1, `(.L_x_756) ;  /* 0x0000006000017945 */ /* 0x000fe80003800000 */
[----:B------:R2:W-:Y:S01]  /*162c0*/  @!P4 STG.E.U8 desc[UR36][R8.64+0x150], R3 ;  /* 0x000150030800c986 */ /* 0x0005e2000c101124 */
[----:B------:R-:W-:Y:S05]  /*162d0*/  @P3 BRA `(.L_x_757) ;  /* 0x00000000000c3947 */ /* 0x000fea0003800000 */
[----:B------:R-:W2:Y:S02]  /*162e0*/  LDG.E.U8 R16, desc[UR36][R12.64+0x151] ;  /* 0x000151240c107981 */ /* 0x000ea4000c1e1100 */
[----:B--2---:R-:W-:-:S05]  /*162f0*/  PRMT R3, R16, 0x8880, RZ ;  /* 0x0000888010037816 */ /* 0x004fca00000000ff */
[----:B------:R-:W-:-:S07]  /*16300*/  IMAD R2, R3, R18, RZ ;  /* 0x0000001203027224 */ /* 0x000fce00078e02ff */
.L_x_757:
[----:B------:R-:W-:Y:S05]  /*16310*/  BSYNC B1 ;  /* 0x0000000000017941 */ /* 0x000fea0003800000 */
.L_x_756:
[----:B------:R-:W-:Y:S01]  /*16320*/  @!P3 IMAD R99, R99, R17, R2 ;  /* 0x000000116363b224 */ /* 0x000fe200078e0202 */
[----:B------:R-:W-:Y:S04]  /*16330*/  BSSY B1, `(.L_x_758) ;  /* 0x0000006000017945 */ /* 0x000fe80003800000 */
[----:B------:R0:W-:Y:S01]  /*16340*/  @!P3 STG.E.U8 desc[UR36][R8.64+0x151], R99 ;  /* 0x000151630800b986 */ /* 0x0001e2000c101124 */
[----:B------:R-:W-:Y:S05]  /*16350*/  @P5 BRA `(.L_x_759) ;  /* 0x00000000000c5947 */ /* 0x000fea0003800000 */
[----:B------:R-:W2:Y:S02]  /*16360*/  LDG.E.U8 R16, desc[UR36][R14.64+0x158] ;  /* 0x000158240e107981 */ /* 0x000ea4000c1e1100 */
[----:B--2---:R-:W-:-:S05]  /*16370*/  PRMT R3, R16, 0x8880, RZ ;  /* 0x0000888010037816 */ /* 0x004fca00000000ff */
[----:B------:R-:W-:-:S07]  /*16380*/  IMAD R2, R3, R18, RZ ;  /* 0x0000001203027224 */ /* 0x000fce00078e02ff */
.L_x_759:
[----:B------:R-:W-:Y:S05]  /*16390*/  BSYNC B1 ;  /* 0x0000000000017941 */ /* 0x000fea0003800000 */
.L_x_758:
[----:B--2---:R-:W-:Y:S01]  /*163a0*/  @!P5 IMAD R3, R100, R17, R2 ;  /* 0x000000116403d224 */ /* 0x004fe200078e0202 */
[----:B------:R-:W-:Y:S04]  /*163b0*/  BSSY B1, `(.L_x_760) ;  /* 0x0000006000017945 */ /* 0x000fe80003800000 */
[----:B------:R2:W-:Y:S01]  /*163c0*/  @!P5 STG.E.U8 desc[UR36][R6.64+0x158], R3 ;  /* 0x000158030600d986 */ /* 0x0005e2000c101124 */
[----:B------:R-:W-:Y:S05]  /*163d0*/  @P0 BRA `(.L_x_761) ;  /* 0x00000000000c0947 */ /* 0x000fea0003800000 */
[----:B------:R-:W2:Y:S02]  /*163e0*/  LDG.E.U8 R16, desc[UR36][R14.64+0x159] ;  /* 0x000159240e107981 */ /* 0x000ea4000c1e1100 */
[----:B--2---:R-:W-:-:S05]  /*163f0*/  PRMT R3, R16, 0x8880, RZ ;  /* 0x0000888010037816 */ /* 0x004fca00000000ff */
[----:B------:R-:W-:-:S07]  /*16400*/  IMAD R2, R3, R18, RZ ;  /* 0x0000001203027224 */ /* 0x000fce00078e02ff */
.L_x_761:
[----:B------:R-:W-:Y:S05]  /*16410*/  BSYNC B1 ;  /* 0x0000000000017941 */ /* 0x000fea0003800000 */
.L_x_760:
        /* <DEDUP_REMOVED lines=11> */
.L_x_763:
[----:B------:R-:W-:Y:S05]  /*164d0*/  BSYNC B1 ;  /* 0x0000000000017941 */ /* 0x000fea0003800000 */
.L_x_762:
[----:B--2---:R-:W-:Y:S01]  /*164e0*/  @!P4 IMAD R3, R102, R17, R2 ;  /* 0x000000116603c224 */ /* 0x004fe200078e0202 */
[----:B------:R-:W-:Y:S04]  /*164f0*/  BSSY B1, `(.L_x_764) ;  /* 0x0000006000017945 */ /* 0x000fe80003800000 */
[----:B------:R2:W-:Y:S01]  /*16500*/  @!P4 STG.E.U8 desc[UR36][R8.64+0x158], R3 ;  /* 0x000158030800c986 */ /* 0x0005e2000c101124 */
[----:B------:R-:W-:Y:S05]  /*16510*/  @P3 BRA `(.L_x_765) ;  /* 0x00000000000c3947 */ /* 0x000fea0003800000 */
[----:B------:R-:W2:Y:S02]  /*16520*/  LDG.E.U8 R16, desc[UR36][R12.64+0x159] ;  /* 0x000159240c107981 */ /* 0x000ea4000c1e1100 */
[----:B--2---:R-:W-:-:S05]  /*16530*/  PRMT R3, R16, 0x8880, RZ ;  /* 0x0000888010037816 */ /* 0x004fca00000000ff */
[----:B------:R-:W-:-:S07]  /*16540*/  IMAD R2, R3, R18, RZ ;  /* 0x0000001203027224 */ /* 0x000fce00078e02ff */
.L_x_765:
[----:B------:R-:W-:Y:S05]  /*16550*/  BSYNC B1 ;  /* 0x0000000000017941 */ /* 0x000fea0003800000 */
.L_x_764:
[----:B------:R-:W-:Y:S01]  /*16560*/  @!P3 IMAD R103, R103, R17, R2 ;  /* 0x000000116767b224 */ /* 0x000fe200078e0202 */
[----:B------:R-:W-:Y:S04]  /*16570*/  BSSY B1, `(.L_x_766) ;  /* 0x0000006000017945 */ /* 0x000fe80003800000 */
[----:B------:R0:W-:Y:S01]  /*16580*/  @!P3 STG.E.U8 desc[UR36][R8.64+0x159], R103 ;  /* 0x000159670800b986 */ /* 0x0001e2000c101124 */
[----:B------:R-:W-:Y:S05]  /*16590*/  @P5 BRA `(.L_x_767) ;  /* 0x00000000000c5947 */ /* 0x000fea0003800000 */
[----:B------:R-:W2:Y:S02]  /*165a0*/  LDG.E.U8 R16, desc[UR36][R14.64+0x160] ;  /* 0x000160240e107981 */ /* 0x000ea4000c1e1100 */
[----:B--2---:R-:W-:-:S05]  /*165b0*/  PRMT R3, R16, 0x8880, RZ ;  /* 0x0000888010037816 */ /* 0x004fca00000000ff */
[----:B------:R-:W-:-:S07]  /*165c0*/  IMAD R2, R3, R18, RZ ;  /* 0x0000001203027224 */ /* 0x000fce00078e02ff */
.L_x_767:
[----:B------:R-:W-:Y:S05]  /*165d0*/  BSYNC B1 ;  /* 0x0000000000017941 */ /* 0x000fea0003800000 */
.L_x_766:
[----:B--2---:R-:W-:Y:S01]  /*165e0*/  @!P5 IMAD R3, R104, R17, R2 ;  /* 0x000000116803d224 */ /* 0x004fe200078e0202 */
[----:B------:R-:W-:Y:S04]  /*165f0*/  BSSY B1, `(.L_x_768) ;  /* 0x0000006000017945 */ /* 0x000fe80003800000 */
[----:B------:R2:W-:Y:S01]  /*16600*/  @!P5 STG.E.U8 desc[UR36][R6.64+0x160], R3 ;  /* 0x000160030600d986 */ /* 0x0005e2000c101124 */
[----:B------:R-:W-:Y:S05]  /*16610*/  @P0 BRA `(.L_x_769) ;  /* 0x00000000000c0947 */ /* 0x000fea0003800000 */
[----:B------:R-:W2:Y:S02]  /*16620*/  LDG.E.U8 R16, desc[UR36][R14.64+0x161] ;  /* 0x000161240e107981 */ /* 0x000ea4000c1e1100 */
[----:B--2---:R-:W-:-:S05]  /*16630*/  PRMT R3, R16, 0x8880, RZ ;  /* 0x0000888010037816 */ /* 0x004fca00000000ff */
[----:B------:R-:W-:-:S07]  /*16640*/  IMAD R2, R3, R18, RZ ;  /* 0x0000001203027224 */ /* 0x000fce00078e02ff */
.L_x_769:
[----:B------:R-:W-:Y:S05]  /*16650*/  BSYNC B1 ;  /* 0x0000000000017941 */ /* 0x000fea0003800000 */
.L_x_768:
        /* <DEDUP_REMOVED lines=11> */
.L_x_771:
[----:B------:R-:W-:Y:S05]  /*16710*/  BSYNC B1 ;  /* 0x0000000000017941 */ /* 0x000fea0003800000 */
.L_x_770:
[----:B--2---:R-:W-:Y:S01]  /*16720*/  @!P4 IMAD R3, R106, R17, R2 ;  /* 0x000000116a03c224 */ /* 0x004fe200078e0202 */
[----:B------:R-:W-:Y:S04]  /*16730*/  BSSY B1, `(.L_x_772) ;  /* 0x0000006000017945 */ /* 0x000fe80003800000 */
[----:B------:R2:W-:Y:S01]  /*16740*/  @!P4 STG.E.U8 desc[UR36][R8.64+0x160], R3 ;  /* 0x000160030800c986 */ /* 0x0005e2000c101124 */
[----:B------:R-:W-:Y:S05]  /*16750*/  @P3 BRA `(.L_x_773) ;  /* 0x00000000000c3947 */ /* 0x000fea0003800000 */
[----:B------:R-:W2:Y:S02]  /*16760*/  LDG.E.U8 R16, desc[UR36][R12.64+0x161] ;  /* 0x000161240c107981 */ /* 0x000ea4000c1e1100 */
[----:B--2---:R-:W-:-:S05]  /*16770*/  PRMT R3, R16, 0x8880, RZ ;  /* 0x0000888010037816 */ /* 0x004fca00000000ff */
[----:B------:R-:W-:-:S07]  /*16780*/  IMAD R2, R3, R18, RZ ;  /* 0x0000001203027224 */ /* 0x000fce00078e02ff */
.L_x_773:
[----:B------:R-:W-:Y:S05]  /*16790*/  BSYNC B1 ;  /* 0x0000000000017941 */ /* 0x000fea0003800000 */
.L_x_772:
[----:B------:R-:W-:Y:S01]  /*167a0*/  @!P3 IMAD R107, R107, R17, R2 ;  /* 0x000000116b6bb224 */ /* 0x000fe200078e0202 */
[----:B------:R-:W-:Y:S04]  /*167b0*/  BSSY B1, `(.L_x_774) ;  /* 0x0000006000017945 */ /* 0x000fe80003800000 */
[----:B------:R0:W-:Y:S01]  /*167c0*/  @!P3 STG.E.U8 desc[UR36][R8.64+0x161], R107 ;  /* 0x0001616b0800b986 */ /* 0x0001e2000c101124 */
[----:B------:R-:W-:Y:S05]  /*167d0*/  @P5 BRA `(.L_x_775) ;  /* 0x00000000000c5947 */ /* 0x000fea0003800000 */
[----:B------:R-:W2:Y:S02]  /*167e0*/  LDG.E.U8 R16, desc[UR36][R14.64+0x168] ;  /* 0x000168240e107981 */ /* 0x000ea4000c1e1100 */
[----:B--2---:R-:W-:-:S05]  /*167f0*/  PRMT R3, R16, 0x8880, RZ ;  /* 0x0000888010037816 */ /* 0x004fca00000000ff */
[----:B------:R-:W-:-:S07]  /*16800*/  IMAD R2, R3, R18, RZ ;  /* 0x0000001203027224 */ /* 0x000fce00078e02ff */
.L_x_775:
[----:B------:R-:W-:Y:S05]  /*16810*/  BSYNC B1 ;  /* 0x0000000000017941 */ /* 0x000fea0003800000 */
.L_x_774:
[----:B--2---:R-:W-:Y:S01]  /*16820*/  @!P5 IMAD R3, R108, R17, R2 ;  /* 0x000000116c03d224 */ /* 0x004fe200078e0202 */
[----:B------:R-:W-:Y:S04]  /*16830*/  BSSY B1, `(.L_x_776) ;  /* 0x0000006000017945 */ /* 0x000fe80003800000 */
[----:B------:R2:W-:Y:S01]  /*16840*/  @!P5 STG.E.U8 desc[UR36][R6.64+0x168], R3 ;  /* 0x000168030600d986 */ /* 0x0005e2000c101124 */
[----:B------:R-:W-:Y:S05]  /*16850*/  @P0 BRA `(.L_x_777) ;  /* 0x00000000000c0947 */ /* 0x000fea0003800000 */
[----:B------:R-:W2:Y:S02]  /*16860*/  LDG.E.U8 R16, desc[UR36][R14.64+0x169] ;  /* 0x000169240e107981 */ /* 0x000ea4000c1e1100 */
[----:B--2---:R-:W-:-:S05]  /*16870*/  PRMT R3, R16, 0x8880, RZ ;  /* 0x0000888010037816 */ /* 0x004fca00000000ff */
[----:B------:R-:W-:-:S07]  /*16880*/  IMAD R2, R3, R18, RZ ;  /* 0x0000001203027224 */ /* 0x000fce00078e02ff */
.L_x_777:
[----:B------:R-:W-:Y:S05]  /*16890*/  BSYNC B1 ;  /* 0x0000000000017941 */ /* 0x000fea0003800000 */
.L_x_776:
        /* <DEDUP_REMOVED lines=11> */
.L_x_779:
[----:B------:R-:W-:Y:S05]  /*16950*/  BSYNC B1 ;  /* 0x0000000000017941 */ /* 0x000fea0003800000 */
.L_x_778:
[----:B--2---:R-:W-:Y:S01]  /*16960*/  @!P4 IMAD R3, R110, R17, R2 ;  /* 0x000000116e03c224 */ /* 0x004fe200078e0202 */
[----:B------:R-:W-:Y:S04]  /*16970*/  BSSY B1, `(.L_x_780) ;  /* 0x0000006000017945 */ /* 0x000fe80003800000 */
[----:B------:R2:W-:Y:S01]  /*16980*/  @!P4 STG.E.U8 desc[UR36][R8.64+0x168], R3 ;  /* 0x000168030800c986 */ /* 0x0005e2000c101124 */
[----:B------:R-:W-:Y:S05]  /*16990*/  @P3 BRA `(.L_x_781) ;  /* 0x00000000000c3947 */ /* 0x000fea0003800000 */
[----:B------:R-:W2:Y:S02]  /*169a0*/  LDG.E.U8 R16, desc[UR36][R12.64+0x169] ;  /* 0x000169240c107981 */ /* 0x000ea4000c1e1100 */
[----:B--2---:R-:W-:-:S05]  /*169b0*/  PRMT R3, R16, 0x8880, RZ ;  /* 0x0000888010037816 */ /* 0x004fca00000000ff */
[----:B------:R-:W-:-:S07]  /*169c0*/  IMAD R2, R3, R18, RZ ;  /* 0x0000001203027224 */ /* 0x000fce00078e02ff */
.L_x_781:
[----:B------:R-:W-:Y:S05]  /*169d0*/  BSYNC B1 ;  /* 0x0000000000017941 */ /* 0x000fea0003800000 */
.L_x_780:
[----:B------:R-:W-:Y:S01]  /*169e0*/  @!P3 IMAD R111, R111, R17, R2 ;  /* 0x000000116f6fb224 */ /* 0x000fe200078e0202 */
[----:B------:R-:W-:Y:S04]  /*169f0*/  BSSY B1, `(.L_x_782) ;  /* 0x0000006000017945 */ /* 0x000fe80003800000 */
[----:B------:R0:W-:Y:S01]  /*16a00*/  @!P3 STG.E.U8 desc[UR36][R8.64+0x169], R111 ;  /* 0x0001696f0800b986 */ /* 0x0001e2000c101124 */
[----:B------:R-:W-:Y:S05]  /*16a10*/  @P5 BRA `(.L_x_783) ;  /* 0x00000000000c5947 */ /* 0x000fea0003800000 */
[----:B------:R-:W2:Y:S02]  /*16a20*/  LDG.E.U8 R16, desc[UR36][R14.64+0x170] ;  /* 0x000170240e107981 */ /* 0x000ea4000c1e1100 */
[----:B--2---:R-:W-:-:S05]  /*16a30*/  PRMT R3, R16, 0x8880, RZ ;  /* 0x0000888010037816 */ /* 0x004fca00000000ff */
[----:B------:R-:W-:-:S07]  /*16a40*/  IMAD R2, R3, R18, RZ ;  /* 0x0000001203027224 */ /* 0x000fce00078e02ff */
.L_x_783:
[----:B------:R-:W-:Y:S05]  /*16a50*/  BSYNC B1 ;  /* 0x0000000000017941 */ /* 0x000fea0003800000 */
.L_x_782:
[----:B--2---:R-:W-:Y:S01]  /*16a60*/  @!P5 IMAD R3, R112, R17, R2 ;  /* 0x000000117003d224 */ /* 0x004fe200078e0202 */
[----:B------:R-:W-:Y:S04]  /*16a70*/  BSSY B1, `(.L_x_784) ;  /* 0x0000006000017945 */ /* 0x000fe80003800000 */
[----:B------:R2:W-:Y:S01]  /*16a80*/  @!P5 STG.E.U8 desc[UR36][R6.64+0x170], R3 ;  /* 0x000170030600d986 */ /* 0x0005e2000c101124 */
[----:B------:R-:W-:Y:S05]  /*16a90*/  @P0 BRA `(.L_x_785) ;  /* 0x00000000000c0947 */ /* 0x000fea0003800000 */
[----:B------:R-:W2:Y:S02]  /*16aa0*/  LDG.E.U8 R16, desc[UR36][R14.64+0x171] ;  /* 0x000171240e107981 */ /* 0x000ea4000c1e1100 */
[----:B--2---:R-:W-:-:S05]  /*16ab0*/  PRMT R3, R16, 0x8880, RZ ;  /* 0x0000888010037816 */ /* 0x004fca00000000ff */
[----:B------:R-:W-:-:S07]  /*16ac0*/  IMAD R2, R3, R18, RZ ;  /* 0x0000001203027224 */ /* 0x000fce00078e02ff */
.L_x_785:
[----:B------:R-:W-:Y:S05]  /*16ad0*/  BSYNC B1 ;  /* 0x0000000000017941 */ /* 0x000fea0003800000 */
.L_x_784:
[C---:B------:R-:W-:Y:S01]  /*16ae0*/  ISETP.LT.OR P4, PT, R0.reuse, 0x171, !P2 ;  /* 0x000001710000780c */ /* 0x040fe20005781670 */
[----:B------:R-:W-:Y:S01]  /*16af0*/  @!P0 IMAD R113, R113, R17, R2 ;  /* 0x0000001171718224 */ /* 0x000fe200078e0202 */
[----:B------:R-:W-:Y:S01]  /*16b00*/  BSSY B1, `(.L_x_786) ;  /* 0x000000a000017945 */ /* 0x000fe20003800000 */
[C---:B------:R-:W-:Y:S02]  /*16b10*/  ISETP.LT.OR P3, PT, R0.reuse, 0x172, !P2 ;  /* 0x000001720000780c */ /* 0x040fe40005761670 */
[C---:B------:R-:W-:Y:S01]  /*16b20*/  ISETP.LT.OR P5, PT, R0.reuse, 0x179, !P2 ;  /* 0x000001790000780c */ /* 0x040fe200057a1670 */
[----:B------:R0:W-:Y:S01]  /*16b30*/  @!P0 STG.E.U8 desc[UR36][R6.64+0x171], R113 ;  /* 0x0001717106008986 */ /* 0x0001e2000c101124 */
[C---:B------:R-:W-:Y:S02]  /*16b40*/  ISETP.LT.OR P0, PT, R0.reuse, 0x179, !P1 ;  /* 0x000001790000780c */ /* 0x040fe40004f01670 */
[----:B------:R-:W-:-:S04]  /*16b50*/  ISETP.LT.OR P1, PT, R0, 0x17a, !P1 ;  /* 0x0000017a0000780c */ /* 0x000fc80004f21670 */
[----:B------:R-:W-:Y:S09]  /*16b60*/  @P4 BRA `(.L_x_787) ;  /* 0x00000000000c4947 */ /* 0x000ff20003800000 */
[----:B------:R-:W2:Y:S02]  /*16b70*/  LDG.E.U8 R16, desc[UR36][R12.64+0x170] ;  /* 0x000170240c107981 */ /* 0x000ea4000c1e1100 */
[----:B--2---:R-:W-:-:S05]  /*16b80*/  PRMT R3, R16, 0x8880, RZ ;  /* 0x0000888010037816 */ /* 0x004fca00000000ff */
[----:B------:R-:W-:-:S07]  /*16b90*/  IMAD R2, R3, R18, RZ ;  /* 0x0000001203027224 */ /* 0x000fce00078e02ff */
.L_x_787:
[----:B------:R-:W-:Y:S05]  /*16ba0*/  BSYNC B1 ;  /* 0x0000000000017941 */ /* 0x000fea0003800000 */
.L_x_786:
[----:B--2---:R-:W-:Y:S01]  /*16bb0*/  @!P4 IMAD R3, R114, R17, R2 ;  /* 0x000000117203c224 */ /* 0x004fe200078e0202 */
[----:B------:R-:W-:Y:S04]  /*16bc0*/  BSSY B1, `(.L_x_788) ;  /* 0x0000006000017945 */ /* 0x000fe80003800000 */
[----:B------:R2:W-:Y:S01]  /*16bd0*/  @!P4 STG.E.U8 desc[UR36][R8.64+0x170], R3 ;  /* 0x000170030800c986 */ /* 0x0005e2000c101124 */
[----:B------:R-:W-:Y:S05]  /*16be0*/  @P3 BRA `(.L_x_789) ;  /* 0x00000000000c3947 */ /* 0x000fea0003800000 */
[----:B------:R-:W2:Y:S02]  /*16bf0*/  LDG.E.U8 R16, desc[UR36][R12.64+0x171] ;  /* 0x000171240c107981 */ /* 0x000ea4000c1e1100 */
[----:B--2---:R-:W-:-:S05]  /*16c00*/  PRMT R3, R16, 0x8880, RZ ;  /* 0x0000888010037816 */ /* 0x004fca00000000ff */
[----:B------:R-:W-:-:S07]  /*16c10*/  IMAD R2, R3, R18, RZ ;  /* 0x0000001203027224 */ /* 0x000fce00078e02ff */
.L_x_789:
[----:B------:R-:W-:Y:S05]  /*16c20*/  BSYNC B1 ;  /* 0x0000000000017941 */ /* 0x000fea0003800000 */
.L_x_788:
[----:B------:R-:W-:Y:S01]  /*16c30*/  @!P3 IMAD R115, R115, R17, R2 ;  /* 0x000000117373b224 */ /* 0x000fe200078e0202 */
[----:B------:R-:W-:Y:S04]  /*16c40*/  BSSY B1, `(.L_x_790) ;  /* 0x0000006000017945 */ /* 0x000fe80003800000 */
[----:B------:R0:W-:Y:S01]  /*16c50*/  @!P3 STG.E.U8 desc[UR36][R8.64+0x171], R115 ;  /* 0x000171730800b986 */ /* 0x0001e2000c101124 */
[----:B------:R-:W-:Y:S05]  /*16c60*/  @P0 BRA `(.L_x_791) ;  /* 0x00000000000c0947 */ /* 0x000fea0003800000 */
[----:B------:R-:W2:Y:S02]  /*16c70*/  LDG.E.U8 R16, desc[UR36][R14.64+0x178] ;  /* 0x000178240e107981 */ /* 0x000ea4000c1e1100 */
[----:B--2---:R-:W-:-:S05]  /*16c80*/  PRMT R3, R16, 0x8880, RZ ;  /* 0x0000888010037816 */ /* 0x004fca00000000ff */
[----:B------:R-:W-:-:S07]  /*16c90*/  IMAD R2, R3, R18, RZ ;  /* 0x0000001203027224 */ /* 0x000fce00078e02ff */
.L_x_791:
[----:B------:R-:W-:Y:S05]  /*16ca0*/  BSYNC B1 ;  /* 0x0000000000017941 */ /* 0x000fea0003800000 */
.L_x_790:
[----:B--2---:R-:W-:Y:S01]  /*16cb0*/  @!P0 IMAD R3, R116, R17, R2 ;  /* 0x0000001174038224 */ /* 0x004fe200078e0202 */
[----:B------:R-:W-:Y:S04]  /*16cc0*/  BSSY B1, `(.L_x_792) ;  /* 0x0000006000017945 */ /* 0x000fe80003800000 */
[----:B------:R2:W-:Y:S01]  /*16cd0*/  @!P0 STG.E.U8 desc[UR36][R6.64+0x178], R3 ;  /* 0x0001780306008986 */ /* 0x0005e2000c101124 */
[----:B------:R-:W-:Y:S05]  /*16ce0*/  @P1 BRA `(.L_x_793) ;  /* 0x00000000000c1947 */ /* 0x000fea0003800000 */
[----:B------:R-:W2:Y:S02]  /*16cf0*/  LDG.E.U8 R16, desc[UR36][R14.64+0x179] ;  /* 0x000179240e107981 */ /* 0x000ea4000c1e1100 */
[----:B--2---:R-:W-:-:S05]  /*16d00*/  PRMT R3, R16, 0x8880, RZ ;  /* 0x0000888010037816 */ /* 0x004fca00000000ff */
[----:B------:R-:W-:-:S07]  /*16d10*/  IMAD R2, R3, R18, RZ ;  /* 0x0000001203027224 */ /* 0x000fce00078e02ff */
.L_x_793:
[----:B------:R-:W-:Y:S05]  /*16d20*/  BSYNC B1 ;  /* 0x0000000000017941 */ /* 0x000fea0003800000 */
.L_x_792:
[----:B------:R-:W-:Y:S01]  /*16d30*/  @!P1 IMAD R117, R117, R17, R2 ;  /* 0x0000001175759224 */ /* 0x000fe200078e0202 */
[----:B------:R-:W-:Y:S04]  /*16d40*/  BSSY B1, `(.L_x_794) ;  /* 0x0000006000017945 */ /* 0x000fe80003800000 */
[----:B------:R0:W-:Y:S01]  /*16d50*/  @!P1 STG.E.U8 desc[UR36][R6.64+0x179], R117 ;  /* 0x0001797506009986 */ /* 0x0001e2000c101124 */
[----:B------:R-:W-:Y:S05]  /*16d60*/  @P5 BRA `(.L_x_795) ;  /* 0x00000000000c5947 */ /* 0x000fea0003800000 */
[----:B------:R-:W2:Y:S02]  /*16d70*/  LDG.E.U8 R16, desc[UR36][R12.64+0x178] ;  /* 0x000178240c107981 */ /* 0x000ea4000c1e1100 */
[----:B--2---:R-:W-:-:S05]  /*16d80*/  PRMT R3, R16, 0x8880, RZ ;  /* 0x0000888010037816 */ /* 0x004fca00000000ff */
[----:B------:R-:W-:-:S07]  /*16d90*/  IMAD R2, R3, R18, RZ ;  /* 0x0000001203027224 */ /* 0x000fce00078e02ff */
.L_x_795:
[----:B------:R-:W-:Y:S05]  /*16da0*/  BSYNC B1 ;  /* 0x0000000000017941 */ /* 0x000fea0003800000 */
.L_x_794:
[----:B--2---:R-:W-:Y:S01]  /*16db0*/  @!P5 IMAD R3, R118, R17, R2 ;  /* 0x000000117603d224 */ /* 0x004fe200078e0202 */
[----:B------:R-:W-:Y:S01]  /*16dc0*/  ISETP.LT.OR P2, PT, R0, 0x17a, !P2 ;  /* 0x0000017a0000780c */ /* 0x000fe20005741670 */
[----:B------:R-:W-:Y:S03]  /*16dd0*/  BSSY B1, `(.L_x_796) ;  /* 0x0000006000017945 */ /* 0x000fe60003800000 */
[----:B------:R2:W-:Y:S09]  /*16de0*/  @!P5 STG.E.U8 desc[UR36][R8.64+0x178], R3 ;  /* 0x000178030800d986 */ /* 0x0005f2000c101124 */
[----:B------:R-:W-:Y:S05]  /*16df0*/  @P2 BRA `(.L_x_797) ;  /* 0x00000000000c2947 */ /* 0x000fea0003800000 */
[----:B------:R-:W2:Y:S02]  /*16e00*/  LDG.E.U8 R16, desc[UR36][R12.64+0x179] ;  /* 0x000179240c107981 */ /* 0x000ea4000c1e1100 */
[----:B--2---:R-:W-:-:S05]  /*16e10*/  PRMT R3, R16, 0x8880, RZ ;  /* 0x0000888010037816 */ /* 0x004fca00000000ff */
[----:B------:R-:W-:-:S07]  /*16e20*/  IMAD R2, R3, R18, RZ ;  /* 0x0000001203027224 */ /* 0x000fce00078e02ff */
.L_x_797:
[----:B------:R-:W-:Y:S05]  /*16e30*/  BSYNC B1 ;  /* 0x0000000000017941 */ /* 0x000fea0003800000 */
.L_x_796:
[----:B------:R-:W-:Y:S01]  /*16e40*/  IMAD R119, R119, R17, R2 ;  /* 0x0000001177777224 */ /* 0x000fe200078e0202 */
[----:B------:R-:W-:Y:S06]  /*16e50*/  @P2 BRA `(.L_x_798) ;  /* 0x0000005400182947 */ /* 0x000fec0003800000 */
[----:B------:R0:W-:Y:S01]  /*16e60*/  STG.E.U8 desc[UR36][R8.64+0x179], R119 ;  /* 0x0001797708007986 */ /* 0x0001e2000c101124 */
[----:B------:R-:W-:Y:S05]  /*16e70*/  BRA `(.L_x_798) ;  /* 0x0000005400107947 */ /* 0x000fea0003800000 */
.L_x_29:
[----:B------:R-:W2:Y:S04]  /*16e80*/  LDL.LU R2, [R1+0x180] ;  /* 0x0001800001027983 */ /* 0x000ea80000300800 */
[----:B------:R-:W3:Y:S01]  /*16e90*/  LDL.LU R12, [R1+0x188] ;  /* 0x00018800010c7983 */ /* 0x000ee20000300800 */
[----:B------:R-:W-:-:S03]  /*16ea0*/  ISETP.GE.AND P2, PT, R224, 0x1, PT ;  /* 0x00000001e000780c */ /* 0x000fc60003f46270 */
[----:B------:R-:W4:Y:S04]  /*16eb0*/  LDL.LU R3, [R1+0x18c] ;  /* 0x00018c0001037983 */ /* 0x000f280000300800 */
[----:B------:R-:W5:Y:S04]  /*16ec0*/  LDL.LU R235, [R1+0x29c] ;  /* 0x00029c0001eb7983 */ /* 0x000f680000300800 */
[----:B------:R-:W5:Y:S04]  /*16ed0*/  LDL.LU R234, [R1+0x2a0] ;  /* 0x0002a00001ea7983 */ /* 0x000f680000300800 */
[----:B------:R-:W5:Y:S01]  /*16ee0*/  LDL.LU R233, [R1+0x2a4] ;  /* 0x0002a40001e97983 */ /* 0x000f620000300800 */
[----:B------:R-:W-:-:S03]  /*16ef0*/  ISETP.LT.OR P0, PT, R0, 0x1, !P2 ;  /* 0x000000010000780c */ /* 0x000fc60005701670 */
[----:B------:R-:W5:Y:S04]  /*16f00*/  LDL.LU R232, [R1+0x2a8] ;  /* 0x0002a80001e87983 */ /* 0x000f680000300800 */
        /* <DEDUP_REMOVED lines=20> */
[----:B------:R-:W5:Y:S01]  /*17050*/  LDL.LU R13, [R1+0x2fc] ;  /* 0x0002fc00010d7983 */ /* 0x000f620000300800 */
[----:B--2---:R-:W-:-:S05]  /*17060*/  @!P0 IMAD R2, R2, R17, RZ ;  /* 0x0000001102028224 */ /* 0x004fca00078e02ff */
[----:B------:R0:W-:Y:S04]  /*17070*/  @!P0 STG.E.U8 desc[UR36][R4.64], R2 ;  /* 0x0000000204008986 */ /* 0x0001e8000c101124 */
[----:B0-----:R-:W2:Y:S01]  /*17080*/  LDL.LU R2, [R1+0x184] ;  /* 0x0001840001027983 */ /* 0x001ea20000300800 */
[----:B------:R-:W-:Y:S02]  /*17090*/  ISETP.LT.OR P5, PT, R0, 0x2, !P2 ;  /* 0x000000020000780c */ /* 0x000fe400057a1670 */
[----:B------:R-:W-:Y:S02]  /*170a0*/  ISETP.GE.AND P3, PT, R224, 0x9, PT ;  /* 0x00000009e000780c */ /* 0x000fe40003f66270 */
[C---:B------:R-:W-:Y:S02]  /*170b0*/  ISETP.LT.OR P4, PT, R0.reuse, 0x9, !P2 ;  /* 0x000000090000780c */ /* 0x040fe40005781670 */
[----:B------:R-:W-:-:S02]  /*170c0*/  ISETP.LT.OR P0, PT, R0, 0x1, !P3 ;  /* 0x000000010000780c */ /* 0x000fc40005f01670 */
[----:B------:R-:W-:-:S05]  /*170d0*/  ISETP.LT.OR P1, PT, R0, 0x2, !P3 ;  /* 0x000000020000780c */ /* 0x000fca0005f21670 */
[----:B--2---:R-:W-:-:S05]  /*170e0*/  @!P5 IMAD R2, R2, R17, RZ ;  /* 0x000000110202d224 */ /* 0x004fca00078e02ff */
[----:B------:R0:W-:Y:S04]  /*170f0*/  @!P5 STG.E.U8 desc[UR36][R4.64+0x1], R2 ;  /* 0x000001020400d986 */ /* 0x0001e8000c101124 */
[----:B0-----:R-:W2:Y:S01]  /*17100*/  LDL.LU R2, [R1+0x190] ;  /* 0x0001900001027983 */ /* 0x001ea20000300800 */
[-C--:B---3--:R-:W-:Y:S01]  /*17110*/  @!P0 IMAD R12, R12, R17.reuse, RZ ;  /* 0x000000110c0c8224 */ /* 0x088fe200078e02ff */
[----:B------:R-:W-:Y:S01]  /*17120*/  ISETP.LT.OR P5, PT, R0, 0xa, !P2 ;  /* 0x0000000a0000780c */ /* 0x000fe200057a1670 */
[----:B----4-:R-:W-:-:S03]  /*17130*/  @!P1 IMAD R3, R3, R17, RZ ;  /* 0x0000001103039224 */ /* 0x010fc600078e02ff */
[----:B------:R0:W-:Y:S04]  /*17140*/  @!P0 STG.E.U8 desc[UR36][R10.64], R12 ;  /* 0x0000000c0a008986 */ /* 0x0001e8000c101124 */
[----:B------:R1:W-:Y:S04]  /*17150*/  @!P1 STG.E.U8 desc[UR36][R10.64+0x1], R3 ;  /* 0x000001030a009986 */ /* 0x0003e8000c101124 */
[----:B0-----:R-:W3:Y:S04]  /*17160*/  LDL.LU R12, [R1+0x198] ;  /* 0x00019800010c7983 */ /* 0x001ee80000300800 */
[----:B-1----:R-:W4:Y:S01]  /*17170*/  LDL.LU R3, [R1+0x19c] ;  /* 0x00019c0001037983 */ /* 0x002f220000300800 */
[----:B--2---:R-:W-:-:S05]  /*17180*/  @!P4 IMAD R2, R2, R17, RZ ;  /* 0x000000110202c224 */ /* 0x004fca00078e02ff */
[----:B------:R0:W-:Y:S04]  /*17190*/  @!P4 STG.E.U8 desc[UR36][R4.64+0x8], R2 ;  /* 0x000008020400c986 */ /* 0x0001e8000c101124 */
[----:B0-----:R-:W2:Y:S01]  /*171a0*/  LDL.LU R2, [R1+0x194] ;  /* 0x0001940001027983 */ /* 0x001ea20000300800 */
[C---:B------:R-:W-:Y:S02]  /*171b0*/  ISETP.LT.OR P0, PT, R0.reuse, 0x9, !P3 ;  /* 0x000000090000780c */ /* 0x040fe40005f01670 */
[C---:B------:R-:W-:Y:S02]  /*171c0*/  ISETP.LT.OR P1, PT, R0.reuse, 0xa, !P3 ;  /* 0x0000000a0000780c */ /* 0x040fe40005f21670 */
[----:B------:R-:W-:Y:S01]  /*171d0*/  ISETP.LT.OR P4, PT, R0, 0x11, !P2 ;  /* 0x000000110000780c */ /* 0x000fe20005781670 */
[----:B--2---:R-:W-:-:S05]  /*171e0*/  @!P5 IMAD R2, R2, R17, RZ ;  /* 0x000000110202d224 */ /* 0x004fca00078e02ff */
[----:B------:R0:W-:Y:S04]  /*171f0*/  @!P5 STG.E.U8 desc[UR36][R4.64+0x9], R2 ;  /* 0x000009020400d986 */ /* 0x0001e8000c101124 */
[----:B0-----:R-:W2:Y:S01]  /*17200*/  LDL.LU R2, [R1+0x1a0] ;  /* 0x0001a00001027983 */ /* 0x001ea20000300800 */
[-C--:B---3--:R-:W-:Y:S02]  /*17210*/  @!P0 IMAD R12, R12, R17.reuse, RZ ;  /* 0x000000110c0c8224 */ /* 0x088fe400078e02ff */
        /* <DEDUP_REMOVED lines=10> */
[C---:B------:R-:W-:Y:S02]  /*172c0*/  ISETP.LT.OR P1, PT, R0.reuse, 0x12, !P3 ;  /* 0x000000120000780c */ /* 0x040fe40005f21670 */
[----:B------:R-:W-:-:S07]  /*172d0*/  ISETP.LT.OR P4, PT, R0, 0x19, !P2 ;  /* 0x000000190000780c */ /* 0x000fce0005781670 */
        /* <DEDUP_REMOVED lines=62> */
[----:B------:R-:W-:-:S09]  /*176c0*/  ISETP.LT.OR P4, PT, R0, 0x32, !P3 ;  /* 0x000000320000780c */ /* 0x000fd20005f81670 */
[----:B--2---:R-:W-:-:S05]  /*176d0*/  @!P5 IMAD R2, R2, R17, RZ ;  /* 0x000000110202d224 */ /* 0x004fca00078e02ff */
[----:B------:R0:W-:Y:S04]  /*176e0*/  @!P5 STG.E.U8 desc[UR36][R4.64+0x31], R2 ;  /* 0x000031020400d986 */ /* 0x0001e8000c101124 */
[----:B0-----:R-:W2:Y:S01]  /*176f0*/  LDL.LU R2, [R1+0x1ec] ;  /* 0x0001ec0001027983 */ /* 0x001ea20000300800 */
[----:B----4-:R-:W-:-:S05]  /*17700*/  @!P0 IMAD R3, R3, R17, RZ ;  /* 0x0000001103038224 */ /* 0x010fca00078e02ff */
[----:B------:R0:W-:Y:S04]  /*17710*/  @!P0 STG.E.U8 desc[UR36][R10.64+0x30], R3 ;  /* 0x000030030a008986 */ /* 0x0001e8000c101124 */
[----:B0-----:R-:W4:Y:S01]  /*17720*/  LDL.LU R3, [R1+0x1f0] ;  /* 0x0001f00001037983 */ /* 0x001f220000300800 */
[----:B------:R-:W-:Y:S01]  /*17730*/  ISETP.LT.OR P1, PT, R0, 0x39, !P2 ;  /* 0x000000390000780c */ /* 0x000fe20005721670 */
[----:B--2---:R-:W-:-:S05]  /*17740*/  @!P4 IMAD R2, R2, R17, RZ ;  /* 0x000000110202c224 */ /* 0x004fca00078e02ff */
[----:B------:R0:W-:Y:S04]  /*17750*/  @!P4 STG.E.U8 desc[UR36][R10.64+0x31], R2 ;  /* 0x000031020a00c986 */ /* 0x0001e8000c101124 */
[----:B0-----:R-:W2:Y:S01]  /*17760*/  LDL.LU R2, [R1+0x1f4] ;  /* 0x0001f40001027983 */ /* 0x001ea20000300800 */
[----:B------:R-:W-:Y:S02]  /*17770*/  ISETP.LT.OR P5, PT, R0, 0x3a, !P2 ;  /* 0x0000003a0000780c */ /* 0x000fe400057a1670 */
[----:B----4-:R-:W-:-:S05]  /*17780*/  @!P1 IMAD R3, R3, R17, RZ ;  /* 0x0000001103039224 */ /* 0x010fca00078e02ff */
[----:B------:R0:W-:Y:S04]  /*17790*/  @!P1 STG.E.U8 desc[UR36][R4.64+0x38], R3 ;  /* 0x0000380304009986 */ /* 0x0001e8000c101124 */
[----:B0-----:R-:W4:Y:S02]  /*177a0*/  LDL.LU R3, [R1+0x1f8] ;  /* 0x0001f80001037983 */ /* 0x001f240000300800 */
[----:B--2---:R-:W-:-:S05]  /*177b0*/  @!P5 IMAD R2, R2, R17, RZ ;  /* 0x000000110202d224 */ /* 0x004fca00078e02ff */
[----:B------:R0:W-:Y:S04]  /*177c0*/  @!P5 STG.E.U8 desc[UR36][R4.64+0x39], R2 ;  /* 0x000039020400d986 */ /* 0x0001e8000c101124 */
[----:B0-----:R-:W2:Y:S01]  /*177d0*/  LDL.LU R2, [R1+0x1fc] ;  /* 0x0001fc0001027983 */ /* 0x001ea20000300800 */
[C---:B------:R-:W-:Y:S02]  /*177e0*/  ISETP.LT.OR P0, PT, R0.reuse, 0x39, !P3 ;  /* 0x000000390000780c */ /* 0x040fe40005f01670 */
[----:B------:R-:W-:-:S11]  /*177f0*/  ISETP.LT.OR P4, PT, R0, 0x3a, !P3 ;  /* 0x0000003a0000780c */ /* 0x000fd60005f81670 */
[----:B----4-:R-:W-:-:S05]  /*17800*/  @!P0 IMAD R3, R3, R17, RZ ;  /* 0x0000001103038224 */ /* 0x010fca00078e02ff */
[----:B------:R0:W-:Y:S04]  /*17810*/  @!P0 STG.E.U8 desc[UR36][R10.64+0x38], R3 ;  /* 0x000038030a008986 */ /* 0x0001e8000c101124 */
[----:B0-----:R-:W4:Y:S01]  /*17820*/  LDL.LU R3, [R1+0x200] ;  /* 0x0002000001037983 */ /* 0x001f220000300800 */
        /* <DEDUP_REMOVED lines=148> */
[C---:B------:R-:W-:Y:S02]  /*18170*/  ISETP.LT.OR P5, PT, R0.reuse, 0x8a, !P2 ;  /* 0x0000008a0000780c */ /* 0x040fe400057a1670 */
[C---:B------:R-:W-:Y:S02]  /*18180*/  ISETP.LT.OR P0, PT, R0.reuse, 0x89, !P3 ;  /* 0x000000890000780c */ /* 0x040fe40005f01670 */
[----:B------:R-:W-:-:S07]  /*18190*/  ISETP.LT.OR P4, PT, R0, 0x8a, !P3 ;  /* 0x0000008a0000780c */ /* 0x000fce0005f81670 */
[----:B----4-:R-:W-:-:S05]  /*181a0*/  @!P1 IMAD R3, R3, R17, RZ ;  /* 0x0000001103039224 */ /* 0x010fca00078e02ff */
[----:B------:R3:W-:Y:S01]  /*181b0*/  @!P1 STG.E.U8 desc[UR36][R4.64+0x88], R3 ;  /* 0x0000880304009986 */ /* 0x0007e2000c101124 */
[----:B------:R-:W-:Y:S01]  /*181c0*/  ISETP.LT.OR P1, PT, R0, 0x91, !P2 ;  /* 0x000000910000780c */ /* 0x000fe20005721670 */
[-C--:B---3--:R-:W-:Y:S02]  /*181d0*/  @!P0 IMAD R3, R12, R17.reuse, RZ ;  /* 0x000000110c038224 */ /* 0x088fe400078e02ff */
[----:B--2---:R-:W-:-:S05]  /*181e0*/  @!P5 IMAD R2, R2, R17, RZ ;  /* 0x000000110202d224 */ /* 0x004fca00078e02ff */
[----:B------:R5:W-:Y:S01]  /*181f0*/  @!P5 STG.E.U8 desc[UR36][R4.64+0x89], R2 ;  /* 0x000089020400d986 */ /* 0x000be2000c101124 */
[----:B------:R-:W-:-:S03]  /*18200*/  ISETP.LT.OR P5, PT, R0, 0x92, !P2 ;  /* 0x000000920000780c */ /* 0x000fc600057a1670 */
[----:B------:R0:W-:Y:S01]  /*18210*/  @!P0 STG.E.U8 desc[UR36][R10.64+0x88], R3 ;  /* 0x000088030a008986 */ /* 0x0001e2000c101124 */
[----:B------:R-:W-:Y:S01]  /*18220*/  ISETP.LT.OR P0, PT, R0, 0x91, !P3 ;  /* 0x000000910000780c */ /* 0x000fe20005f01670 */
[-C--:B-----5:R-:W-:Y:S02]  /*18230*/  @!P4 IMAD R2, R235, R17.reuse, RZ ;  /* 0x00000011eb02c224 */ /* 0x0a0fe400078e02ff */
[----:B0-----:R-:W-:-:S03]  /*18240*/  @!P1 IMAD R3, R234, R17, RZ ;  /* 0x00000011ea039224 */ /* 0x001fc600078e02ff */
[----:B------:R0:W-:Y:S01]  /*18250*/  @!P4 STG.E.U8 desc[UR36][R10.64+0x89], R2 ;  /* 0x000089020a00c986 */ /* 0x0001e2000c101124 */
[----:B------:R-:W-:-:S03]  /*18260*/  ISETP.LT.OR P4, PT, R0, 0x92, !P3 ;  /* 0x000000920000780c */ /* 0x000fc60005f81670 */
[----:B------:R1:W-:Y:S01]  /*18270*/  @!P1 STG.E.U8 desc[UR36][R4.64+0x90], R3 ;  /* 0x0000900304009986 */ /* 0x0003e2000c101124 */
[----:B------:R-:W-:Y:S01]  /*18280*/  ISETP.LT.OR P1, PT, R0, 0x99, !P2 ;  /* 0x000000990000780c */ /* 0x000fe20005721670 */
[-C--:B0-----:R-:W-:Y:S02]  /*18290*/  @!P5 IMAD R2, R233, R17.reuse, RZ ;  /* 0x00000011e902d224 */ /* 0x081fe400078e02ff */
[----:B-1----:R-:W-:-:S03]  /*182a0*/  @!P0 IMAD R3, R232, R17, RZ ;  /* 0x00000011e8038224 */ /* 0x002fc600078e02ff */
        /* <DEDUP_REMOVED lines=46> */
[----:B0-----:R-:W-:-:S08]  /*18590*/  @!P5 IMAD R2, R23, R17, RZ ;  /* 0x000000111702d224 */ /* 0x001fd000078e02ff */
[-C--:B------:R-:W-:Y:S01]  /*185a0*/  @!P4 IMAD R12, R22, R17.reuse, RZ ;  /* 0x00000011160cc224 */ /* 0x080fe200078e02ff */
[----:B------:R0:W-:Y:S03]  /*185b0*/  @!P5 STG.E.U8 desc[UR36][R4.64+0xb1], R2 ;  /* 0x0000b1020400d986 */ /* 0x0001e6000c101124 */
[-C--:B-1----:R-:W-:Y:S01]  /*185c0*/  @!P1 IMAD R3, R20, R17.reuse, RZ ;  /* 0x0000001114039224 */ /* 0x082fe200078e02ff */
[----:B------:R-:W-:Y:S01]  /*185d0*/  @!P4 STG.E.U8 desc[UR36][R10.64+0xb0], R12 ;  /* 0x0000b00c0a00c986 */ /* 0x000fe2000c101124 */
[----:B0-----:R-:W-:Y:S01]  /*185e0*/  @!P0 IMAD R2, R21, R17, RZ ;  /* 0x0000001115028224 */ /* 0x001fe200078e02ff */
[----:B------:R-:W-:-:S04]  /*185f0*/  ISETP.LT.OR P5, PT, R0, 0xba, !P2 ;  /* 0x000000ba0000780c */ /* 0x000fc800057a1670 */
[----:B------:R0:W-:Y:S04]  /*18600*/  @!P0 STG.E.U8 desc[UR36][R10.64+0xb1], R2 ;  /* 0x0000b1020a008986 */ /* 0x0001e8000c101124 */
[----:B------:R1:W-:Y:S01]  /*18610*/  @!P1 STG.E.U8 desc[UR36][R4.64+0xb8], R3 ;  /* 0x0000b80304009986 */ /* 0x0003e2000c101124 */
[----:B------:R-:W-:-:S04]  /*18620*/  ISETP.LT.OR P1, PT, R0, 0xba, !P3 ;  /* 0x000000ba0000780c */ /* 0x000fc80005f21670 */
[----:B0-----:R-:W-:-:S09]  /*18630*/  @!P5 IMAD R2, R15, R17, RZ ;  /* 0x000000110f02d224 */ /* 0x001fd200078e02ff */
[----:B-1----:R-:W-:Y:S02]  /*18640*/  @!P1 IMAD R3, R13, R17, RZ ;  /* 0x000000110d039224 */ /* 0x002fe400078e02ff */
[----:B------:R-:W2:Y:S04]  /*18650*/  LDL.LU R13, [R1+0x118] ;  /* 0x00011800010d7983 */ /* 0x000ea80000300800 */
[----:B------:R-:W3:Y:S04]  /*18660*/  LDL.LU R15, [R1+0x11c] ;  /* 0x00011c00010f7983 */ /* 0x000ee80000300800 */
[----:B------:R-:W4:Y:S04]  /*18670*/  LDL.LU R21, [R1+0x120] ;  /* 0x0001200001157983 */ /* 0x000f280000300800 */
        /* <DEDUP_REMOVED lines=17> */
[----:B------:R0:W-:Y:S04]  /*18790*/  @!P5 STG.E.U8 desc[UR36][R4.64+0xb9], R2 ;  /* 0x0000b9020400d986 */ /* 0x0001e8000c101124 */
[----:B------:R-:W5:Y:S04]  /*187a0*/  LDL.LU R218, [R1+0x164] ;  /* 0x0001640001da7983 */ /* 0x000f680000300800 */
[----:B------:R-:W5:Y:S01]  /*187b0*/  LDL.LU R217, [R1+0x168] ;  /* 0x0001680001d97983 */ /* 0x000f620000300800 */
[----:B0-----:R-:W-:-:S03]  /*187c0*/  @!P4 IMAD R2, R14, R17, RZ ;  /* 0x000000110e02c224 */ /* 0x001fc600078e02ff */
[----:B------:R-:W5:Y:S04]  /*187d0*/  LDL.LU R216, [R1+0x16c] ;  /* 0x00016c0001d87983 */ /* 0x000f680000300800 */
[----:B------:R-:W5:Y:S04]  /*187e0*/  LDL.LU R23, [R1+0x170] ;  /* 0x0001700001177983 */ /* 0x000f680000300800 */
[----:B------:R-:W5:Y:S04]  /*187f0*/  LDL.LU R22, [R1+0x174] ;  /* 0x0001740001167983 */ /* 0x000f680000300800 */
[----:B------:R-:W5:Y:S04]  /*18800*/  LDL.LU R20, [R1+0x178] ;  /* 0x0001780001147983 */ /* 0x000f680000300800 */
[----:B------:R-:W5:Y:S04]  /*18810*/  LDL.LU R14, [R1+0x17c] ;  /* 0x00017c00010e7983 */ /* 0x000f680000300800 */
[----:B------:R0:W-:Y:S04]  /*18820*/  @!P4 STG.E.U8 desc[UR36][R10.64+0xb8], R2 ;  /* 0x0000b8020a00c986 */ /* 0x0001e8000c101124 */
[----:B0-----:R-:W2:Y:S01]  /*18830*/  LDL.LU R2, [R1] ;  /* 0x0000000001027983 */ /* 0x001ea20000300800 */
[----:B------:R-:W-:-:S04]  /*18840*/  ISETP.GE.AND P0, PT, R224, 0x81, PT ;  /* 0x00000081e000780c */ /* 0x000fc80003f06270 */
[----:B------:R-:W-:Y:S01]  /*18850*/  ISETP.LT.OR P5, PT, R0, 0x1, !P0 ;  /* 0x000000010000780c */ /* 0x000fe200047a1670 */
[----:B------:R0:W-:Y:S01]  /*18860*/  @!P1 STG.E.U8 desc[UR36][R10.64+0xb9], R3 ;  /* 0x0000b9030a009986 */ /* 0x0001e2000c101124 */
[----:B------:R-:W-:-:S03]  /*18870*/  ISETP.GE.AND P1, PT, R224, 0x89, PT ;  /* 0x00000089e000780c */ /* 0x000fc60003f26270 */
[----:B0-----:R-:W3:Y:S04]  /*18880*/  LDL.LU R3, [R1+0x114] ;  /* 0x0001140001037983 */ /* 0x001ee80000300800 */
[----:B------:R-:W4:Y:S04]  /*18890*/  LDL.LU R224, [R1+0x110] ;  /* 0x0001100001e07983 */ /* 0x000f280000300800 */
[----:B--2---:R-:W-:-:S05]  /*188a0*/  @!P5 IMAD R2, R2, R17, RZ ;  /* 0x000000110202d224 */ /* 0x004fca00078e02ff */
[----:B------:R0:W-:Y:S04]  /*188b0*/  @!P5 STG.E.U8 desc[UR36][R6.64], R2 ;  /* 0x000000020600d986 */ /* 0x0001e8000c101124 */
[----:B0-----:R-:W2:Y:S01]  /*188c0*/  LDL.LU R2, [R1+0x4] ;  /* 0x0000040001027983 */ /* 0x001ea20000300800 */
[C---:B------:R-:W-:Y:S02]  /*188d0*/  ISETP.LT.OR P4, PT, R0.reuse, 0x2, !P0 ;  /* 0x000000020000780c */ /* 0x040fe40004781670 */
[----:B------:R-:W-:-:S11]  /*188e0*/  ISETP.LT.OR P5, PT, R0, 0x1, !P1 ;  /* 0x000000010000780c */ /* 0x000fd60004fa1670 */
[----:B--2---:R-:W-:-:S05]  /*188f0*/  @!P4 IMAD R2, R2, R17, RZ ;  /* 0x000000110202c224 */ /* 0x004fca00078e02ff */
[----:B------:R0:W-:Y:S04]  /*18900*/  @!P4 STG.E.U8 desc[UR36][R6.64+0x1], R2 ;  /* 0x000001020600c986 */ /* 0x0001e8000c101124 */
[----:B0-----:R-:W2:Y:S01]  /*18910*/  LDL.LU R2, [R1+0x8] ;  /* 0x0000080001027983 */ /* 0x001ea20000300800 */
[----:B------:R-:W-:Y:S01]  /*18920*/  ISETP.LT.OR P4, PT, R0, 0x2, !P1 ;  /* 0x000000020000780c */ /* 0x000fe20004f81670 */
[----:B--2---:R-:W-:-:S05]  /*18930*/  @!P5 IMAD R2, R2, R17, RZ ;  /* 0x000000110202d224 */ /* 0x004fca00078e02ff */
[----:B------:R0:W-:Y:S04]  /*18940*/  @!P5 STG.E.U8 desc[UR36][R8.64], R2 ;  /* 0x000000020800d986 */ /* 0x0001e8000c101124 */
[----:B0-----:R-:W2:Y:S01]  /*18950*/  LDL.LU R2, [R1+0xc] ;  /* 0x00000c0001027983 */ /* 0x001ea20000300800 */
[----:B------:R-:W-:Y:S02]  /*18960*/  ISETP.LT.OR P5, PT, R0, 0x9, !P0 ;  /* 0x000000090000780c */ /* 0x000fe400047a1670 */
        /* <DEDUP_REMOVED lines=257> */
[----:B------:R4:W-:Y:S01]  /*19980*/  @!P4 STG.E.U8 desc[UR36][R8.64+0x81], R2 ;  /* 0x000081020800c986 */ /* 0x0009e2000c101124 */
[----:B------:R-:W-:-:S05]  /*19990*/  ISETP.LT.OR P4, PT, R0, 0x8a, !P0 ;  /* 0x0000008a0000780c */ /* 0x000fca0004781670 */
[----:B----4-:R-:W-:-:S05]  /*199a0*/  @!P5 IMAD R2, R224, R17, RZ ;  /* 0x00000011e002d224 */ /* 0x010fca00078e02ff */
[----:B------:R-:W-:Y:S01]  /*199b0*/  @!P5 STG.E.U8 desc[UR36][R6.64+0x88], R2 ;  /* 0x000088020600d986 */ /* 0x000fe2000c101124 */
[----:B------:R-:W-:Y:S02]  /*199c0*/  ISETP.LT.OR P5, PT, R0, 0x89, !P1 ;  /* 0x000000890000780c */ /* 0x000fe40004fa1670 */
[----:B---3--:R-:W-:-:S05]  /*199d0*/  @!P4 IMAD R3, R3, R17, RZ ;  /* 0x000000110303c224 */ /* 0x008fca00078e02ff */
[----:B------:R5:W-:Y:S01]  /*199e0*/  @!P4 STG.E.U8 desc[UR36][R6.64+0x89], R3 ;  /* 0x000089030600c986 */ /* 0x000be2000c101124 */
[----:B------:R-:W-:-:S05]  /*199f0*/  ISETP.LT.OR P4, PT, R0, 0x8a, !P1 ;  /* 0x0000008a0000780c */ /* 0x000fca0004f81670 */
[----:B------:R-:W-:-:S05]  /*19a00*/  @!P5 IMAD R13, R13, R17, RZ ;  /* 0x000000110d0dd224 */ /* 0x000fca00078e02ff */
[----:B------:R0:W-:Y:S01]  /*19a10*/  @!P5 STG.E.U8 desc[UR36][R8.64+0x88], R13 ;  /* 0x0000880d0800d986 */ /* 0x0001e2000c101124 */
[----:B------:R-:W-:Y:S02]  /*19a20*/  ISETP.LT.OR P5, PT, R0, 0x91, !P0 ;  /* 0x000000910000780c */ /* 0x000fe400047a1670 */
[----:B------:R-:W-:-:S05]  /*19a30*/  @!P4 IMAD R15, R15, R17, RZ ;  /* 0x000000110f0fc224 */ /* 0x000fca00078e02ff */
[----:B------:R1:W-:Y:S01]  /*19a40*/  @!P4 STG.E.U8 desc[UR36][R8.64+0x89], R15 ;  /* 0x0000890f0800c986 */ /* 0x0003e2000c101124 */
[----:B------:R-:W-:-:S05]  /*19a50*/  ISETP.LT.OR P4, PT, R0, 0x92, !P0 ;  /* 0x000000920000780c */ /* 0x000fca0004781670 */
[----:B------:R-:W-:-:S05]  /*19a60*/  @!P5 IMAD R21, R21, R17, RZ ;  /* 0x000000111515d224 */ /* 0x000fca00078e02ff */
[----:B------:R2:W-:Y:S01]  /*19a70*/  @!P5 STG.E.U8 desc[UR36][R6.64+0x90], R21 ;  /* 0x000090150600d986 */ /* 0x0005e2000c101124 */
[----:B------:R-:W-:Y:S02]  /*19a80*/  ISETP.LT.OR P5, PT, R0, 0x91, !P1 ;  /* 0x000000910000780c */ /* 0x000fe40004fa1670 */
[----:B-----5:R-:W-:-:S05]  /*19a90*/  @!P4 IMAD R3, R12, R17, RZ ;  /* 0x000000110c03c224 */ /* 0x020fca00078e02ff */
[----:B------:R3:W-:Y:S01]  /*19aa0*/  @!P4 STG.E.U8 desc[UR36][R6.64+0x91], R3 ;  /* 0x000091030600c986 */ /* 0x0007e2000c101124 */
[----:B------:R-:W-:-:S05]  /*19ab0*/  ISETP.LT.OR P4, PT, R0, 0x92, !P1 ;  /* 0x000000920000780c */ /* 0x000fca0004f81670 */
[----:B0-----:R-:W-:-:S05]  /*19ac0*/  @!P5 IMAD R13, R235, R17, RZ ;  /* 0x00000011eb0dd224 */ /* 0x001fca00078e02ff */
[----:B------:R0:W-:Y:S01]  /*19ad0*/  @!P5 STG.E.U8 desc[UR36][R8.64+0x90], R13 ;  /* 0x0000900d0800d986 */ /* 0x0001e2000c101124 */
[----:B------:R-:W-:Y:S02]  /*19ae0*/  ISETP.LT.OR P5, PT, R0, 0x99, !P0 ;  /* 0x000000990000780c */ /* 0x000fe400047a1670 */
[----:B-1----:R-:W-:-:S05]  /*19af0*/  @!P4 IMAD R15, R234, R17, RZ ;  /* 0x00000011ea0fc224 */ /* 0x002fca00078e02ff */
[----:B------:R1:W-:Y:S01]  /*19b00*/  @!P4 STG.E.U8 desc[UR36][R8.64+0x91], R15 ;  /* 0x0000910f0800c986 */ /* 0x0003e2000c101124 */
[----:B------:R-:W-:-:S05]  /*19b10*/  ISETP.LT.OR P4, PT, R0, 0x9a, !P0 ;  /* 0x0000009a0000780c */ /* 0x000fca0004781670 */
[----:B--2---:R-:W-:-:S05]  /*19b20*/  @!P5 IMAD R21, R233, R17, RZ ;  /* 0x00000011e915d224 */ /* 0x004fca00078e02ff */
[----:B------:R2:W-:Y:S01]  /*19b30*/  @!P5 STG.E.U8 desc[UR36][R6.64+0x98], R21 ;  /* 0x000098150600d986 */ /* 0x0005e2000c101124 */
[----:B------:R-:W-:Y:S02]  /*19b40*/  ISETP.LT.OR P5, PT, R0, 0x99, !P1 ;  /* 0x000000990000780c */ /* 0x000fe40004fa1670 */
[----:B---3--:R-:W-:-:S05]  /*19b50*/  @!P4 IMAD R3, R232, R17, RZ ;  /* 0x00000011e803c224 */ /* 0x008fca00078e02ff */
        /* <DEDUP_REMOVED lines=54> */
[----:B------:R-:W-:Y:S01]  /*19ec0*/  @!P4 STG.E.U8 desc[UR36][R8.64+0xb9], R15 ;  /* 0x0000b90f0800c986 */ /* 0x000fe2000c101124 */
[----:B------:R-:W-:-:S05]  /*19ed0*/  ISETP.LT.OR P4, PT, R0, 0xc2, !P2 ;  /* 0x000000c20000780c */ /* 0x000fca0005781670 */
[----:B--2---:R-:W-:-:S05]  /*19ee0*/  @!P5 IMAD R21, R120, R17, RZ ;  /* 0x000000117815d224 */ /* 0x004fca00078e02ff */
[----:B------:R-:W-:Y:S01]  /*19ef0*/  @!P5 STG.E.U8 desc[UR36][R4.64+0xc0], R21 ;  /* 0x0000c0150400d986 */ /* 0x000fe2000c101124 */
[----:B------:R-:W-:Y:S02]  /*19f00*/  ISETP.LT.OR P5, PT, R0, 0xc1, !P3 ;  /* 0x000000c10000780c */ /* 0x000fe40005fa1670 */
[----:B------:R-:W-:-:S05]  /*19f10*/  @!P4 IMAD R121, R121, R17, RZ ;  /* 0x000000117979c224 */ /* 0x000fca00078e02ff */
[----:B------:R-:W-:Y:S01]  /*19f20*/  @!P4 STG.E.U8 desc[UR36][R4.64+0xc1], R121 ;  /* 0x0000c1790400c986 */ /* 0x000fe2000c101124 */
[----:B------:R-:W-:-:S05]  /*19f30*/  ISETP.LT.OR P4, PT, R0, 0xc2, !P3 ;  /* 0x000000c20000780c */ /* 0x000fca0005f81670 */
[----:B---3--:R-:W-:-:S05]  /*19f40*/  @!P5 IMAD R3, R122, R17, RZ ;  /* 0x000000117a03d224 */ /* 0x008fca00078e02ff */
[----:B------:R1:W-:Y:S01]  /*19f50*/  @!P5 STG.E.U8 desc[UR36][R10.64+0xc0], R3 ;  /* 0x0000c0030a00d986 */ /* 0x0003e2000c101124 */
[----:B------:R-:W-:Y:S02]  /*19f60*/  ISETP.LT.OR P5, PT, R0, 0xc9, !P2 ;  /* 0x000000c90000780c */ /* 0x000fe400057a1670 */
[----:B------:R-:W-:-:S05]  /*19f70*/  @!P4 IMAD R123, R123, R17, RZ ;  /* 0x000000117b7bc224 */ /* 0x000fca00078e02ff */
[----:B------:R-:W-:Y:S01]  /*19f80*/  @!P4 STG.E.U8 desc[UR36][R10.64+0xc1], R123 ;  /* 0x0000c17b0a00c986 */ /* 0x000fe2000c101124 */
[----:B------:R-:W-:-:S05]  /*19f90*/  ISETP.LT.OR P4, PT, R0, 0xca, !P2 ;  /* 0x000000ca0000780c */ /* 0x000fca0005781670 */
[----:B0-----:R-:W-:-:S05]  /*19fa0*/  @!P5 IMAD R13, R124, R17, RZ ;  /* 0x000000117c0dd224 */ /* 0x001fca00078e02ff */
[----:B------:R0:W-:Y:S01]  /*19fb0*/  @!P5 STG.E.U8 desc[UR36][R4.64+0xc8], R13 ;  /* 0x0000c80d0400d986 */ /* 0x0001e2000c101124 */
[----:B------:R-:W-:Y:S02]  /*19fc0*/  ISETP.LT.OR P5, PT, R0, 0xc9, !P3 ;  /* 0x000000c90000780c */ /* 0x000fe40005fa1670 */
[----:B------:R-:W-:-:S05]  /*19fd0*/  @!P4 IMAD R125, R125, R17, RZ ;  /* 0x000000117d7dc224 */ /* 0x000fca00078e02ff */
[----:B------:R-:W-:Y:S01]  /*19fe0*/  @!P4 STG.E.U8 desc[UR36][R4.64+0xc9], R125 ;  /* 0x0000c97d0400c986 */ /* 0x000fe2000c101124 */
[----:B------:R-:W-:-:S05]  /*19ff0*/  ISETP.LT.OR P4, PT, R0, 0xca, !P3 ;  /* 0x000000ca0000780c */ /* 0x000fca0005f81670 */
[----:B-1----:R-:W-:-:S05]  /*1a000*/  @!P5 IMAD R3, R126, R17, RZ ;  /* 0x000000117e03d224 */ /* 0x002fca00078e02ff */
        /* <DEDUP_REMOVED lines=253> */
[C---:B------:R-:W-:Y:S02]  /*1afe0*/  ISETP.LT.OR P5, PT, R0.reuse, 0x179, !P2 ;  /* 0x000001790000780c */ /* 0x040fe400057a1670 */
[----:B------:R-:W-:Y:S01]  /*1aff0*/  ISETP.LT.OR P2, PT, R0, 0x17a, !P2 ;  /* 0x0000017a0000780c */ /* 0x000fe20005741670 */
[----:B------:R-:W-:-:S05]  /*1b000*/  @!P4 IMAD R211, R211, R17, RZ ;  /* 0x00000011d3d3c224 */ /* 0x000fca00078e02ff */
[----:B------:R-:W-:Y:S01]  /*1b010*/  @!P4 STG.E.U8 desc[UR36][R10.64+0x171], R211 ;  /* 0x000171d30a00c986 */ /* 0x000fe2000c101124 */
[----:B------:R-:W-:-:S04]  /*1b020*/  ISETP.LT.OR P4, PT, R0, 0x179, !P3 ;  /* 0x000001790000780c */ /* 0x000fc80005f81670 */
[-C--:B0-----:R-:W-:Y:S02]  /*1b030*/  @!P5 IMAD R13, R212, R17.reuse, RZ ;  /* 0x00000011d40dd224 */ /* 0x081fe400078e02ff */
[----:B------:R-:W-:Y:S01]  /*1b040*/  @!P2 IMAD R213, R213, R17, RZ ;  /* 0x00000011d5d5a224 */ /* 0x000fe200078e02ff */
[C---:B------:R-:W-:Y:S02]  /*1b050*/  ISETP.LT.OR P3, PT, R0.reuse, 0x17a, !P3 ;  /* 0x0000017a0000780c */ /* 0x040fe40005f61670 */
[----:B------:R-:W-:Y:S01]  /*1b060*/  @!P5 STG.E.U8 desc[UR36][R4.64+0x178], R13 ;  /* 0x0001780d0400d986 */ /* 0x000fe2000c101124 */
[----:B------:R-:W-:-:S03]  /*1b070*/  ISETP.LT.OR P5, PT, R0, 0xc1, !P0 ;  /* 0x000000c10000780c */ /* 0x000fc600047a1670 */
[----:B------:R-:W-:Y:S01]  /*1b080*/  @!P2 STG.E.U8 desc[UR36][R4.64+0x179], R213 ;  /* 0x000179d50400a986 */ /* 0x000fe2000c101124 */
[----:B------:R-:W-:Y:S01]  /*1b090*/  ISETP.LT.OR P2, PT, R0, 0xc2, !P0 ;  /* 0x000000c20000780c */ /* 0x000fe20004741670 */
[----:B-1----:R-:W-:-:S05]  /*1b0a0*/  @!P4 IMAD R3, R214, R17, RZ ;  /* 0x00000011d603c224 */ /* 0x002fca00078e02ff */
[----:B------:R-:W-:-:S03]  /*1b0b0*/  @!P3 IMAD R215, R215, R17, RZ ;  /* 0x00000011d7d7b224 */ /* 0x000fc600078e02ff */
[----:B------:R-:W-:-:S04]  /*1b0c0*/  @!P5 IMAD R15, R24, R17, RZ ;  /* 0x00000011180fd224 */ /* 0x000fc800078e02ff */
[----:B------:R-:W-:Y:S01]  /*1b0d0*/  @!P2 IMAD R25, R25, R17, RZ ;  /* 0x000000111919a224 */ /* 0x000fe200078e02ff */
[----:B------:R0:W-:Y:S01]  /*1b0e0*/  @!P4 STG.E.U8 desc[UR36][R10.64+0x178], R3 ;  /* 0x000178030a00c986 */ /* 0x0001e2000c101124 */
[----:B------:R-:W-:-:S03]  /*1b0f0*/  ISETP.LT.OR P4, PT, R0, 0xc1, !P1 ;  /* 0x000000c10000780c */ /* 0x000fc60004f81670 */
[----:B------:R-:W-:Y:S01]  /*1b100*/  @!P3 STG.E.U8 desc[UR36][R10.64+0x179], R215 ;  /* 0x000179d70a00b986 */ /* 0x000fe2000c101124 */
[----:B------:R-:W-:-:S03]  /*1b110*/  ISETP.LT.OR P3, PT, R0, 0xc2, !P1 ;  /* 0x000000c20000780c */ /* 0x000fc60004f61670 */
[----:B------:R-:W-:Y:S01]  /*1b120*/  @!P2 STG.E.U8 desc[UR36][R6.64+0xc1], R25 ;  /* 0x0000c1190600a986 */ /* 0x000fe2000c101124 */
[----:B------:R-:W-:-:S03]  /*1b130*/  ISETP.LT.OR P2, PT, R0, 0xca, !P0 ;  /* 0x000000ca0000780c */ /* 0x000fc60004741670 */
[----:B------:R-:W-:Y:S01]  /*1b140*/  @!P5 STG.E.U8 desc[UR36][R6.64+0xc0], R15 ;  /* 0x0000c00f0600d986 */ /* 0x000fe2000c101124 */
[----:B------:R-:W-:Y:S01]  /*1b150*/  ISETP.LT.OR P5, PT, R0, 0xc9, !P0 ;  /* 0x000000c90000780c */ /* 0x000fe200047a1670 */
[----:B0-----:R-:W-:-:S04]  /*1b160*/  @!P4 IMAD R3, R26, R17, RZ ;  /* 0x000000111a03c224 */ /* 0x001fc800078e02ff */
[----:B------:R-:W-:-:S04]  /*1b170*/  @!P3 IMAD R27, R27, R17, RZ ;  /* 0x000000111b1bb224 */ /* 0x000fc800078e02ff */
[-C--:B------:R-:W-:Y:S01]  /*1b180*/  @!P2 IMAD R29, R29, R17.reuse, RZ ;  /* 0x000000111d1da224 */ /* 0x080fe200078e02ff */
[----:B------:R0:W-:Y:S03]  /*1b190*/  @!P4 STG.E.U8 desc[UR36][R8.64+0xc0], R3 ;  /* 0x0000c0030800c986 */ /* 0x0001e6000c101124 */
[----:B------:R-:W-:Y:S01]  /*1b1a0*/  @!P5 IMAD R5, R28, R17, RZ ;  /* 0x000000111c05d224 */ /* 0x000fe200078e02ff */
[----:B------:R-:W-:Y:S01]  /*1b1b0*/  @!P3 STG.E.U8 desc[UR36][R8.64+0xc1], R27 ;  /* 0x0000c11b0800b986 */ /* 0x000fe2000c101124 */
[C---:B------:R-:W-:Y:S02]  /*1b1c0*/  ISETP.LT.OR P4, PT, R0.reuse, 0xc9, !P1 ;  /* 0x000000c90000780c */ /* 0x040fe40004f81670 */
[C---:B------:R-:W-:Y:S01]  /*1b1d0*/  ISETP.LT.OR P3, PT, R0.reuse, 0xca, !P1 ;  /* 0x000000ca0000780c */ /* 0x040fe20004f61670 */
[----:B------:R-:W-:Y:S01]  /*1b1e0*/  @!P2 STG.E.U8 desc[UR36][R6.64+0xc9], R29 ;  /* 0x0000c91d0600a986 */ /* 0x000fe2000c101124 */
[----:B------:R-:W-:-:S03]  /*1b1f0*/  ISETP.LT.OR P2, PT, R0, 0xd2, !P0 ;  /* 0x000000d20000780c */ /* 0x000fc60004741670 */
[----:B------:R-:W-:Y:S01]  /*1b200*/  @!P5 STG.E.U8 desc[UR36][R6.64+0xc8], R5 ;  /* 0x0000c8050600d986 */ /* 0x000fe2000c101124 */
[----:B------:R-:W-:-:S05]  /*1b210*/  ISETP.LT.OR P5, PT, R0, 0xd1, !P0 ;  /* 0x000000d10000780c */ /* 0x000fca00047a1670 */
[-C--:B0-----:R-:W-:Y:S02]  /*1b220*/  @!P4 IMAD R3, R30, R17.reuse, RZ ;  /* 0x000000111e03c224 */ /* 0x081fe400078e02ff */
[-C--:B------:R-:W-:Y:S02]  /*1b230*/  @!P3 IMAD R31, R31, R17.reuse, RZ ;  /* 0x000000111f1fb224 */ /* 0x080fe400078e02ff */
[-C--:B------:R-:W-:Y:S01]  /*1b240*/  @!P2 IMAD R33, R33, R17.reuse, RZ ;  /* 0x000000112121a224 */ /* 0x080fe200078e02ff */
[----:B------:R0:W-:Y:S03]  /*1b250*/  @!P4 STG.E.U8 desc[UR36][R8.64+0xc8], R3 ;  /* 0x0000c8030800c986 */ /* 0x0001e6000c101124 */
[----:B------:R-:W-:Y:S01]  /*1b260*/  @!P5 IMAD R11, R32, R17, RZ ;  /* 0x00000011200bd224 */ /* 0x000fe200078e02ff */
[----:B------:R-:W-:Y:S01]  /*1b270*/  @!P3 STG.E.U8 desc[UR36][R8.64+0xc9], R31 ;  /* 0x0000c91f0800b986 */ /* 0x000fe2000c101124 */
[----:B------:R-:W-:-:S02]  /*1b280*/  ISETP.LT.OR P4, PT, R0, 0xd1, !P1 ;  /* 0x000000d10000780c */ /* 0x000fc40004f81670 */
        /* <DEDUP_REMOVED lines=207> */
[----:B------:R1:W-:Y:S01]  /*1bf80*/  @!P5 STG.E.U8 desc[UR36][R6.64+0x158], R5 ;  /* 0x000158050600d986 */ /* 0x0003e2000c101124 */
        /* <DEDUP_REMOVED lines=13> */
[-C--:B-1----:R-:W-:Y:S02]  /*1c060*/  @!P4 IMAD R5, R106, R17.reuse, RZ ;  /* 0x000000116a05c224 */ /* 0x082fe400078e02ff */
[-C--:B------:R-:W-:Y:S02]  /*1c070*/  @!P3 IMAD R107, R107, R17.reuse, RZ ;  /* 0x000000116b6bb224 */ /* 0x080fe400078e02ff */
[-C--:B------:R-:W-:Y:S01]  /*1c080*/  @!P2 IMAD R109, R109, R17.reuse, RZ ;  /* 0x000000116d6da224 */ /* 0x080fe200078e02ff */
[----:B------:R1:W-:Y:S03]  /*1c090*/  @!P4 STG.E.U8 desc[UR36][R8.64+0x160], R5 ;  /* 0x000160050800c986 */ /* 0x0003e6000c101124 */
[----:B0-----:R-:W-:Y:S01]  /*1c0a0*/  @!P5 IMAD R3, R108, R17, RZ ;  /* 0x000000116c03d224 */ /* 0x001fe200078e02ff */
[----:B------:R-:W-:Y:S01]  /*1c0b0*/  @!P3 STG.E.U8 desc[UR36][R8.64+0x161], R107 ;  /* 0x0001616b0800b986 */ /* 0x000fe2000c101124 */
[----:B------:R-:W-:-:S02]  /*1c0c0*/  ISETP.LT.OR P3, PT, R0, 0x169, !P1 ;  /* 0x000001690000780c */ /* 0x000fc40004f61670 */
[C---:B------:R-:W-:Y:S01]  /*1c0d0*/  ISETP.LT.OR P4, PT, R0.reuse, 0x16a, !P1 ;  /* 0x0000016a0000780c */ /* 0x040fe20004f81670 */
[----:B------:R-:W-:Y:S01]  /*1c0e0*/  @!P2 STG.E.U8 desc[UR36][R6.64+0x169], R109 ;  /* 0x0001696d0600a986 */ /* 0x000fe2000c101124 */
[----:B------:R-:W-:-:S03]  /*1c0f0*/  ISETP.LT.OR P2, PT, R0, 0x172, !P0 ;  /* 0x000001720000780c */ /* 0x000fc60004741670 */
[----:B------:R0:W-:Y:S01]  /*1c100*/  @!P5 STG.E.U8 desc[UR36][R6.64+0x168], R3 ;  /* 0x000168030600d986 */ /* 0x0001e2000c101124 */
[----:B------:R-:W-:-:S05]  /*1c110*/  ISETP.LT.OR P5, PT, R0, 0x171, !P0 ;  /* 0x000001710000780c */ /* 0x000fca00047a1670 */
[-C--:B--2---:R-:W-:Y:S02]  /*1c120*/  @!P3 IMAD R11, R110, R17.reuse, RZ ;  /* 0x000000116e0bb224 */ /* 0x084fe400078e02ff */
[-C--:B------:R-:W-:Y:S02]  /*1c130*/  @!P4 IMAD R111, R111, R17.reuse, RZ ;  /* 0x000000116f6fc224 */ /* 0x080fe400078e02ff */
[-C--:B------:R-:W-:Y:S01]  /*1c140*/  @!P2 IMAD R113, R113, R17.reuse, RZ ;  /* 0x000000117171a224 */ /* 0x080fe200078e02ff */
[----:B------:R2:W-:Y:S03]  /*1c150*/  @!P3 STG.E.U8 desc[UR36][R8.64+0x168], R11 ;  /* 0x0001680b0800b986 */ /* 0x0005e6000c101124 */
[----:B-1----:R-:W-:Y:S01]  /*1c160*/  @!P5 IMAD R5, R112, R17, RZ ;  /* 0x000000117005d224 */ /* 0x002fe200078e02ff */
[----:B------:R-:W-:Y:S01]  /*1c170*/  @!P4 STG.E.U8 desc[UR36][R8.64+0x169], R111 ;  /* 0x0001696f0800c986 */ /* 0x000fe2000c101124 */
[----:B------:R-:W-:-:S02]  /*1c180*/  ISETP.LT.OR P3, PT, R0, 0x17a, !P0 ;  /* 0x0000017a0000780c */ /* 0x000fc40004761670 */
[C---:B------:R-:W-:Y:S01]  /*1c190*/  ISETP.LT.OR P4, PT, R0.reuse, 0x172, !P1 ;  /* 0x000001720000780c */ /* 0x040fe20004f81670 */
[----:B------:R-:W-:Y:S01]  /*1c1a0*/  @!P2 STG.E.U8 desc[UR36][R6.64+0x171], R113 ;  /* 0x000171710600a986 */ /* 0x000fe2000c101124 */
[C---:B------:R-:W-:Y:S02]  /*1c1b0*/  ISETP.LT.OR P2, PT, R0.reuse, 0x171, !P1 ;  /* 0x000001710000780c */ /* 0x040fe40004f41670 */
[C---:B------:R-:W-:Y:S01]  /*1c1c0*/  ISETP.LT.OR P0, PT, R0.reuse, 0x179, !P0 ;  /* 0x000001790000780c */ /* 0x040fe20004701670 */
[----:B------:R1:W-:Y:S01]  /*1c1d0*/  @!P5 STG.E.U8 desc[UR36][R6.64+0x170], R5 ;  /* 0x000170050600d986 */ /* 0x0003e2000c101124 */
[C---:B------:R-:W-:Y:S02]  /*1c1e0*/  ISETP.LT.OR P5, PT, R0.reuse, 0x17a, !P1 ;  /* 0x0000017a0000780c */ /* 0x040fe40004fa1670 */
[----:B------:R-:W-:-:S03]  /*1c1f0*/  ISETP.LT.OR P1, PT, R0, 0x179, !P1 ;  /* 0x000001790000780c */ /* 0x000fc60004f21670 */
[-C--:B------:R-:W-:Y:S02]  /*1c200*/  @!P3 IMAD R117, R117, R17.reuse, RZ ;  /* 0x000000117575b224 */ /* 0x080fe400078e02ff */
[-C--:B------:R-:W-:Y:S02]  /*1c210*/  @!P4 IMAD R115, R115, R17.reuse, RZ ;  /* 0x000000117373c224 */ /* 0x080fe400078e02ff */
[-C--:B0-----:R-:W-:Y:S02]  /*1c220*/  @!P2 IMAD R3, R114, R17.reuse, RZ ;  /* 0x000000117203a224 */ /* 0x081fe400078e02ff */
[-C--:B--2---:R-:W-:Y:S02]  /*1c230*/  @!P0 IMAD R11, R116, R17.reuse, RZ ;  /* 0x00000011740b8224 */ /* 0x084fe400078e02ff */
[-C--:B------:R-:W-:Y:S02]  /*1c240*/  @!P5 IMAD R119, R119, R17.reuse, RZ ;  /* 0x000000117777d224 */ /* 0x080fe400078e02ff */
[----:B-1----:R-:W-:Y:S01]  /*1c250*/  @!P1 IMAD R5, R118, R17, RZ ;  /* 0x0000001176059224 */ /* 0x002fe200078e02ff */
[----:B------:R0:W-:Y:S04]  /*1c260*/  @!P2 STG.E.U8 desc[UR36][R8.64+0x170], R3 ;  /* 0x000170030800a986 */ /* 0x0001e8000c101124 */
[----:B------:R0:W-:Y:S04]  /*1c270*/  @!P4 STG.E.U8 desc[UR36][R8.64+0x171], R115 ;  /* 0x000171730800c986 */ /* 0x0001e8000c101124 */
[----:B------:R0:W-:Y:S04]  /*1c280*/  @!P0 STG.E.U8 desc[UR36][R6.64+0x178], R11 ;  /* 0x0001780b06008986 */ /* 0x0001e8000c101124 */
[----:B------:R0:W-:Y:S04]  /*1c290*/  @!P3 STG.E.U8 desc[UR36][R6.64+0x179], R117 ;  /* 0x000179750600b986 */ /* 0x0001e8000c101124 */
[----:B------:R0:W-:Y:S04]  /*1c2a0*/  @!P5 STG.E.U8 desc[UR36][R8.64+0x179], R119 ;  /* 0x000179770800d986 */ /* 0x0001e8000c101124 */
[----:B------:R0:W-:Y:S02]  /*1c2b0*/  @!P1 STG.E.U8 desc[UR36][R8.64+0x178], R5 ;  /* 0x0001780508009986 */ /* 0x0001e4000c101124 */
.L_x_798:
[----:B------:R-:W-:Y:S05]  /*1c2c0*/  BSYNC B0 ;  /* 0x0000000000007941 */ /* 0x000fea0003800000 */
.L_x_28:
[----:B0-2---:R-:W2:Y:S04]  /*1c2d0*/  LDL.LU R3, [R1+0x300] ;  /* 0x0003000001037983 */ /* 0x005ea80000300800 */
[----:B------:R-:W2:Y:S01]  /*1c2e0*/  LDL.LU R2, [R1+0x304] ;  /* 0x0003040001027983 */ /* 0x000ea20000300800 */
[----:B------:R-:W-:Y:S01]  /*1c2f0*/  ULDC UR4, c[0x0][0xc] ;  /* 0x0000030000047ab9 */ /* 0x000fe20000000800 */
[----:B------:R-:W-:Y:S01]  /*1c300*/  ULDC UR5, c[0x0][0x10] ;  /* 0x0000040000057ab9 */ /* 0x000fe20000000800 */
[----:B---3--:R-:W2:Y:S01]  /*1c310*/  LDC R5, c[0x0][0x14] ;  /* 0x00000500ff057b82 */ /* 0x008ea20000000800 */
[----:B------:R-:W-:Y:S01]  /*1c320*/  UIMAD.WIDE.U32 UR4, UR4, UR5, URZ ;  /* 0x00000005040472a5 */ /* 0x000fe2000f8e003f */
[----:B------:R-:W-:Y:S01]  /*1c330*/  PRMT R0, RZ, 0x7610, R0 ;  /* 0x00007610ff007816 */ /* 0x000fe20000000000 */
[----:B------:R-:W-:-:S04]  /*1c340*/  IMAD.MOV.U32 R22, RZ, RZ, -0x1 ;  /* 0xffffffffff167424 */ /* 0x000fc800078e00ff */
[----:B--2---:R-:W-:-:S04]  /*1c350*/  IMAD.WIDE.U32 R2, R5, UR4, R2 ;  /* 0x0000000405027c25 */ /* 0x004fc8000f8e0002 */
[----:B------:R-:W-:Y:S01]  /*1c360*/  IMAD R5, R5, UR5, RZ ;  /* 0x0000000505057c24 */ /* 0x000fe2000f8e02ff */
[----:B------:R-:W-:Y:S01]  /*1c370*/  ULDC.64 UR4, c[0x0][0x650] ;  /* 0x0001940000047ab9 */ /* 0x000fe20000000a00 */
[----:B------:R-:W-:Y:S02]  /*1c380*/  MOV R23, R2 ;  /* 0x0000000200177202 */ /* 0x000fe40000000f00 */
[----:B------:R-:W-:Y:S01]  /*1c390*/  IMAD.IADD R25, R3, 0x1, R5 ;  /* 0x0000000103197824 */ /* 0x000fe200078e0205 */
[----:B------:R-:W-:Y:S01]  /*1c3a0*/  ISETP.GE.U32.AND P0, PT, R2, UR4, PT ;  /* 0x0000000402007c0c */ /* 0x000fe2000bf06070 */
[----:B------:R-:W-:-:S03]  /*1c3b0*/  IMAD.MOV.U32 R2, RZ, RZ, -0x1 ;  /* 0xffffffffff027424 */ /* 0x000fc600078e00ff */
[----:B------:R0:W-:Y:S01]  /*1c3c0*/  STL [R1+0x300], R25 ;  /* 0x0003001901007387 */ /* 0x0001e20000100800 */
[----:B------:R-:W-:-:S03]  /*1c3d0*/  ISETP.GE.U32.AND.EX P0, PT, R25, UR5, PT, P0 ;  /* 0x0000000519007c0c */ /* 0x000fc6000bf06100 */
[----:B------:R0:W-:Y:S04]  /*1c3e0*/  STL [R1+0x304], R23 ;  /* 0x0003041701007387 */ /* 0x0001e80000100800 */
[----:B------:R0:W-:Y:S06]  /*1c3f0*/  STL [R1+0x308], R2 ;  /* 0x0003080201007387 */ /* 0x0001ec0000100800 */
[----:B------:R-:W-:Y:S05]  /*1c400*/  @P0 BRA `(.L_x_799) ;  /* 0x0000000400740947 */ /* 0x000fea0003800000 */
[----:B------:R-:W2:Y:S01]  /*1c410*/  S2R R14, SR_CTAID.X ;  /* 0x00000000000e7919 */ /* 0x000ea20000002500 */
[----:B------:R-:W3:Y:S01]  /*1c420*/  LDC.64 R8, c[0x0][0x628] ;  /* 0x00018a00ff087b82 */ /* 0x000ee20000000a00 */
[----:B------:R-:W-:Y:S01]  /*1c430*/  ULDC UR4, c[0x0][0x150] ;  /* 0x0000540000047ab9 */ /* 0x000fe20000000800 */
[----:B------:R-:W-:Y:S01]  /*1c440*/  MOV R6, R23 ;  /* 0x0000001700067202 */ /* 0x000fe20000000f00 */
[----:B------:R-:W0:Y:S01]  /*1c450*/  S2R R20, SR_CTAID.Y ;  /* 0x0000000000147919 */ /* 0x000e220000002600 */
[----:B------:R-:W-:-:S04]  /*1c460*/  IMAD.MOV.U32 R7, RZ, RZ, R25 ;  /* 0x000000ffff077224 */ /* 0x000fc800078e0019 */
[----:B------:R-:W0:Y:S08]  /*1c470*/  LDC R21, c[0x0][0x144] ;  /* 0x00005100ff157b82 */ /* 0x000e300000000800 */
[----:B-1--4-:R-:W1:Y:S08]  /*1c480*/  LDC R10, c[0x0][0x630] ;  /* 0x00018c00ff0a7b82 */ /* 0x012e700000000800 */
[----:B------:R-:W4:Y:S01]  /*1c490*/  LDC.64 R12, c[0x0][0x620] ;  /* 0x00018800ff0c7b82 */ /* 0x000f220000000a00 */
[----:B---3--:R-:W-:-:S04]  /*1c4a0*/  ISETP.NE.U32.AND P0, PT, R8, RZ, PT ;  /* 0x000000ff0800720c */ /* 0x008fc80003f05070 */
[----:B------:R-:W-:Y:S02]  /*1c4b0*/  ISETP.NE.AND.EX P0, PT, R9, RZ, PT, P0 ;  /* 0x000000ff0900720c */ /* 0x000fe40003f05300 */
[----:B--2---:R-:W-:-:S05]  /*1c4c0*/  I2FP.F32.U32 R0, R14 ;  /* 0x0000000e00007245 */ /* 0x004fca0000201000 */
[----:B------:R-:W-:-:S04]  /*1c4d0*/  FMUL R0, R0, UR4 ;  /* 0x0000000400007c20 */ /* 0x000fc80008400000 */
[----:B------:R2:W3:Y:S02]  /*1c4e0*/  F2I.U32.TRUNC.NTZ R15, R0 ;  /* 0x00000000000f7305 */ /* 0x0004e4000020f000 */
[----:B01----:R-:W-:Y:S05]  /*1c4f0*/  @!P0 BRA `(.L_x_800) ;  /* 0x0000000000288947 */ /* 0x003fea0003800000 */
[----:B--2---:R-:W0:Y:S02]  /*1c500*/  LDC R0, c[0x0][0x634] ;  /* 0x00018d00ff007b82 */ /* 0x004e240000000800 */
        /* <DEDUP_REMOVED lines=9> */
.L_x_800:
[----:B------:R-:W0:Y:S01]  /*1c5a0*/  LDC.64 R26, c[0x0][0x640] ;  /* 0x00019000ff1a7b82 */ /* 0x000e220000000a00 */
[-C--:B------:R-:W-:Y:S01]  /*1c5b0*/  SHF.R.U64 R22, R6, R10.reuse, R7 ;  /* 0x0000000a06167219 */ /* 0x080fe20000001207 */
[----:B------:R-:W-:Y:S01]  /*1c5c0*/  IMAD.MOV.U32 R2, RZ, RZ, R23 ;  /* 0x000000ffff027224 */ /* 0x000fe200078e0017 */
[----:B--2---:R-:W-:Y:S01]  /*1c5d0*/  SHF.R.U32.HI R0, RZ, R10, R7 ;  /* 0x0000000aff007219 */ /* 0x004fe20000011607 */
[----:B------:R-:W-:Y:S01]  /*1c5e0*/  ULDC UR4, c[0x0][0x154] ;  /* 0x0000550000047ab9 */ /* 0x000fe20000000800 */
[----:B------:R-:W-:Y:S01]  /*1c5f0*/  IADD3 R5, P0, RZ, -R22, RZ ;  /* 0x80000016ff057210 */ /* 0x000fe20007f1e0ff */
[----:B------:R-:W-:Y:S01]  /*1c600*/  IMAD.MOV.U32 R7, RZ, RZ, 0x1 ;  /* 0x00000001ff077424 */ /* 0x000fe200078e00ff */
[----:B---3--:R-:W-:Y:S01]  /*1c610*/  IADD3 R15, -R15, RZ, RZ ;  /* 0x000000ff0f0f7210 */ /* 0x008fe20007ffe1ff */
[----:B------:R-:W1:Y:S02]  /*1c620*/  LDC R4, c[0x0][0x618] ;  /* 0x00018600ff047b82 */ /* 0x000e640000000800 */
[----:B------:R-:W-:-:S02]  /*1c630*/  IMAD.X R3, RZ, RZ, ~R0, P0 ;  /* 0x000000ffff037224 */ /* 0x000fc400000e0e00 */
[----:B------:R-:W-:Y:S02]  /*1c640*/  IMAD R15, R21, R15, R14 ;  /* 0x0000000f150f7224 */ /* 0x000fe400078e020e */
[-C--:B----4-:R-:W-:Y:S02]  /*1c650*/  IMAD R0, R3, R12.reuse, RZ ;  /* 0x0000000c03007224 */ /* 0x090fe400078e02ff */
[----:B------:R-:W2:Y:S01]  /*1c660*/  LDC R6, c[0x0][0x608] ;  /* 0x00018200ff067b82 */ /* 0x000ea20000000800 */
[----:B------:R-:W-:Y:S02]  /*1c670*/  IMAD.MOV.U32 R3, RZ, RZ, R25 ;  /* 0x000000ffff037224 */ /* 0x000fe400078e0019 */
[----:B------:R-:W-:-:S05]  /*1c680*/  IMAD.WIDE.U32 R2, R5, R12, R2 ;  /* 0x0000000c05027225 */ /* 0x000fca00078e0002 */
[----:B------:R-:W3:Y:S01]  /*1c690*/  LDC R24, c[0x0][0x658] ;  /* 0x00019600ff187b82 */ /* 0x000ee20000000800 */
[----:B------:R-:W-:Y:S01]  /*1c6a0*/  IMAD R5, R5, R13, R0 ;  /* 0x0000000d05057224 */ /* 0x000fe200078e0200 */
[----:B------:R-:W-:Y:S02]  /*1c6b0*/  I2FP.F32.U32 R0, R20 ;  /* 0x0000001400007245 */ /* 0x000fe40000201000 */
[----:B0-----:R-:W-:Y:S02]  /*1c6c0*/  ISETP.NE.U32.AND P0, PT, R26, RZ, PT ;  /* 0x000000ff1a00720c */ /* 0x001fe40003f05070 */
[----:B------:R-:W-:Y:S01]  /*1c6d0*/  IADD3 R3, R3, R5, RZ ;  /* 0x0000000503037210 */ /* 0x000fe20007ffe0ff */
[----:B------:R-:W-:Y:S01]  /*1c6e0*/  FMUL R0, R0, UR4 ;  /* 0x0000000400007c20 */ /* 0x000fe20008400000 */
[----:B------:R-:W0:Y:S01]  /*1c6f0*/  LDC R13, c[0x0][0x148] ;  /* 0x00005200ff0d7b82 */ /* 0x000e220000000800 */
[----:B------:R-:W-:Y:S01]  /*1c700*/  ISETP.NE.AND.EX P0, PT, R27, RZ, PT, P0 ;  /* 0x000000ff1b00720c */ /* 0x000fe20003f05300 */
[----:B------:R-:W-:Y:S01]  /*1c710*/  IMAD.MOV.U32 R5, RZ, RZ, -0x1 ;  /* 0xffffffffff057424 */ /* 0x000fe200078e00ff */
[-CC-:B-1----:R-:W-:Y:S01]  /*1c720*/  SHF.R.U64 R10, R2, R4.reuse, R3.reuse ;  /* 0x00000004020a7219 */ /* 0x182fe20000001203 */
[----:B------:R1:W4:Y:S01]  /*1c730*/  F2I.U32.TRUNC.NTZ R12, R0 ;  /* 0x00000000000c7305 */ /* 0x000322000020f000 */
[----:B------:R-:W-:-:S03]  /*1c740*/  SHF.R.U32.HI R3, RZ, R4, R3 ;  /* 0x00000004ff037219 */ /* 0x000fc60000011603 */
[----:B------:R-:W0:Y:S01]  /*1c750*/  LDC R14, c[0x0][0x600] ;  /* 0x00018000ff0e7b82 */ /* 0x000e220000000800 */
[-CC-:B--2---:R-:W-:Y:S02]  /*1c760*/  SHF.R.U64 R8, R10, R6.reuse, R3.reuse ;  /* 0x000000060a087219 */ /* 0x184fe40000001203 */
[----:B------:R-:W-:-:S05]  /*1c770*/  SHF.R.U32.HI R3, RZ, R6, R3 ;  /* 0x00000006ff037219 */ /* 0x000fca0000011603 */
[----:B------:R-:W2:Y:S01]  /*1c780*/  LDC R23, c[0x0][0x648] ;  /* 0x00019200ff177b82 */ /* 0x000ea20000000800 */
[-C--:B---3--:R-:W-:Y:S02]  /*1c790*/  SHF.L.U32 R5, R5, R24.reuse, RZ ;  /* 0x0000001805057219 */ /* 0x088fe400000006ff */
[-CC-:B------:R-:W-:Y:S02]  /*1c7a0*/  SHF.R.U64 R11, R8, R24.reuse, R3.reuse ;  /* 0x00000018080b7219 */ /* 0x180fe40000001203 */
[-C--:B------:R-:W-:Y:S02]  /*1c7b0*/  SHF.R.U32.HI R3, RZ, R24.reuse, R3 ;  /* 0x00000018ff037219 */ /* 0x080fe40000011603 */
[----:B------:R-:W-:Y:S01]  /*1c7c0*/  SHF.L.U32 R230, R7, R24, RZ ;  /* 0x0000001807e67219 */ /* 0x000fe200000006ff */
[----:B------:R-:W3:Y:S01]  /*1c7d0*/  LDC R25, c[0x0][0x638] ;  /* 0x00018e00ff197b82 */ /* 0x000ee20000000800 */
[----:B------:R-:W-:Y:S02]  /*1c7e0*/  LOP3.LUT R21, RZ, R5, RZ, 0x33, !PT ;  /* 0x00000005ff157212 */ /* 0x000fe400078e33ff */
[----:B------:R-:W-:-:S05]  /*1c7f0*/  MOV R2, R11 ;  /* 0x0000000b00027202 */ /* 0x000fca0000000f00 */
[----:B------:R-:W0:Y:S01]  /*1c800*/  LDC R28, c[0x0][0x610] ;  /* 0x00018400ff1c7b82 */ /* 0x000e220000000800 */
[----:B-1--4-:R-:W-:Y:S05]  /*1c810*/  @!P0 BRA `(.L_x_801) ;  /* 0x0000000000288947 */ /* 0x012fea0003800000 */
[----:B------:R-:W1:Y:S02]  /*1c820*/  LDC R0, c[0x0][0x64c] ;  /* 0x00019300ff007b82 */ /* 0x000e640000000800 */
[----:B-1----:R-:W-:-:S05]  /*1c830*/  IADD3 R7, P0, R11, R0, RZ ;  /* 0x000000000b077210 */ /* 0x002fca0007f1e0ff */
[----:B------:R-:W-:-:S04]  /*1c840*/  IMAD.X R9, RZ, RZ, R3, P0 ;  /* 0x000000ffff097224 */ /* 0x000fc800000e0603 */
[----:B------:R-:W-:-:S04]  /*1c850*/  IMAD.WIDE.U32 R2, R9, R26, RZ ;  /* 0x0000001a09027225 */ /* 0x000fc800078e00ff */
[----:B------:R-:W-:-:S04]  /*1c860*/  IMAD.WIDE.U32 R4, P0, R7, R27, R2 ;  /* 0x0000001b07047225 */ /* 0x000fc80007800002 */
[----:B------:R-:W-:Y:S01]  /*1c870*/  IMAD.WIDE.U32 R2, R7, R26, RZ ;  /* 0x0000001a07027225 */ /* 0x000fe200078e00ff */
[----:B------:R-:W-:-:S03]  /*1c880*/  MOV R6, R5 ;  /* 0x0000000500067202 */ /* 0x000fc60000000f00 */
[----:B------:R-:W-:Y:S01]  /*1c890*/  IMAD.X R7, RZ, RZ, RZ, P0 ;  /* 0x000000ffff077224 */ /* 0x000fe200000e06ff */
[----:B------:R-:W-:-:S05]  /*1c8a0*/  IADD3 RZ, P0, R3, R4, RZ ;  /* 0x0000000403ff7210 */ /* 0x000fca0007f1e0ff */
[----:B------:R-:W-:-:S08]  /*1c8b0*/  IMAD.WIDE.U32.X R2, R9, R27, R6, P0 ;  /* 0x0000001b09027225 */ /* 0x000fd000000e0406 */
.L_x_801:
[----:B------:R-:W1:Y:S01]  /*1c8c0*/  LDC R4, c[0x0][0x65c] ;  /* 0x00019700ff047b82 */ /* 0x000e620000000800 */
[----:B--2---:R-:W-:Y:S01]  /*1c8d0*/  SHF.R.U64 R0, R2, R23, R3 ;  /* 0x0000001702007219 */ /* 0x004fe20000001203 */
[----:B0-----:R-:W-:Y:S01]  /*1c8e0*/  VIADD R5, R14, 0xffffffff ;  /* 0xffffffff0e057836 */ /* 0x001fe20000000000 */
[----:B------:R-:W-:Y:S01]  /*1c8f0*/  LOP3.LUT R3, R8, R21, RZ, 0xc0, !PT ;  /* 0x0000001508037212 */ /* 0x000fe200078ec0ff */
[----:B------:R-:W-:Y:S01]  /*1c900*/  IMAD.MOV R12, RZ, RZ, -R12 ;  /* 0x000000ffff0c7224 */ /* 0x000fe200078e0a0c */
[----:B------:R-:W-:-:S03]  /*1c910*/  IADD3 R2, -R0, RZ, RZ ;  /* 0x000000ff00027210 */ /* 0x000fc60007ffe1ff */
[----:B------:R-:W-:Y:S01]  /*1c920*/  IMAD R230, R230, R0, R3 ;  /* 0x00000000e6e67224 */ /* 0x000fe200078e0203 */
[----:B------:R-:W-:Y:S01]  /*1c930*/  LOP3.LUT R3, R10, R5, RZ, 0xc0, !PT ;  /* 0x000000050a037212 */ /* 0x000fe200078ec0ff */
[----:B---3--:R-:W-:Y:S02]  /*1c940*/  IMAD R0, R2, R25, R11 ;  /* 0x0000001902007224 */ /* 0x008fe400078e020b */
[----:B------:R-:W-:Y:S02]  /*1c950*/  IMAD.MOV.U32 R2, RZ, RZ, 0x1 ;  /* 0x00000001ff027424 */ /* 0x000fe400078e00ff */
[----:B------:R-:W-:-:S03]  /*1c960*/  IMAD R3, R0, R14, R3 ;  /* 0x0000000e00037224 */ /* 0x000fc600078e0203 */
[----:B------:R-:W-:Y:S02]  /*1c970*/  PRMT R0, R2, 0x7610, R0 ;  /* 0x0000761002007816 */ /* 0x000fe40000000000 */
[----:B-1----:R-:W-:-:S13]  /*1c980*/  ISETP.NE.AND P0, PT, R4, 0x1, PT ;  /* 0x000000010400780c */ /* 0x002fda0003f05270 */
[----:B------:R-:W-:-:S04]  /*1c990*/  @P0 IMAD R15, R13, R12, R20 ;  /* 0x0000000c0d0f0224 */ /* 0x000fc800078e0214 */
[----:B------:R-:W-:-:S05]  /*1c9a0*/  IMAD R230, R230, R28, R15 ;  /* 0x0000001ce6e67224 */ /* 0x000fca00078e020f */
[----:B------:R-:W-:Y:S02]  /*1c9b0*/  SEL R2, R3, R230, !P0 ;  /* 0x000000e603027207 */ /* 0x000fe40004000000 */
[----:B------:R-:W-:-:S03]  /*1c9c0*/  SEL R230, R230, R3, !P0 ;  /* 0x00000003e6e67207 */ /* 0x000fc60004000000 */
[----:B------:R2:W-:Y:S04]  /*1c9d0*/  STL [R1+0x308], R2 ;  /* 0x0003080201007387 */ /* 0x0005e80000100800 */
.L_x_799:
[----:B------:R-:W-:Y:S01]  /*1c9e0*/  LOP3.LUT P0, RZ, R0, 0xff, RZ, 0xc0, !PT ;  /* 0x000000ff00ff7812 */ /* 0x000fe2000780c0ff */
[----:B0-----:R-:W-:-:S12]  /*1c9f0*/  IMAD.MOV.U32 R23, RZ, RZ, R230 ;  /* 0x000000ffff177224 */ /* 0x001fd800078e00e6 */
[----:B------:R-:W-:Y:S05]  /*1ca00*/  @P0 BRA `(.L_x_802) ;  /* 0xfffffe4400740947 */ /* 0x000fea000383ffff */
[----:B------:R-:W-:Y:S05]  /*1ca10*/  EXIT ;  /* 0x000000000000794d */ /* 0x000fea0003800000 */
.L_x_3:
[----:B------:R-:W2:Y:S01]  /*1ca20*/  LDL R20, [R1+0x304] ;  /* 0x0003040001147983 */ /* 0x000ea20000100800 */
[----:B0-----:R-:W-:-:S03]  /*1ca30*/  ULDC.64 UR4, c[0x0][0x650] ;  /* 0x0001940000047ab9 */ /* 0x001fc60000000a00 */
[----:B------:R-:W3:Y:S01]  /*1ca40*/  LDL R21, [R1+0x300] ;  /* 0x0003000001157983 */ /* 0x000ee20000100800 */
[----:B------:R-:W-:Y:S01]  /*1ca50*/  PRMT R7, RZ, 0x7610, R7 ;  /* 0x00007610ff077816 */ /* 0x000fe20000000007 */
[----:B------:R-:W-:Y:S01]  /*1ca60*/  IMAD.MOV.U32 R3, RZ, RZ, -0x1 ;  /* 0xffffffffff037424 */ /* 0x000fe200078e00ff */
[----:B------:R-:W-:Y:S01]  /*1ca70*/  MOV R2, 0xffffffff ;  /* 0xffffffff00027802 */ /* 0x000fe20000000f00 */
[----:B------:R-:W-:Y:S01]  /*1ca80*/  IMAD.MOV.U32 R10, RZ, RZ, -0x1 ;  /* 0xffffffffff0a7424 */ /* 0x000fe200078e00ff */
[----:B--2---:R-:W-:-:S04]  /*1ca90*/  ISETP.GE.U32.AND P0, PT, R20, UR4, PT ;  /* 0x0000000414007c0c */ /* 0x004fc8000bf06070 */
[----:B---3--:R-:W-:-:S13]  /*1caa0*/  ISETP.GE.U32.AND.EX P0, PT, R21, UR5, PT, P0 ;  /* 0x0000000515007c0c */ /* 0x008fda000bf06100 */
[----:B------:R-:W-:Y:S05]  /*1cab0*/  @P0 BRA `(.L_x_803) ;  /* 0x0000000400680947 */ /* 0x000fea0003800000 */
        /* <DEDUP_REMOVED lines=18> */
.L_x_804:
[--C-:B------:R-:W-:Y:S01]  /*1cbe0*/  SHF.R.U64 R12, R10, R14, R11.reuse ;  /* 0x0000000e0a0c7219 */ /* 0x100fe2000000120b */
[----:B------:R-:W0:Y:S01]  /*1cbf0*/  LDC R18, c[0x0][0x618] ;  /* 0x00018600ff127b82 */ /* 0x000e220000000800 */
[----:B------:R-:W-:Y:S01]  /*1cc00*/  I2FP.F32.U32 R8, R4 ;  /* 0x0000000400087245 */ /* 0x000fe20000201000 */
[----:B------:R-:W-:Y:S01]  /*1cc10*/  ULDC UR4, c[0x0][0x150] ;  /* 0x0000540000047ab9 */ /* 0x000fe20000000800 */
[----:B------:R-:W-:Y:S01]  /*1cc20*/  SHF.R.U32.HI R2, RZ, R14, R11 ;  /* 0x0000000eff027219 */ /* 0x000fe2000001160b */
[----:B------:R-:W-:Y:S01]  /*1cc30*/  IMAD.MOV.U32 R3, RZ, RZ, R21 ;  /* 0x000000ffff037224 */ /* 0x000fe200078e0015 */
[----:B------:R-:W-:Y:S01]  /*1cc40*/  IADD3 R5, P0, RZ, -R12, RZ ;  /* 0x8000000cff057210 */ /* 0x000fe20007f1e0ff */
[----:B------:R-:W-:Y:S01]  /*1cc50*/  FMUL R9, R8, UR4 ;  /* 0x0000000408097c20 */ /* 0x000fe20008400000 */
[----:B------:R-:W-:Y:S01]  /*1cc60*/  ULDC UR4, c[0x0][0x154] ;  /* 0x0000550000047ab9 */ /* 0x000fe20000000800 */
[----:B------:R-:W1:Y:S02]  /*1cc70*/  LDC.64 R22, c[0x0][0x640] ;  /* 0x00019000ff167b82 */ /* 0x000e640000000a00 */
[----:B------:R-:W-:Y:S01]  /*1cc80*/  IMAD.X R7, RZ, RZ, ~R2, P0 ;  /* 0x000000ffff077224 */ /* 0x000fe200000e0e02 */
[----:B------:R-:W-:Y:S01]  /*1cc90*/  MOV R2, R20 ;  /* 0x0000001400027202 */ /* 0x000fe20000000f00 */
[----:B------:R-:W2:Y:S02]  /*1cca0*/  F2I.U32.TRUNC.NTZ R9, R9 ;  /* 0x0000000900097305 */ /* 0x000ea4000020f000 */
[----:B------:R-:W-:-:S02]  /*1ccb0*/  IMAD R8, R7, R16, RZ ;  /* 0x0000001007087224 */ /* 0x000fc400078e02ff */
[----:B------:R-:W3:Y:S01]  /*1ccc0*/  LDC R11, c[0x0][0x144] ;  /* 0x00005100ff0b7b82 */ /* 0x000ee20000000800 */
[----:B------:R-:W-:-:S04]  /*1ccd0*/  IMAD.WIDE.U32 R2, R5, R16, R2 ;  /* 0x0000001005027225 */ /* 0x000fc800078e0002 */
[----:B------:R-:W-:Y:S02]  /*1cce0*/  IMAD R5, R5, R17, R8 ;  /* 0x0000001105057224 */ /* 0x000fe400078e0208 */
[----:B------:R-:W-:Y:S01]  /*1ccf0*/  IMAD.MOV.U32 R8, RZ, RZ, -0x1 ;  /* 0xffffffffff087424 */ /* 0x000fe200078e00ff */
[----:B------:R-:W4:Y:S01]  /*1cd00*/  LDC R14, c[0x0][0x608] ;  /* 0x00018200ff0e7b82 */ /* 0x000f220000000800 */
[----:B------:R-:W-:Y:S01]  /*1cd10*/  IMAD.IADD R3, R3, 0x1, R5 ;  /* 0x0000000103037824 */ /* 0x000fe200078e0205 */
[----:B------:R-:W-:-:S04]  /*1cd20*/  I2FP.F32.U32 R5, R6 ;  /* 0x0000000600057245 */ /* 0x000fc80000201000 */
[-CC-:B0-----:R-:W-:Y:S01]  /*1cd30*/  SHF.R.U64 R10, R2, R18.reuse, R3.reuse ;  /* 0x00000012020a7219 */ /* 0x181fe20000001203 */
[----:B------:R-:W-:Y:S01]  /*1cd40*/  FMUL R5, R5, UR4 ;  /* 0x0000000405057c20 */ /* 0x000fe20008400000 */
[----:B------:R-:W0:Y:S01]  /*1cd50*/  LDC R7, c[0x0][0x658] ;  /* 0x00019600ff077b82 */ /* 0x000e220000000800 */
[----:B--2---:R-:W-:Y:S02]  /*1cd60*/  IADD3 R2, -R9, RZ, RZ ;  /* 0x000000ff09027210 */ /* 0x004fe40007ffe1ff */
[----:B-1----:R-:W-:Y:S02]  /*1cd70*/  ISETP.NE.U32.AND P0, PT, R22, RZ, PT ;  /* 0x000000ff1600720c */ /* 0x002fe40003f05070 */
[----:B------:R-:W-:Y:S02]  /*1cd80*/  SHF.R.U32.HI R3, RZ, R18, R3 ;  /* 0x00000012ff037219 */ /* 0x000fe40000011603 */
[----:B------:R-:W-:Y:S01]  /*1cd90*/  ISETP.NE.AND.EX P0, PT, R23, RZ, PT, P0 ;  /* 0x000000ff1700720c */ /* 0x000fe20003f05300 */
[----:B------:R-:W1:Y:S01]  /*1cda0*/  LDC R17, c[0x0][0x148] ;  /* 0x00005200ff117b82 */ /* 0x000e620000000800 */
[----:B---3--:R-:W-:Y:S01]  /*1cdb0*/  IMAD R21, R11, R2, R4 ;  /* 0x000000020b157224 */ /* 0x008fe200078e0204 */
[----:B------:R-:W-:-:S06]  /*1cdc0*/  MOV R4, 0x1 ;  /* 0x0000000100047802 */ /* 0x000fcc0000000f00 */
[----:B------:R-:W2:Y:S01]  /*1cdd0*/  LDC R16, c[0x0][0x600] ;  /* 0x00018000ff107b82 */ /* 0x000ea20000000800 */
[-CC-:B----4-:R-:W-:Y:S02]  /*1cde0*/  SHF.R.U64 R13, R10, R14.reuse, R3.reuse ;  /* 0x0000000e0a0d7219 */ /* 0x190fe40000001203 */
[----:B------:R-:W-:Y:S02]  /*1cdf0*/  SHF.R.U32.HI R2, RZ, R14, R3 ;  /* 0x0000000eff027219 */ /* 0x000fe40000011603 */
[----:B------:R3:W4:Y:S03]  /*1ce00*/  F2I.U32.TRUNC.NTZ R14, R5 ;  /* 0x00000005000e7305 */ /* 0x000726000020f000 */
[----:B------:R-:W1:Y:S01]  /*1ce10*/  LDC R20, c[0x0][0x648] ;  /* 0x00019200ff147b82 */ /* 0x000e620000000800 */
[-C--:B0-----:R-:W-:Y:S02]  /*1ce20*/  SHF.R.U64 R15, R13, R7.reuse, R2 ;  /* 0x000000070d0f7219 */ /* 0x081fe40000001202 */
[----:B------:R-:W-:-:S02]  /*1ce30*/  SHF.L.U32 R8, R8, R7, RZ ;  /* 0x0000000708087219 */ /* 0x000fc400000006ff */
[-C--:B------:R-:W-:Y:S01]  /*1ce40*/  SHF.R.U32.HI R3, RZ, R7.reuse, R2 ;  /* 0x00000007ff037219 */ /* 0x080fe20000011602 */
[----:B------:R-:W-:Y:S01]  /*1ce50*/  IMAD.MOV.U32 R2, RZ, RZ, R15 ;  /* 0x000000ffff027224 */ /* 0x000fe200078e000f */
[----:B------:R-:W-:Y:S01]  /*1ce60*/  SHF.L.U32 R18, R4, R7, RZ ;  /* 0x0000000704127219 */ /* 0x000fe200000006ff */
[----:B------:R-:W0:Y:S01]  /*1ce70*/  LDC R24, c[0x0][0x638] ;  /* 0x00018e00ff187b82 */ /* 0x000e220000000800 */
[----:B------:R-:W-:-:S07]  /*1ce80*/  LOP3.LUT R26, RZ, R8, RZ, 0x33, !PT ;  /* 0x00000008ff1a7212 */ /* 0x000fce00078e33ff */
[----:B------:R-:W0:Y:S01]  /*1ce90*/  LDC R25, c[0x0][0x610] ;  /* 0x00018400ff197b82 */ /* 0x000e220000000800 */
[----:B---34-:R-:W-:Y:S05]  /*1cea0*/  @!P0 BRA `(.L_x_805) ;  /* 0x0000000000288947 */ /* 0x018fea0003800000 */
[----:B------:R-:W3:Y:S02]  /*1ceb0*/  LDC R2, c[0x0][0x64c] ;  /* 0x00019300ff027b82 */ /* 0x000ee40000000800 */
[----:B---3--:R-:W-:-:S04]  /*1cec0*/  IADD3 R7, P0, R15, R2, RZ ;  /* 0x000000020f077210 */ /* 0x008fc80007f1e0ff */
[----:B------:R-:W-:-:S05]  /*1ced0*/  IADD3.X R11, RZ, R3, RZ, P0, !PT ;  /* 0x00000003ff0b7210 */ /* 0x000fca00007fe4ff */
[----:B------:R-:W-:-:S04]  /*1cee0*/  IMAD.WIDE.U32 R2, R11, R22, RZ ;  /* 0x000000160b027225 */ /* 0x000fc800078e00ff */
[----:B------:R-:W-:-:S04]  /*1cef0*/  IMAD.WIDE.U32 R4, P0, R7, R23, R2 ;  /* 0x0000001707047225 */ /* 0x000fc80007800002 */
[----:B------:R-:W-:Y:S01]  /*1cf00*/  IMAD.WIDE.U32 R2, R7, R22, RZ ;  /* 0x0000001607027225 */ /* 0x000fe200078e00ff */
[----:B------:R-:W-:-:S03]  /*1cf10*/  MOV R8, R5 ;  /* 0x0000000500087202 */ /* 0x000fc60000000f00 */
[----:B------:R-:W-:Y:S01]  /*1cf20*/  IMAD.X R9, RZ, RZ, RZ, P0 ;  /* 0x000000ffff097224 */ /* 0x000fe200000e06ff */
[----:B------:R-:W-:-:S05]  /*1cf30*/  IADD3 RZ, P0, R3, R4, RZ ;  /* 0x0000000403ff7210 */ /* 0x000fca0007f1e0ff */
[----:B------:R-:W-:-:S08]  /*1cf40*/  IMAD.WIDE.U32.X R2, R11, R23, R8, P0 ;  /* 0x000000170b027225 */ /* 0x000fd000000e0408 */
.L_x_805:
[----:B------:R-:W3:Y:S01]  /*1cf50*/  LDC R4, c[0x0][0x65c] ;  /* 0x00019700ff047b82 */ /* 0x000ee20000000800 */
[----:B-1----:R-:W-:Y:S01]  /*1cf60*/  SHF.R.U64 R3, R2, R20, R3 ;  /* 0x0000001402037219 */ /* 0x002fe20000001203 */
[----:B------:R-:W-:Y:S01]  /*1cf70*/  IMAD.MOV R14, RZ, RZ, -R14 ;  /* 0x000000ffff0e7224 */ /* 0x000fe200078e0a0e */
[----:B------:R-:W-:Y:S02]  /*1cf80*/  LOP3.LUT R2, R13, R26, RZ, 0xc0, !PT ;  /* 0x0000001a0d027212 */ /* 0x000fe400078ec0ff */
[----:B--2---:R-:W-:Y:S02]  /*1cf90*/  IADD3 R5, R16, -0x1, RZ ;  /* 0xffffffff10057810 */ /* 0x004fe40007ffe0ff */
[----:B------:R-:W-:Y:S01]  /*1cfa0*/  MOV R7, 0x1 ;  /* 0x0000000100077802 */ /* 0x000fe20000000f00 */
[----:B------:R-:W-:Y:S01]  /*1cfb0*/  IMAD R2, R18, R3, R2 ;  /* 0x0000000312027224 */ /* 0x000fe200078e0202 */
[----:B------:R-:W-:Y:S02]  /*1cfc0*/  LOP3.LUT R10, R10, R5, RZ, 0xc0, !PT ;  /* 0x000000050a0a7212 */ /* 0x000fe400078ec0ff */
[----:B---3--:R-:W-:Y:S01]  /*1cfd0*/  ISETP.NE.AND P0, PT, R4, 0x1, PT ;  /* 0x000000010400780c */ /* 0x008fe20003f05270 */
[----:B------:R-:W-:-:S04]  /*1cfe0*/  IMAD.MOV R4, RZ, RZ, -R3 ;  /* 0x000000ffff047224 */ /* 0x000fc800078e0a03 */
[----:B0-----:R-:W-:-:S04]  /*1cff0*/  IMAD R3, R4, R24, R15 ;  /* 0x0000001804037224 */ /* 0x001fc800078e020f */
[----:B------:R-:W-:Y:S02]  /*1d000*/  IMAD R5, R3, R16, R10 ;  /* 0x0000001003057224 */ /* 0x000fe400078e020a */
[----:B------:R-:W-:Y:S02]  /*1d010*/  IMAD.MOV.U32 R10, RZ, RZ, R12 ;  /* 0x000000ffff0a7224 */ /* 0x000fe400078e000c */
[----:B------:R-:W-:-:S04]  /*1d020*/  @P0 IMAD R21, R17, R14, R6 ;  /* 0x0000000e11150224 */ /* 0x000fc800078e0206 */
[----:B------:R-:W-:-:S05]  /*1d030*/  IMAD R2, R2, R25, R21 ;  /* 0x0000001902027224 */ /* 0x000fca00078e0215 */
[----:B------:R-:W-:Y:S02]  /*1d040*/  SEL R3, R5, R2, !P0 ;  /* 0x0000000205037207 */ /* 0x000fe40004000000 */
[----:B------:R-:W-:-:S07]  /*1d050*/  SEL R2, R2, R5, !P0 ;  /* 0x0000000502027207 */ /* 0x000fce0004000000 */
.L_x_803:
[----:B------:R-:W-:-:S08]  /*1d060*/  NOP ;  /* 0x0000000000007918 */ /* 0x000fd00000000000 */
[----:B------:R-:W0:-:S00]  /*1d070*/  USETMAXREG.DEALLOC.CTAPOOL 0x18 ;  /* 0x00000018000079c8 */ /* 0x000e0000080e0500 */
[----:B0-----:R-:W-:-:S13]  /*1d080*/  ISETP.NE.AND P0, PT, R0, RZ, PT ;  /* 0x000000ff0000720c */ /* 0x001fda0003f05270 */
[----:B------:R-:W-:Y:S05]  /*1d090*/  @P0 EXIT ;  /* 0x000000000000094d */ /* 0x000fea0003800000 */
[----:B------:R-:W-:Y:S01]  /*1d0a0*/  LOP3.LUT P0, RZ, R7, 0xff, RZ, 0xc0, !PT ;  /* 0x000000ff07ff7812 */ /* 0x000fe2000780c0ff */
[----:B------:R-:W-:Y:S01]  /*1d0b0*/  IMAD.MOV.U32 R6, RZ, RZ, RZ ;  /* 0x000000ffff067224 */ /* 0x000fe200078e00ff */
[----:B------:R-:W-:-:S11]  /*1d0c0*/  MOV R0, 0x1 ;  /* 0x0000000100007802 */ /* 0x000fd60000000f00 */
[----:B------:R-:W-:Y:S05]  /*1d0d0*/  @!P0 BRA `(.L_x_806) ;  /* 0x0000000c00508947 */ /* 0x000fea0003800000 */
[----:B------:R-:W0:Y:S01]  /*1d0e0*/  LDC R0, c[0x0][0x28c] ;  /* 0x0000a300ff007b82 */ /* 0x000e220000000800 */
[----:B------:R-:W1:Y:S01]  /*1d0f0*/  S2R R4, SR_TID.X ;  /* 0x0000000000047919 */ /* 0x000e620000002100 */
[----:B------:R-:W-:Y:S01]  /*1d100*/  ULDC UR5, c[0x0][0x600] ;  /* 0x0001800000057ab9 */ /* 0x000fe20000000800 */
[----:B------:R-:W-:Y:S01]  /*1d110*/  ULDC UR4, c[0x0][0xc] ;  /* 0x0000030000047ab9 */ /* 0x000fe20000000800 */
[----:B------:R-:W-:Y:S01]  /*1d120*/  UIADD3 UR16, UR5, -0x1, URZ ;  /* 0xffffffff05107890 */ /* 0x000fe2000fffe03f */
[----:B------:R-:W-:Y:S01]  /*1d130*/  BSSY B0, `(.L_x_806) ;  /* 0x00000ce000007945 */ /* 0x000fe20003800000 */
[----:B------:R-:W-:Y:S01]  /*1d140*/  ULDC UR6, c[0x0][0x658] ;  /* 0x0001960000067ab9 */ /* 0x000fe20000000800 */
[----:B------:R-:W-:Y:S01]  /*1d150*/  ULDC UR5, c[0x0][0x10] ;  /* 0x0000040000057ab9 */ /* 0x000fe20000000800 */
[----:B------:R-:W-:Y:S01]  /*1d160*/  UMOV UR7, 0xffffffff ;  /* 0xffffffff00077882 */ /* 0x000fe20000000000 */
[----:B------:R-:W-:Y:S01]  /*1d170*/  UMOV UR8, 0x1 ;  /* 0x0000000100087882 */ /* 0x000fe20000000000 */
[----:B------:R-:W-:Y:S01]  /*1d180*/  UIMAD.WIDE.U32 UR4, UR4, UR5, URZ ;  /* 0x00000005040472a5 */ /* 0x000fe2000f8e003f */
[----:B------:R-:W-:Y:S01]  /*1d190*/  IMAD.MOV.U32 R11, RZ, RZ, 0x1 ;  /* 0x00000001ff0b7424 */ /* 0x000fe200078e00ff */
[----:B------:R-:W-:Y:S01]  /*1d1a0*/  USHF.L.U32 UR7, UR7, UR6, URZ ;  /* 0x0000000607077299 */ /* 0x000fe2000800063f */
[----:B------:R-:W-:Y:S01]  /*1d1b0*/  LOP3.LUT R8, R19, 0x2, RZ, 0xfc, !PT ;  /* 0x0000000213087812 */ /* 0x000fe200078efcff */
[----:B------:R-:W-:Y:S01]  /*1d1c0*/  USHF.L.U32 UR18, UR8, UR6, URZ ;  /* 0x0000000608127299 */ /* 0x000fe2000800063f */
[----:B------:R-:W-:Y:S01]  /*1d1d0*/  IMAD.MOV.U32 R6, RZ, RZ, RZ ;  /* 0x000000ffff067224 */ /* 0x000fe200078e00ff */
[----:B------:R-:W-:Y:S01]  /*1d1e0*/  ULOP3.LUT UR17, URZ, UR7, URZ, 0x33, !UPT ;  /* 0x000000073f117292 */ /* 0x000fe2000f8e333f */
[----:B------:R-:W-:Y:S01]  /*1d1f0*/  ULDC UR6, c[0x0][0x14] ;  /* 0x0000050000067ab9 */ /* 0x000fe20000000800 */
[----:B------:R-:W-:Y:S01]  /*1d200*/  ULDC.64 UR22, c[0x0][0x198] ;  /* 0x0000660000167ab9 */ /* 0x000fe20000000a00 */
[----:B------:R-:W-:-:S02]  /*1d210*/  UIMAD.WIDE.U32 UR20, UR4, UR6, URZ ;  /* 0x00000006041472a5 */ /* 0x000fc4000f8e003f */
[----:B------:R-:W-:Y:S01]  /*1d220*/  UIMAD UR13, UR5, UR6, URZ ;  /* 0x00000006050d72a4 */ /* 0x000fe2000f8e023f */
[----:B0-----:R-:W-:-:S03]  /*1d230*/  IADD3 R0, R0, 0x3f, RZ ;  /* 0x0000003f00007810 */ /* 0x001fc60007ffe0ff */
[----:B------:R-:W-:Y:S01]  /*1d240*/  UIADD3 UR13, UR21, UR13, URZ ;  /* 0x0000000d150d7290 */ /* 0x000fe2000fffe03f */
[----:B------:R-:W-:-:S04]  /*1d250*/  SHF.R.S32.HI R5, RZ, 0x1f, R0 ;  /* 0x0000001fff057819 */ /* 0x000fc80000011400 */
[----:B------:R-:W-:Y:S02]  /*1d260*/  LEA.HI R5, R5, R0, RZ, 0x6 ;  /* 0x0000000005057211 */ /* 0x000fe400078f30ff */
[C---:B-1----:R-:W-:Y:S02]  /*1d270*/  LOP3.LUT P2, RZ, R4.reuse, 0x7f, RZ, 0xc0, !PT ;  /* 0x0000007f04ff7812 */ /* 0x042fe4000784c0ff */
[----:B------:R-:W-:Y:S02]  /*1d280*/  LOP3.LUT P0, RZ, R4, 0x1f, RZ, 0xc0, !PT ;  /* 0x0000001f04ff7812 */ /* 0x000fe4000780c0ff */
[----:B------:R-:W-:Y:S02]  /*1d290*/  SHF.R.S32.HI R7, RZ, 0x6, R5 ;  /* 0x00000006ff077819 */ /* 0x000fe40000011405 */
[----:B------:R-:W-:Y:S02]  /*1d2a0*/  PLOP3.LUT P0, PT, P0, P2, PT, 0x8a, 0x0 ;  /* 0x000000000000781c */ /* 0x000fe40000705172 */
[----:B------:R-:W-:-:S02]  /*1d2b0*/  MOV R0, 0x1 ;  /* 0x0000000100007802 */ /* 0x000fc40000000f00 */
[----:B------:R-:W-:-:S09]  /*1d2c0*/  IADD3 R16, R7, 0x1, RZ ;  /* 0x0000000107107810 */ /* 0x000fd20007ffe0ff */
.L_x_818:
[----:B------:R-:W-:-:S03]  /*1d2d0*/  UMOV UR4, 0xffffffff ;  /* 0xffffffff00047882 */ /* 0x000fc60000000000 */
[----:B------:R-:W-:Y:S05]  /*1d2e0*/  BRA.DIV UR4, `(.L_x_807) ;  /* 0x0000000e04fc7947 */ /* 0x000fea000b800000 */
[----:B------:R-:W-:-:S13]  /*1d2f0*/  ELECT P6, URZ, PT ;  /* 0x00000000003f782f */ /* 0x000fda00038c0000 */
.L_x_831:
[----:B------:R-:W0:Y:S01]  /*1d300*/  LDC R4, c[0x0][0x28c] ;  /* 0x0000a300ff047b82 */ /* 0x000e220000000800 */
[----:B------:R-:W-:Y:S01]  /*1d310*/  BSSY B1, `(.L_x_808) ;  /* 0x0000037000017945 */ /* 0x000fe20003800000 */
[----:B0-----:R-:W-:-:S13]  /*1d320*/  ISETP.LT.OR P6, PT, R4, 0x1, !P6 ;  /* 0x000000010400780c */ /* 0x001fda00077c1670 */
[----:B------:R-:W-:Y:S05]  /*1d330*/  @P6 BRA `(.L_x_809) ;  /* 0x0000000000d06947 */ /* 0x000fea0003800000 */
[----:B------:R-:W-:Y:S01]  /*1d340*/  IMAD R3, R3, 0x180, RZ ;  /* 0x0000018003037824 */ /* 0x000fe200078e02ff */
[----:B------:R-:W-:Y:S01]  /*1d350*/  MOV R4, R16 ;  /* 0x0000001000047202 */ /* 0x000fe20000000f00 */
[----:B------:R-:W-:Y:S01]  /*1d360*/  IMAD R2, R2, 0xc0, RZ ;  /* 0x000000c002027824 */ /* 0x000fe200078e02ff */
[----:B------:R-:W-:Y:S01]  /*1d370*/  MOV R9, R6 ;  /* 0x0000000600097202 */ /* 0x000fe20000000f00 */
[----:B------:R-:W-:Y:S02]  /*1d380*/  IMAD.MOV.U32 R14, RZ, RZ, RZ ;  /* 0x000000ffff0e7224 */ /* 0x000fe400078e00ff */
[----:B------:R-:W-:-:S07]  /*1d390*/  IMAD.MOV.U32 R5, RZ, RZ, R0 ;  /* 0x000000ffff057224 */ /* 0x000fce00078e0000 */
.L_x_813:
[----:B------:R-:W0:Y:S01]  /*1d3a0*/  S2R R13, SR_CgaCtaId ;  /* 0x00000000000d7919 */ /* 0x000e220000008800 */
[----:B------:R-:W-:Y:S02]  /*1d3b0*/  MOV R12, 0x400 ;  /* 0x00000400000c7802 */ /* 0x000fe40000000f00 */
[----:B------:R-:W-:Y:S02]  /*1d3c0*/  SHF.L.U32 R18, R5, 0x1f, RZ ;  /* 0x0000001f05127819 */ /* 0x000fe400000006ff */
[----:B0-----:R-:W-:-:S05]  /*1d3d0*/  LEA R12, R13, R12, 0x18 ;  /* 0x0000000c0d0c7211 */ /* 0x001fca00078ec0ff */
[----:B------:R-:W-:-:S04]  /*1d3e0*/  IMAD R13, R9, 0x8, R12 ;  /* 0x00000008090d7824 */ /* 0x000fc800078e020c */
[----:B------:R-:W0:Y:S02]  /*1d3f0*/  SYNCS.PHASECHK.TRANS64.TRYWAIT P1, [R13+URZ+0x30], R18 ;  /* 0x000030120d0075a7 */ /* 0x000e24000802017f */
[----:B0-----:R-:W-:Y:S05]  /*1d400*/  @!P1 BRA `(.L_x_810) ;  /* 0x0000000c00d49947 */ /* 0x001fea0003800000 */
.L_x_832:
[----:B0-----:R-:W0:Y:S01]  /*1d410*/  @!P2 LDC R18, c[0x0][0x500] ;  /* 0x00014000ff12ab82 */ /* 0x001e220000000800 */
[----:B------:R-:W-:-:S04]  /*1d420*/  PRMT R15, R8, 0x9910, RZ ;  /* 0x00009910080f7816 */ /* 0x000fc800000000ff */
[----:B------:R-:W-:Y:S01]  /*1d430*/  ISETP.NE.AND P1, PT, R15, 0x2, PT ;  /* 0x000000020f00780c */ /* 0x000fe20003f25270 */
[----:B0-----:R0:W-:-:S12]  /*1d440*/  @!P2 SYNCS.ARRIVE.TRANS64 RZ, [R13+URZ], R18 ;  /* 0x000000120dffa9a7 */ /* 0x0011d8000800003f */
[----:B------:R-:W-:Y:S05]  /*1d450*/  @P1 BRA `(.L_x_811) ;  /* 0x0000000000041947 */ /* 0x000fea0003800000 */
[----:B------:R-:W-:Y:S01]  /*1d460*/  BPT.TRAP 0x1 ;  /* 0x000000040000795c */ /* 0x000fe20000300000 */
.L_x_811:
[----:B------:R-:W-:Y:S05]  /*1d470*/  @P0 BRA `(.L_x_812) ;  /* 0x0000000000040947 */ /* 0x000fea0003800000 */
[----:B------:R-:W-:Y:S01]  /*1d480*/  BPT.TRAP 0x1 ;  /* 0x000000040000795c */ /* 0x000fe20000300000 */
.L_x_812:
[----:B------:R-:W-:Y:S01]  /*1d490*/  R2UR UR9, R13 ;  /* 0x000000000d0972ca */ /* 0x000fe200000e0000 */
[C-C-:B0-----:R-:W-:Y:S01]  /*1d4a0*/  IMAD R13, R9.reuse, 0x3000, R12.reuse ;  /* 0x00003000090d7824 */ /* 0x141fe200078e020c */
[----:B------:R-:W-:Y:S01]  /*1d4b0*/  UIADD3 UR4, UP0, UR22, 0xf0, URZ ;  /* 0x000000f016047890 */ /* 0x000fe2000ff1e03f */
[----:B------:R-:W-:Y:S01]  /*1d4c0*/  IMAD R12, R9, 0x6000, R12 ;  /* 0x00006000090c7824 */ /* 0x000fe200078e020c */
[----:B------:R-:W-:Y:S01]  /*1d4d0*/  R2UR UR11, R2 ;  /* 0x00000000020b72ca */ /* 0x000fe200000e0000 */
[----:B------:R-:W-:Y:S01]  /*1d4e0*/  VIADD R4, R4, 0xffffffff ;  /* 0xffffffff04047836 */ /* 0x000fe20000000000 */
[----:B------:R-:W-:Y:S01]  /*1d4f0*/  R2UR UR5, R13 ;  /* 0x000000000d0572ca */ /* 0x000fe200000e0000 */
[----:B------:R-:W-:Y:S01]  /*1d500*/  UIADD3 UR24, UP1, UR22, 0x1f0, URZ ;  /* 0x000001f016187890 */ /* 0x000fe2000ff3e03f */
[----:B------:R-:W-:Y:S01]  /*1d510*/  R2UR UR8, R12 ;  /* 0x000000000c0872ca */ /* 0x000fe200000e0000 */
[----:B------:R-:W-:Y:S01]  /*1d520*/  UMOV UR6, 0x0 ;  /* 0x0000000000067882 */ /* 0x000fe20000000000 */
[----:B------:R-:W-:Y:S01]  /*1d530*/  R2UR UR10, R14 ;  /* 0x000000000e0a72ca */ /* 0x000fe200000e0000 */
[----:B------:R-:W-:Y:S01]  /*1d540*/  UIADD3.X UR25, URZ, UR23, URZ, UP1, !UPT ;  /* 0x000000173f197290 */ /* 0x000fe20008ffe43f */
[----:B------:R-:W-:Y:S01]  /*1d550*/  R2UR UR12, R10 ;  /* 0x000000000a0c72ca */ /* 0x000fe200000e0000 */
[----:B------:R-:W-:Y:S01]  /*1d560*/  UMOV UR7, 0x10000000 ;  /* 0x1000000000077882 */ /* 0x000fe20000000000 */
[----:B------:R-:W-:-:S02]  /*1d570*/  R2UR UR19, R3 ;  /* 0x00000000031372ca */ /* 0x000fc400000e0000 */
[----:B------:R-:W-:Y:S02]  /*1d580*/  ISETP.GT.AND P3, PT, R4, 0x1, PT ;  /* 0x000000010400780c */ /* 0x000fe40003f64270 */
[----:B------:R-:W-:Y:S01]  /*1d590*/  IADD3 R9, R9, 0x1, RZ ;  /* 0x0000000109097810 */ /* 0x000fe20007ffe0ff */
[----:B------:R-:W-:Y:S01]  /*1d5a0*/  UIADD3 UR14, UR5, 0x180, URZ ;  /* 0x00000180050e7890 */ /* 0x000fe2000fffe03f */
[----:B------:R-:W-:Y:S01]  /*1d5b0*/  IADD3 R14, R14, 0x40, RZ ;  /* 0x000000400e0e7810 */ /* 0x000fe20007ffe0ff */
[----:B------:R-:W-:Y:S01]  /*1d5c0*/  UIADD3.X UR5, URZ, UR23, URZ, UP0, !UPT ;  /* 0x000000173f057290 */ /* 0x000fe200087fe43f */
[----:B------:R-:W-:Y:S01]  /*1d5d0*/  ISETP.NE.AND P1, PT, R9, 0x6, PT ;  /* 0x000000060900780c */ /* 0x000fe20003f25270 */
[----:B------:R-:W-:-:S03]  /*1d5e0*/  UIADD3 UR15, UR8, 0x12180, URZ ;  /* 0x00012180080f7890 */ /* 0x000fc6000fffe03f */
[----:B------:R-:W-:Y:S01]  /*1d5f0*/  UMOV UR8, UR14 ;  /* 0x0000000e00087c82 */ /* 0x000fe20008000000 */
[----:B------:R-:W-:Y:S02]  /*1d600*/  SEL R12, RZ, 0x1, P1 ;  /* 0x00000001ff0c7807 */ /* 0x000fe40000800000 */
[----:B------:R-:W-:Y:S01]  /*1d610*/  SEL R9, R9, RZ, P1 ;  /* 0x000000ff09097207 */ /* 0x000fe20000800000 */
[----:B------:R0:W-:Y:S01]  /*1d620*/  UTMALDG.3D [UR8], [UR4], desc[UR6] ;  /* 0x00000608040075b4 */ /* 0x0001e20008011000 */
[----:B------:R-:W-:Y:S01]  /*1d630*/  LOP3.LUT R5, R5, R12, RZ, 0x3c, !PT ;  /* 0x0000000c05057212 */ /* 0x000fe200078e3cff */
[----:B0-----:R-:W-:Y:S01]  /*1d640*/  UMOV UR8, UR15 ;  /* 0x0000000f00087c82 */ /* 0x001fe20008000000 */
[----:B------:R-:W-:Y:S02]  /*1d650*/  UMOV UR11, UR19 ;  /* 0x00000013000b7c82 */ /* 0x000fe40008000000 */
[----:B------:R0:W-:Y:S02]  /*1d660*/  UTMALDG.3D [UR8], [UR24], desc[UR6] ;  /* 0x00000608180075b4 */ /* 0x0001e40008011000 */
[----:B0-----:R-:W-:Y:S05]  /*1d670*/  @P3 BRA `(.L_x_813) ;  /* 0xfffffffc00483947 */ /* 0x001fea000383ffff */
.L_x_809:
[----:B------:R-:W-:Y:S05]  /*1d680*/  BSYNC B1 ;  /* 0x0000000000017941 */ /* 0x000fea0003800000 */
.L_x_808:
[----:B------:R-:W2:Y:S01]  /*1d690*/  LDL.LU R15, [R1+0x300] ;  /* 0x00030000010f7983 */ /* 0x000ea20000300800 */
[----:B------:R-:W-:Y:S01]  /*1d6a0*/  LOP3.LUT P1, RZ, R11, 0xff, RZ, 0xc0, !PT ;  /* 0x000000ff0bff7812 */ /* 0x000fe2000782c0ff */
[C---:B------:R-:W-:Y:S01]  /*1d6b0*/  IMAD.IADD R6, R7.reuse, 0x1, R6 ;  /* 0x0000000107067824 */ /* 0x040fe200078e0206 */
[----:B------:R-:W-:Y:S01]  /*1d6c0*/  ULDC.64 UR4, c[0x0][0x650] ;  /* 0x0001940000047ab9 */ /* 0x000fe20000000a00 */
[----:B------:R-:W3:Y:S01]  /*1d6d0*/  LDL.LU R12, [R1+0x304] ;  /* 0x00030400010c7983 */ /* 0x000ee20000300800 */
[----:B------:R-:W-:Y:S01]  /*1d6e0*/  ISETP.GE.U32.AND P3, PT, R7, 0x6, PT ;  /* 0x000000060700780c */ /* 0x000fe20003f66070 */
[----:B------:R-:W-:Y:S01]  /*1d6f0*/  BSSY B1, `(.L_x_814) ;  /* 0x000006f000017945 */ /* 0x000fe20003800000 */
[----:B------:R-:W-:Y:S02]  /*1d700*/  MOV R10, 0xffffffff ;  /* 0xffffffff000a7802 */ /* 0x000fe40000000f00 */
[----:B------:R-:W-:Y:S02]  /*1d710*/  PRMT R4, RZ, 0x7610, R4 ;  /* 0x00007610ff047816 */ /* 0x000fe40000000004 */
[----:B------:R-:W-:-:S03]  /*1d720*/  PRMT R11, RZ, 0x7610, R11 ;  /* 0x00007610ff0b7816 */ /* 0x000fc6000000000b */
[----:B------:R-:W0:Y:S01]  /*1d730*/  @P1 S2R R3, SR_CgaCtaId ;  /* 0x0000000000031919 */ /* 0x000e220000008800 */
[----:B------:R-:W-:-:S04]  /*1d740*/  @P1 MOV R2, 0x400 ;  /* 0x0000040000021802 */ /* 0x000fc80000000f00 */
[----:B0-----:R-:W-:-:S04]  /*1d750*/  @P1 LEA R2, R3, R2, 0x18 ;  /* 0x0000000203021211 */ /* 0x001fc800078ec0ff */
[----:B------:R0:W-:Y:S01]  /*1d760*/  @P1 SYNCS.ARRIVE.TRANS64.A1T0 RZ, [R2+URZ+0x78], RZ ;  /* 0x000078ff02ff19a7 */ /* 0x0001e2000810003f */
[----:B------:R-:W-:-:S04]  /*1d770*/  ISETP.GT.U32.AND P1, PT, R6, 0x5, PT ;  /* 0x000000050600780c */ /* 0x000fc80003f24070 */
[----:B------:R-:W-:Y:S01]  /*1d780*/  ISETP.LT.U32.AND P1, PT, R7, 0x6, P1 ;  /* 0x000000060700780c */ /* 0x000fe20000f21070 */
[----:B0-----:R-:W-:Y:S01]  /*1d790*/  IMAD.WIDE.U32 R2, R6, -0x55555555, RZ ;  /* 0xaaaaaaab06027825 */ /* 0x001fe200078e00ff */
[----:B------:R-:W-:-:S04]  /*1d7a0*/  MOV R2, 0xffffffff ;  /* 0xffffffff00027802 */ /* 0x000fc80000000f00 */
[----:B------:R-:W-:Y:S02]  /*1d7b0*/  SHF.R.U32.HI R5, RZ, 0x2, R3 ;  /* 0x00000002ff057819 */ /* 0x000fe40000011603 */
[----:B------:R-:W-:-:S03]  /*1d7c0*/  SEL R3, RZ, 0x1, !P1 ;  /* 0x00000001ff037807 */ /* 0x000fc60004800000 */
[----:B------:R-:W-:Y:S01]  /*1d7d0*/  IMAD R6, R5, -0x6, R6 ;  /* 0xfffffffa05067824 */ /* 0x000fe200078e0206 */
[----:B------:R-:W-:Y:S01]  /*1d7e0*/  LOP3.LUT R0, R0, R3, RZ, 0x3c, !PT ;  /* 0x0000000300007212 */ /* 0x000fe200078e3cff */
[----:B------:R-:W-:-:S03]  /*1d7f0*/  IMAD.MOV.U32 R3, RZ, RZ, -0x1 ;  /* 0xffffffffff037424 */ /* 0x000fc600078e00ff */
[----:B------:R-:W-:Y:S02]  /*1d800*/  @P3 LOP3.LUT R0, R0, 0x1, R5, 0x78, !PT ;  /* 0x0000000100003812 */ /* 0x000fe400078e7805 */
[----:B---3--:R-:W-:-:S04]  /*1d810*/  IADD3 R12, P1, R12, UR20, RZ ;  /* 0x000000140c0c7c10 */ /* 0x008fc8000ff3e0ff */
[----:B--2---:R-:W-:Y:S01]  /*1d820*/  IADD3.X R15, R15, UR13, RZ, P1, !PT ;  /* 0x0000000d0f0f7c10 */ /* 0x004fe20008ffe4ff */
[----:B------:R0:W-:Y:S01]  /*1d830*/  STL [R1+0x304], R12 ;  /* 0x0003040c01007387 */ /* 0x0001e20000100800 */
[----:B------:R-:W-:-:S03]  /*1d840*/  ISETP.GE.U32.AND P1, PT, R12, UR4, PT ;  /* 0x000000040c007c0c */ /* 0x000fc6000bf26070 */
[----:B------:R0:W-:Y:S01]  /*1d850*/  STL [R1+0x300], R15 ;  /* 0x0003000f01007387 */ /* 0x0001e20000100800 */
[----:B------:R-:W-:-:S13]  /*1d860*/  ISETP.GE.U32.AND.EX P1, PT, R15, UR5, PT, P1 ;  /* 0x000000050f007c0c */ /* 0x000fda000bf26110 */
[----:B0-----:R-:W-:Y:S05]  /*1d870*/  @P1 BRA `(.L_x_815) ;  /* 0x0000000400581947 */ /* 0x001fea0003800000 */
[----:B------:R-:W0:Y:S01]  /*1d880*/  S2R R9, SR_CTAID.X ;  /* 0x0000000000097919 */ /* 0x000e220000002500 */
[----:B------:R-:W1:Y:S01]  /*1d890*/  LDC R17, c[0x0][0x65c] ;  /* 0x00019700ff117b82 */ /* 0x000e620000000800 */
[----:B------:R-:W-:Y:S01]  /*1d8a0*/  ULDC UR4, c[0x0][0x150] ;  /* 0x0000540000047ab9 */ /* 0x000fe20000000800 */
[----:B------:R-:W-:Y:S01]  /*1d8b0*/  ULDC UR7, c[0x0][0x630] ;  /* 0x00018c0000077ab9 */ /* 0x000fe20000000800 */
[----:B------:R-:W2:Y:S05]  /*1d8c0*/  S2R R2, SR_CTAID.Y ;  /* 0x0000000000027919 */ /* 0x000eaa0000002600 */
[----:B------:R-:W3:Y:S08]  /*1d8d0*/  LDC R4, c[0x0][0x144] ;  /* 0x00005100ff047b82 */ /* 0x000ef00000000800 */
[----:B------:R-:W4:Y:S01]  /*1d8e0*/  LDC R13, c[0x0][0x148] ;  /* 0x00005200ff0d7b82 */ /* 0x000f220000000800 */
[----:B-1----:R-:W-:-:S02]  /*1d8f0*/  ISETP.NE.AND P4, PT, R17, 0x1, PT ;  /* 0x000000011100780c */ /* 0x002fc40003f85270 */
[----:B0-----:R-:W-:Y:S02]  /*1d900*/  I2FP.F32.U32 R3, R9 ;  /* 0x0000000900037245 */ /* 0x001fe40000201000 */
[----:B--2---:R-:W-:-:S03]  /*1d910*/  I2FP.F32.U32 R5, R2 ;  /* 0x0000000200057245 */ /* 0x004fc60000201000 */
[----:B------:R-:W-:Y:S01]  /*1d920*/  FMUL R3, R3, UR4 ;  /* 0x0000000403037c20 */ /* 0x000fe20008400000 */
[----:B------:R-:W-:Y:S02]  /*1d930*/  ULDC UR4, c[0x0][0x154] ;  /* 0x0000550000047ab9 */ /* 0x000fe40000000800 */
[----:B------:R-:W-:Y:S01]  /*1d940*/  FMUL R10, R5, UR4 ;  /* 0x00000004050a7c20 */ /* 0x000fe20008400000 */
[----:B------:R-:W-:Y:S02]  /*1d950*/  ULDC.64 UR4, c[0x0][0x628] ;  /* 0x00018a0000047ab9 */ /* 0x000fe40000000a00 */
[----:B------:R-:W0:Y:S01]  /*1d960*/  F2I.U32.TRUNC.NTZ R3, R3 ;  /* 0x0000000300037305 */ /* 0x000e22000020f000 */
[----:B------:R-:W-:-:S04]  /*1d970*/  ISETP.NE.U32.AND P1, PT, RZ, UR4, PT ;  /* 0x00000004ff007c0c */ /* 0x000fc8000bf25070 */
[----:B------:R-:W-:-:S03]  /*1d980*/  ISETP.NE.AND.EX P1, PT, RZ, UR5, PT, P1 ;  /* 0x00000005ff007c0c */ /* 0x000fc6000bf25310 */
[----:B------:R-:W1:Y:S01]  /*1d990*/  F2I.U32.TRUNC.NTZ R10, R10 ;  /* 0x0000000a000a7305 */ /* 0x000e62000020f000 */
[----:B0-----:R-:W-:Y:S01]  /*1d9a0*/  IMAD.MOV R5, RZ, RZ, -R3 ;  /* 0x000000ffff057224 */ /* 0x001fe200078e0a03 */
[----:B------:R-:W-:-:S03]  /*1d9b0*/  MOV R3, R15 ;  /* 0x0000000f00037202 */ /* 0x000fc60000000f00 */
[----:B---3--:R-:W-:Y:S01]  /*1d9c0*/  IMAD R9, R4, R5, R9 ;  /* 0x0000000504097224 */ /* 0x008fe200078e0209 */
[----:B-1----:R-:W-:-:S05]  /*1d9d0*/  IADD3 R4, -R10, RZ, RZ ;  /* 0x000000ff0a047210 */ /* 0x002fca0007ffe1ff */
[----:B----4-:R-:W-:Y:S02]  /*1d9e0*/  @P4 IMAD R9, R13, R4, R2 ;  /* 0x000000040d094224 */ /* 0x010fe400078e0202 */
[----:B------:R-:W-:Y:S01]  /*1d9f0*/  IMAD.MOV.U32 R2, RZ, RZ, R12 ;  /* 0x000000ffff027224 */ /* 0x000fe200078e000c */
[----:B------:R-:W-:Y:S06]  /*1da00*/  @!P1 BRA `(.L_x_816) ;  /* 0x0000000000289947 */ /* 0x000fec0003800000 */
[----:B------:R-:W-:Y:S02]  /*1da10*/  ULDC UR6, c[0x0][0x634] ;  /* 0x00018d0000067ab9 */ /* 0x000fe40000000800 */
[----:B------:R-:W-:-:S05]  /*1da20*/  IADD3 R3, P1, R12, UR6, RZ ;  /* 0x000000060c037c10 */ /* 0x000fca000ff3e0ff */
[----:B------:R-:W-:-:S04]  /*1da30*/  IMAD.X R13, RZ, RZ, R15, P1 ;  /* 0x000000ffff0d7224 */ /* 0x000fc800008e060f */
[----:B------:R-:W-:-:S04]  /*1da40*/  IMAD.WIDE.U32 R4, R13, UR4, RZ ;  /* 0x000000040d047c25 */ /* 0x000fc8000f8e00ff */
[----:B------:R-:W-:-:S04]  /*1da50*/  IMAD.WIDE.U32 R4, P1, R3, UR5, R4 ;  /* 0x0000000503047c25 */ /* 0x000fc8000f820004 */
[----:B------:R-:W-:-:S04]  /*1da60*/  IMAD.WIDE.U32 R2, R3, UR4, RZ ;  /* 0x0000000403027c25 */ /* 0x000fc8000f8e00ff */
[----:B------:R-:W-:Y:S01]  /*1da70*/  IMAD.MOV.U32 R2, RZ, RZ, R5 ;  /* 0x000000ffff027224 */ /* 0x000fe200078e0005 */
[----:B------:R-:W-:Y:S02]  /*1da80*/  IADD3 RZ, P3, R3, R4, RZ ;  /* 0x0000000403ff7210 */ /* 0x000fe40007f7e0ff */
[----:B------:R-:W-:-:S03]  /*1da90*/  IADD3.X R3, RZ, RZ, RZ, P1, !PT ;  /* 0x000000ffff037210 */ /* 0x000fc60000ffe4ff */
[----:B------:R-:W-:-:S08]  /*1daa0*/  IMAD.WIDE.U32.X R2, R13, UR5, R2, P3 ;  /* 0x000000050d027c25 */ /* 0x000fd000098e0402 */
.L_x_816:
[--C-:B------:R-:W-:Y:S01]  /*1dab0*/  SHF.R.U64 R10, R2, UR7, R3.reuse ;  /* 0x00000007020a7c19 */ /* 0x100fe20008001203 */
[----:B------:R-:W-:Y:S01]  /*1dac0*/  ULDC.64 UR4, c[0x0][0x620] ;  /* 0x0001880000047ab9 */ /* 0x000fe20000000a00 */
[----:B------:R-:W-:Y:S01]  /*1dad0*/  SHF.R.U32.HI R2, RZ, UR7, R3 ;  /* 0x00000007ff027c19 */ /* 0x000fe20008011603 */
[----:B------:R-:W-:Y:S01]  /*1dae0*/  ULDC.64 UR6, c[0x0][0x640] ;  /* 0x0001900000067ab9 */ /* 0x000fe20000000a00 */
[----:B------:R-:W-:Y:S02]  /*1daf0*/  IADD3 R13, P1, RZ, -R10, RZ ;  /* 0x8000000aff0d7210 */ /* 0x000fe40007f3e0ff */
[----:B------:R-:W-:Y:S02]  /*1db00*/  MOV R3, R15 ;  /* 0x0000000f00037202 */ /* 0x000fe40000000f00 */
[----:B------:R-:W-:Y:S02]  /*1db10*/  IADD3.X R2, RZ, ~R2, RZ, P1, !PT ;  /* 0x80000002ff027210 */ /* 0x000fe40000ffe4ff */
[----:B------:R-:W-:-:S03]  /*1db20*/  ISETP.NE.U32.AND P1, PT, RZ, UR6, PT ;  /* 0x00000006ff007c0c */ /* 0x000fc6000bf25070 */
[----:B------:R-:W-:Y:S01]  /*1db30*/  IMAD R2, R2, UR4, RZ ;  /* 0x0000000402027c24 */ /* 0x000fe2000f8e02ff */
[----:B------:R-:W-:-:S03]  /*1db40*/  ISETP.NE.AND.EX P1, PT, RZ, UR7, PT, P1 ;  /* 0x00000007ff007c0c */ /* 0x000fc6000bf25310 */
[----:B------:R-:W-:Y:S02]  /*1db50*/  IMAD R5, R13, UR5, R2 ;  /* 0x000000050d057c24 */ /* 0x000fe4000f8e0202 */
[----:B------:R-:W-:-:S04]  /*1db60*/  IMAD.MOV.U32 R2, RZ, RZ, R12 ;  /* 0x000000ffff027224 */ /* 0x000fc800078e000c */
[----:B------:R-:W-:Y:S01]  /*1db70*/  IMAD.WIDE.U32 R2, R13, UR4, R2 ;  /* 0x000000040d027c25 */ /* 0x000fe2000f8e0002 */
[----:B------:R-:W-:-:S03]  /*1db80*/  ULDC UR4, c[0x0][0x618] ;  /* 0x0001860000047ab9 */ /* 0x000fc60000000800 */
[----:B------:R-:W-:-:S05]  /*1db90*/  IMAD.IADD R3, R3, 0x1, R5 ;  /* 0x0000000103037824 */ /* 0x000fca00078e0205 */
[--C-:B------:R-:W-:Y:S02]  /*1dba0*/  SHF.R.U64 R12, R2, UR4, R3.reuse ;  /* 0x00000004020c7c19 */ /* 0x100fe40008001203 */
[----:B------:R-:W-:Y:S01]  /*1dbb0*/  SHF.R.U32.HI R3, RZ, UR4, R3 ;  /* 0x00000004ff037c19 */ /* 0x000fe20008011603 */
[----:B------:R-:W-:-:S03]  /*1dbc0*/  ULDC UR4, c[0x0][0x608] ;  /* 0x0001820000047ab9 */ /* 0x000fc60000000800 */
[--C-:B------:R-:W-:Y:S02]  /*1dbd0*/  SHF.R.U32.HI R2, RZ, UR4, R3.reuse ;  /* 0x00000004ff027c19 */ /* 0x100fe40008011603 */
[----:B------:R-:W-:Y:S01]  /*1dbe0*/  SHF.R.U64 R13, R12, UR4, R3 ;  /* 0x000000040c0d7c19 */ /* 0x000fe20008001203 */
[----:B------:R-:W-:Y:S02]  /*1dbf0*/  ULDC UR4, c[0x0][0x658] ;  /* 0x0001960000047ab9 */ /* 0x000fe40000000800 */
[--C-:B------:R-:W-:Y:S02]  /*1dc00*/  SHF.R.U32.HI R15, RZ, UR4, R2.reuse ;  /* 0x00000004ff0f7c19 */ /* 0x100fe40008011602 */
[----:B------:R-:W-:-:S03]  /*1dc10*/  SHF.R.U64 R14, R13, UR4, R2 ;  /* 0x000000040d0e7c19 */ /* 0x000fc60008001202 */
[----:B------:R-:W-:Y:S01]  /*1dc20*/  IMAD.MOV.U32 R3, RZ, RZ, R15 ;  /* 0x000000ffff037224 */ /* 0x000fe200078e000f */
[----:B------:R-:W-:Y:S01]  /*1dc30*/  MOV R2, R14 ;  /* 0x0000000e00027202 */ /* 0x000fe20000000f00 */
[----:B------:R-:W-:Y:S06]  /*1dc40*/  @!P1 BRA `(.L_x_817) ;  /* 0x0000000000289947 */ /* 0x000fec0003800000 */
[----:B------:R-:W-:Y:S02]  /*1dc50*/  ULDC UR4, c[0x0][0x64c] ;  /* 0x0001930000047ab9 */ /* 0x000fe40000000800 */
[----:B------:R-:W-:-:S04]  /*1dc60*/  IADD3 R3, P1, R14, UR4, RZ ;  /* 0x000000040e037c10 */ /* 0x000fc8000ff3e0ff */
[----:B------:R-:W-:-:S05]  /*1dc70*/  IADD3.X R15, RZ, R15, RZ, P1, !PT ;  /* 0x0000000fff0f7210 */ /* 0x000fca0000ffe4ff */
[----:B------:R-:W-:-:S04]  /*1dc80*/  IMAD.WIDE.U32 R4, R15, UR6, RZ ;  /* 0x000000060f047c25 */ /* 0x000fc8000f8e00ff */
[----:B------:R-:W-:-:S04]  /*1dc90*/  IMAD.WIDE.U32 R4, P1, R3, UR7, R4 ;  /* 0x0000000703047c25 */ /* 0x000fc8000f820004 */
[----:B------:R-:W-:Y:S01]  /*1dca0*/  IMAD.WIDE.U32 R2, R3, UR6, RZ ;  /* 0x0000000603027c25 */ /* 0x000fe2000f8e00ff */
[----:B------:R-:W-:-:S04]  /*1dcb0*/  MOV R2, R5 ;  /* 0x0000000500027202 */ /* 0x000fc80000000f00 */
[----:B------:R-:W-:Y:S01]  /*1dcc0*/  IADD3 RZ, P3, R3, R4, RZ ;  /* 0x0000000403ff7210 */ /* 0x000fe20007f7e0ff */
[----:B------:R-:W-:-:S04]  /*1dcd0*/  IMAD.X R3, RZ, RZ, RZ, P1 ;  /* 0x000000ffff037224 */ /* 0x000fc800008e06ff */
[----:B------:R-:W-:-:S08]  /*1dce0*/  IMAD.WIDE.U32.X R2, R15, UR7, R2, P3 ;  /* 0x000000070f027c25 */ /* 0x000fd000098e0402 */
.L_x_817:
[----:B------:R-:W-:Y:S01]  /*1dcf0*/  ULDC UR4, c[0x0][0x648] ;  /* 0x0001920000047ab9 */ /* 0x000fe20000000800 */
[----:B------:R-:W-:Y:S02]  /*1dd00*/  LOP3.LUT R13, R13, UR17, RZ, 0xc0, !PT ;  /* 0x000000110d0d7c12 */ /* 0x000fe4000f8ec0ff */
[----:B------:R-:W-:Y:S01]  /*1dd10*/  SHF.R.U64 R2, R2, UR4, R3 ;  /* 0x0000000402027c19 */ /* 0x000fe20008001203 */
[----:B------:R-:W-:-:S04]  /*1dd20*/  ULDC UR4, c[0x0][0x638] ;  /* 0x00018e0000047ab9 */ /* 0x000fc80000000800 */
[----:B------:R-:W-:Y:S02]  /*1dd30*/  IMAD.MOV R3, RZ, RZ, -R2 ;  /* 0x000000ffff037224 */ /* 0x000fe400078e0a02 */
[----:B------:R-:W-:Y:S02]  /*1dd40*/  IMAD R4, R2, UR18, R13 ;  /* 0x0000001202047c24 */ /* 0x000fe4000f8e020d */
[----:B------:R-:W-:Y:S01]  /*1dd50*/  IMAD R14, R3, UR4, R14 ;  /* 0x00000004030e7c24 */ /* 0x000fe2000f8e020e */
[----:B------:R-:W-:Y:S01]  /*1dd60*/  ULDC UR4, c[0x0][0x610] ;  /* 0x0001840000047ab9 */ /* 0x000fe20000000800 */
[----:B------:R-:W-:Y:S01]  /*1dd70*/  LOP3.LUT R3, R12, UR16, RZ, 0xc0, !PT ;  /* 0x000000100c037c12 */ /* 0x000fe2000f8ec0ff */
[----:B------:R-:W-:Y:S01]  /*1dd80*/  IMAD R9, R4, UR4, R9 ;  /* 0x0000000404097c24 */ /* 0x000fe2000f8e0209 */
[----:B------:R-:W-:Y:S01]  /*1dd90*/  ULDC UR4, c[0x0][0x600] ;  /* 0x0001800000047ab9 */ /* 0x000fe20000000800 */
[----:B------:R-:W-:Y:S02]  /*1dda0*/  MOV R4, 0x1 ;  /* 0x0000000100047802 */ /* 0x000fe40000000f00 */
[----:B------:R-:W-:-:S05]  /*1ddb0*/  IMAD R14, R14, UR4, R3 ;  /* 0x000000040e0e7c24 */ /* 0x000fca000f8e0203 */
[----:B------:R-:W-:Y:S02]  /*1ddc0*/  SEL R3, R14, R9, !P4 ;  /* 0x000000090e037207 */ /* 0x000fe40006000000 */
[----:B------:R-:W-:-:S07]  /*1ddd0*/  SEL R2, R9, R14, !P4 ;  /* 0x0000000e09027207 */ /* 0x000fce0006000000 */
.L_x_815:
[----:B------:R-:W-:Y:S05]  /*1dde0*/  BSYNC B1 ;  /* 0x0000000000017941 */ /* 0x000fea0003800000 */
.L_x_814:
[----:B------:R-:W-:-:S13]  /*1ddf0*/  LOP3.LUT P1, RZ, R4, 0xff, RZ, 0xc0, !PT ;  /* 0x000000ff04ff7812 */ /* 0x000fda000782c0ff */
[----:B------:R-:W-:Y:S05]  /*1de00*/  @P1 BRA `(.L_x_818) ;  /* 0xfffffff400301947 */ /* 0x000fea000383ffff */
[----:B------:R-:W-:Y:S05]  /*1de10*/  BSYNC B0 ;  /* 0x0000000000007941 */ /* 0x000fea0003800000 */
.L_x_806:
[----:B------:R-:W-:-:S03]  /*1de20*/  UMOV UR4, 0xffffffff ;  /* 0xffffffff00047882 */ /* 0x000fc60000000000 */
[----:B------:R-:W-:Y:S05]  /*1de30*/  BRA.DIV UR4, `(.L_x_819) ;  /* 0x00000006045c7947 */ /* 0x000fea000b800000 */
[----:B------:R-:W-:-:S13]  /*1de40*/  ELECT P6, URZ, PT ;  /* 0x00000000003f782f */ /* 0x000fda00038c0000 */
.L_x_835:
[----:B------:R-:W-:Y:S04]  /*1de50*/  BSSY B0, `(.L_x_820) ;  /* 0x000003d000007945 */ /* 0x000fe80003800000 */
[----:B------:R-:W-:Y:S05]  /*1de60*/  @!P6 BRA `(.L_x_821) ;  /* 0x0000000000ece947 */ /* 0x000fea0003800000 */
[----:B------:R-:W-:-:S04]  /*1de70*/  LOP3.LUT R19, R19, 0x2, RZ, 0xfc, !PT ;  /* 0x0000000213137812 */ /* 0x000fc800078efcff */
[----:B------:R-:W-:-:S13]  /*1de80*/  ISETP.NE.AND P0, PT, R19, 0x3, PT ;  /* 0x000000031300780c */ /* 0x000fda0003f05270 */
[----:B------:R-:W-:Y:S05]  /*1de90*/  @!P0 BRA `(.L_x_822) ;  /* 0x0000000000048947 */ /* 0x000fea0003800000 */
[----:B------:R-:W-:Y:S01]  /*1dea0*/  BPT.TRAP 0x1 ;  /* 0x000000040000795c */ /* 0x000fe20000300000 */
.L_x_822:
[----:B------:R-:W0:Y:S01]  /*1deb0*/  S2R R3, SR_CgaCtaId ;  /* 0x0000000000037919 */ /* 0x000e220000008800 */
[----:B------:R-:W-:-:S04]  /*1dec0*/  MOV R2, 0x400 ;  /* 0x0000040000027802 */ /* 0x000fc80000000f00 */
[----:B0-----:R-:W-:Y:S02]  /*1ded0*/  LEA R3, R3, R2, 0x18 ;  /* 0x0000000203037211 */ /* 0x001fe400078ec0ff */
[----:B------:R-:W-:-:S03]  /*1dee0*/  SHF.L.U32 R2, R0, 0x1f, RZ ;  /* 0x0000001f00027819 */ /* 0x000fc600000006ff */
[----:B------:R-:W-:-:S05]  /*1def0*/  VIADD R3, R3, 0x30 ;  /* 0x0000003003037836 */ /* 0x000fca0000000000 */
[----:B------:R-:W-:-:S04]  /*1df00*/  LEA R5, R6, R3, 0x3 ;  /* 0x0000000306057211 */ /* 0x000fc800078e18ff */
[----:B------:R-:W0:Y:S02]  /*1df10*/  SYNCS.PHASECHK.TRANS64.TRYWAIT P0, [R5+URZ], R2 ;  /* 0x00000002050075a7 */ /* 0x000e24000800017f */
[----:B0-----:R-:W-:Y:S05]  /*1df20*/  @!P0 BRA `(.L_x_823) ;  /* 0x0000000400408947 */ /* 0x001fea0003800000 */
.L_x_836:
[----:B------:R-:W-:-:S05]  /*1df30*/  VIADD R6, R6, 0x1 ;  /* 0x0000000106067836 */ /* 0x000fca0000000000 */
[----:B------:R-:W-:-:S04]  /*1df40*/  ISETP.NE.AND P0, PT, R6, 0x6, PT ;  /* 0x000000060600780c */ /* 0x000fc80003f05270 */
[----:B0-----:R-:W-:Y:S02]  /*1df50*/  SEL R5, RZ, 0x1, P0 ;  /* 0x00000001ff057807 */ /* 0x001fe40000000000 */
[----:B------:R-:W-:Y:S02]  /*1df60*/  SEL R6, R6, RZ, P0 ;  /* 0x000000ff06067207 */ /* 0x000fe40000000000 */
[----:B------:R-:W-:Y:S02]  /*1df70*/  LOP3.LUT R5, R0, R5, RZ, 0x3c, !PT ;  /* 0x0000000500057212 */ /* 0x000fe400078e3cff */
[----:B------:R-:W-:Y:S02]  /*1df80*/  LEA R7, R6, R3, 0x3 ;  /* 0x0000000306077211 */ /* 0x000fe400078e18ff */
[----:B------:R-:W-:-:S04]  /*1df90*/  SHF.L.U32 R0, R5, 0x1f, RZ ;  /* 0x0000001f05007819 */ /* 0x000fc800000006ff */
[----:B------:R-:W0:Y:S02]  /*1dfa0*/  SYNCS.PHASECHK.TRANS64.TRYWAIT P0, [R7+URZ], R0 ;  /* 0x00000000070075a7 */ /* 0x000e24000800017f */
[----:B0-----:R-:W-:Y:S05]  /*1dfb0*/  @!P0 BRA `(.L_x_824) ;  /* 0x0000000400308947 */ /* 0x001fea0003800000 */
.L_x_837:
[----:B0-----:R-:W-:-:S05]  /*1dfc0*/  VIADD R0, R6, 0x1 ;  /* 0x0000000106007836 */ /* 0x001fca0000000000 */
[----:B------:R-:W-:-:S04]  /*1dfd0*/  ISETP.NE.AND P0, PT, R0, 0x6, PT ;  /* 0x000000060000780c */ /* 0x000fc80003f05270 */
[----:B------:R-:W-:Y:S02]  /*1dfe0*/  SEL R2, RZ, 0x1, P0 ;  /* 0x00000001ff027807 */ /* 0x000fe40000000000 */
[----:B------:R-:W-:Y:S02]  /*1dff0*/  SEL R4, R0, RZ, P0 ;  /* 0x000000ff00047207 */ /* 0x000fe40000000000 */
[----:B------:R-:W-:Y:S02]  /*1e000*/  LOP3.LUT R5, R5, R2, RZ, 0x3c, !PT ;  /* 0x0000000205057212 */ /* 0x000fe400078e3cff */
[----:B------:R-:W-:Y:S02]  /*1e010*/  LEA R7, R4, R3, 0x3 ;  /* 0x0000000304077211 */ /* 0x000fe400078e18ff */
[----:B------:R-:W-:-:S04]  /*1e020*/  SHF.L.U32 R0, R5, 0x1f, RZ ;  /* 0x0000001f05007819 */ /* 0x000fc800000006ff */
[----:B------:R-:W0:Y:S02]  /*1e030*/  SYNCS.PHASECHK.TRANS64.TRYWAIT P0, [R7+URZ], R0 ;  /* 0x00000000070075a7 */ /* 0x000e24000800017f */
[----:B0-----:R-:W-:Y:S05]  /*1e040*/  @!P0 BRA `(.L_x_825) ;  /* 0x0000000400208947 */ /* 0x001fea0003800000 */
.L_x_838:
        /* <DEDUP_REMOVED lines=9> */
.L_x_839:
        /* <DEDUP_REMOVED lines=9> */
.L_x_840:
[----:B0-----:R-:W-:-:S05]  /*1e170*/  VIADD R0, R4, 0x1 ;  /* 0x0000000104007836 */ /* 0x001fca0000000000 */
[----:B------:R-:W-:-:S04]  /*1e180*/  ISETP.NE.AND P0, PT, R0, 0x6, PT ;  /* 0x000000060000780c */ /* 0x000fc80003f05270 */
[----:B------:R-:W-:Y:S02]  /*1e190*/  SEL R2, RZ, 0x1, P0 ;  /* 0x00000001ff027807 */ /* 0x000fe40000000000 */
[----:B------:R-:W-:Y:S02]  /*1e1a0*/  SEL R0, R0, RZ, P0 ;  /* 0x000000ff00007207 */ /* 0x000fe40000000000 */
[----:B------:R-:W-:Y:S02]  /*1e1b0*/  LOP3.LUT R2, R5, R2, RZ, 0x3c, !PT ;  /* 0x0000000205027212 */ /* 0x000fe400078e3cff */
[----:B------:R-:W-:Y:S02]  /*1e1c0*/  LEA R3, R0, R3, 0x3 ;  /* 0x0000000300037211 */ /* 0x000fe400078e18ff */
[----:B------:R-:W-:-:S07]  /*1e1d0*/  SHF.L.U32 R0, R2, 0x1f, RZ ;  /* 0x0000001f02007819 */ /* 0x000fce00000006ff */
.L_x_828:
[----:B0-----:R0:W1:Y:S02]  /*1e1e0*/  SYNCS.PHASECHK.TRANS64.TRYWAIT P0, [R3+URZ], R0 ;  /* 0x00000000030075a7 */ /* 0x001064000800017f */
[----:B-1----:R-:W-:Y:S05]  /*1e1f0*/  @!P0 NANOSLEEP.SYNCS 0x989680 ;  /* 0x009896800000895d */ /* 0x002fea0003900000 */
[----:B------:R-:W1:Y:S02]  /*1e200*/  @!P0 SYNCS.PHASECHK.TRANS64 P0, [R3+URZ], R0 ;  /* 0x00000000030085a7 */ /* 0x000e64000800007f */
[----:B-1----:R-:W-:Y:S05]  /*1e210*/  @!P0 BRA `(.L_x_828) ;  /* 0xfffffffc00f08947 */ /* 0x002fea000383ffff */
.L_x_821:
[----:B------:R-:W-:Y:S05]  /*1e220*/  BSYNC B0 ;  /* 0x0000000000007941 */ /* 0x000fea0003800000 */
.L_x_820:
[----:B------:R-:W-:Y:S05]  /*1e230*/  EXIT ;  /* 0x000000000000794d */ /* 0x000fea0003800000 */
.L_x_17:
[----:B-1----:R1:W2:Y:S02]  /*1e240*/  SYNCS.PHASECHK.TRANS64.TRYWAIT P1, [R3+URZ], R2 ;  /* 0x00000002030075a7 */ /* 0x0022a4000802017f */
[----:B--2---:R-:W-:Y:S05]  /*1e250*/  @!P1 NANOSLEEP.SYNCS 0x989680 ;  /* 0x009896800000995d */ /* 0x004fea0003900000 */
[----:B------:R-:W2:Y:S02]  /*1e260*/  @!P1 SYNCS.PHASECHK.TRANS64 P1, [R3+URZ], R2 ;  /* 0x00000002030095a7 */ /* 0x000ea4000802007f */
[----:B--2---:R-:W-:Y:S05]  /*1e270*/  @!P1 BRA `(.L_x_17) ;  /* 0xfffffffc00f09947 */ /* 0x004fea000383ffff */
[----:B------:R-:W-:Y:S05]  /*1e280*/  BRA `(.L_x_16) ;  /* 0xfffffe3000287947 */ /* 0x000fea000383ffff */
.L_x_22:
[----:B--2---:R2:W3:Y:S02]  /*1e290*/  SYNCS.PHASECHK.TRANS64.TRYWAIT P1, [R5+URZ], R6 ;  /* 0x00000006050075a7 */ /* 0x0044e4000802017f */
[----:B---3--:R-:W-:Y:S05]  /*1e2a0*/  @!P1 NANOSLEEP.SYNCS 0x989680 ;  /* 0x009896800000995d */ /* 0x008fea0003900000 */
[----:B------:R-:W3:Y:S02]  /*1e2b0*/  @!P1 SYNCS.PHASECHK.TRANS64 P1, [R5+URZ], R6 ;  /* 0x00000006050095a7 */ /* 0x000ee4000802007f */
[----:B---3--:R-:W-:Y:S05]  /*1e2c0*/  @!P1 BRA `(.L_x_22) ;  /* 0xfffffffc00f09947 */ /* 0x008fea000383ffff */
[----:B------:R-:W-:Y:S05]  /*1e2d0*/  BRA `(.L_x_21) ;  /* 0xfffffe6000d87947 */ /* 0x000fea000383ffff */
.L_x_807:
[----:B------:R-:W-:Y:S01]  /*1e2e0*/  BSSY B1, `(.L_x_829) ;  /* 0x0000006000017945 */ /* 0x000fe20003800000 */
[----:B------:R-:W-:-:S07]  /*1e2f0*/  IMAD.MOV.U32 R15, RZ, RZ, -0x1 ;  /* 0xffffffffff0f7424 */ /* 0x000fce00078e00ff */
[----:B------:R-:W-:Y:S05]  /*1e300*/  WARPSYNC.COLLECTIVE R15, `(.L_x_830) ;  /* 0x000000000f0c7348 */ /* 0x000fea0003c00000 */
[----:B------:R-:W-:Y:S02]  /*1e310*/  ELECT P6, UR62, PT ;  /* 0x00000000003e782f */ /* 0x000fe400038c0000 */
[----:B------:R-:W-:Y:S01]  /*1e320*/  MOV R14, UR62 ;  /* 0x0000003e000e7c02 */ /* 0x000fe20008000f00 */
[----:B------:R-:W-:Y:S10]  /*1e330*/  ENDCOLLECTIVE ;  /* 0x000000000000791b */ /* 0x000ff40003800000 */
.L_x_830:
[----:B------:R-:W-:Y:S05]  /*1e340*/  BSYNC B1 ;  /* 0x0000000000017941 */ /* 0x000fea0003800000 */
.L_x_829:
[----:B------:R-:W-:Y:S05]  /*1e350*/  BRA `(.L_x_831) ;  /* 0xffffffec00e87947 */ /* 0x000fea000383ffff */
.L_x_810:
[----:B0-----:R0:W1:Y:S02]  /*1e360*/  SYNCS.PHASECHK.TRANS64.TRYWAIT P1, [R13+URZ+0x30], R18 ;  /* 0x000030120d0075a7 */ /* 0x001064000802017f */
[----:B-1----:R-:W-:Y:S05]  /*1e370*/  @!P1 NANOSLEEP.SYNCS 0x989680 ;  /* 0x009896800000995d */ /* 0x002fea0003900000 */
[----:B------:R-:W1:Y:S02]  /*1e380*/  @!P1 SYNCS.PHASECHK.TRANS64 P1, [R13+URZ+0x30], R18 ;  /* 0x000030120d0095a7 */ /* 0x000e64000802007f */
[----:B-1----:R-:W-:Y:S05]  /*1e390*/  @!P1 BRA `(.L_x_810) ;  /* 0xfffffffc00f09947 */ /* 0x002fea000383ffff */
[----:B------:R-:W-:Y:S05]  /*1e3a0*/  BRA `(.L_x_832) ;  /* 0xfffffff000187947 */ /* 0x000fea000383ffff */
.L_x_819:
[----:B------:R-:W-:Y:S01]  /*1e3b0*/  BSSY B0, `(.L_x_833) ;  /* 0x0000006000007945 */ /* 0x000fe20003800000 */
[----:B------:R-:W-:-:S07]  /*1e3c0*/  MOV R15, 0xffffffff ;  /* 0xffffffff000f7802 */ /* 0x000fce0000000f00 */
[----:B------:R-:W-:Y:S05]  /*1e3d0*/  WARPSYNC.COLLECTIVE R15, `(.L_x_834) ;  /* 0x000000000f0c7348 */ /* 0x000fea0003c00000 */
[----:B------:R-:W-:Y:S02]  /*1e3e0*/  ELECT P6, UR62, PT ;  /* 0x00000000003e782f */ /* 0x000fe400038c0000 */
[----:B------:R-:W-:Y:S01]  /*1e3f0*/  MOV R14, UR62 ;  /* 0x0000003e000e7c02 */ /* 0x000fe20008000f00 */
[----:B------:R-:W-:Y:S10]  /*1e400*/  ENDCOLLECTIVE ;  /* 0x000000000000791b */ /* 0x000ff40003800000 */
.L_x_834:
[----:B------:R-:W-:Y:S05]  /*1e410*/  BSYNC B0 ;  /* 0x0000000000007941 */ /* 0x000fea0003800000 */
.L_x_833:
[----:B------:R-:W-:Y:S05]  /*1e420*/  BRA `(.L_x_835) ;  /* 0xfffffff800887947 */ /* 0x000fea000383ffff */
.L_x_823:
[----:B0-----:R0:W1:Y:S02]  /*1e430*/  SYNCS.PHASECHK.TRANS64.TRYWAIT P0, [R5+URZ], R2 ;  /* 0x00000002050075a7 */ /* 0x001064000800017f */
[----:B-1----:R-:W-:Y:S05]  /*1e440*/  @!P0 NANOSLEEP.SYNCS 0x989680 ;  /* 0x009896800000895d */ /* 0x002fea0003900000 */
[----:B------:R-:W1:Y:S02]  /*1e450*/  @!P0 SYNCS.PHASECHK.TRANS64 P0, [R5+URZ], R2 ;  /* 0x00000002050085a7 */ /* 0x000e64000800007f */
[----:B-1----:R-:W-:Y:S05]  /*1e460*/  @!P0 BRA `(.L_x_823) ;  /* 0xfffffffc00f08947 */ /* 0x002fea000383ffff */
[----:B------:R-:W-:Y:S05]  /*1e470*/  BRA `(.L_x_836) ;  /* 0xfffffff800ac7947 */ /* 0x000fea000383ffff */
.L_x_824:
[----:B0-----:R0:W1:Y:S02]  /*1e480*/  SYNCS.PHASECHK.TRANS64.TRYWAIT P0, [R7+URZ], R0 ;  /* 0x00000000070075a7 */ /* 0x001064000800017f */
[----:B-1----:R-:W-:Y:S05]  /*1e490*/  @!P0 NANOSLEEP.SYNCS 0x989680 ;  /* 0x009896800000895d */ /* 0x002fea0003900000 */
[----:B------:R-:W1:Y:S02]  /*1e4a0*/  @!P0 SYNCS.PHASECHK.TRANS64 P0, [R7+URZ], R0 ;  /* 0x00000000070085a7 */ /* 0x000e64000800007f */
[----:B-1----:R-:W-:Y:S05]  /*1e4b0*/  @!P0 BRA `(.L_x_824) ;  /* 0xfffffffc00f08947 */ /* 0x002fea000383ffff */
[----:B------:R-:W-:Y:S05]  /*1e4c0*/  BRA `(.L_x_837) ;  /* 0xfffffff800bc7947 */ /* 0x000fea000383ffff */
.L_x_825:
[----:B0-----:R0:W1:Y:S02]  /*1e4d0*/  SYNCS.PHASECHK.TRANS64.TRYWAIT P0, [R7+URZ], R0 ;  /* 0x00000000070075a7 */ /* 0x001064000800017f */
[----:B-1----:R-:W-:Y:S05]  /*1e4e0*/  @!P0 NANOSLEEP.SYNCS 0x989680 ;  /* 0x009896800000895d */ /* 0x002fea0003900000 */
[----:B------:R-:W1:Y:S02]  /*1e4f0*/  @!P0 SYNCS.PHASECHK.TRANS64 P0, [R7+URZ], R0 ;  /* 0x00000000070085a7 */ /* 0x000e64000800007f */
[----:B-1----:R-:W-:Y:S05]  /*1e500*/  @!P0 BRA `(.L_x_825) ;  /* 0xfffffffc00f08947 */ /* 0x002fea000383ffff */
[----:B------:R-:W-:Y:S05]  /*1e510*/  BRA `(.L_x_838) ;  /* 0xfffffff800cc7947 */ /* 0x000fea000383ffff */
.L_x_826:
[----:B0-----:R0:W1:Y:S02]  /*1e520*/  SYNCS.PHASECHK.TRANS64.TRYWAIT P0, [R7+URZ], R0 ;  /* 0x00000000070075a7 */ /* 0x001064000800017f */
[----:B-1----:R-:W-:Y:S05]  /*1e530*/  @!P0 NANOSLEEP.SYNCS 0x989680 ;  /* 0x009896800000895d */ /* 0x002fea0003900000 */
[----:B------:R-:W1:Y:S02]  /*1e540*/  @!P0 SYNCS.PHASECHK.TRANS64 P0, [R7+URZ], R0 ;  /* 0x00000000070085a7 */ /* 0x000e64000800007f */
[----:B-1----:R-:W-:Y:S05]  /*1e550*/  @!P0 BRA `(.L_x_826) ;  /* 0xfffffffc00f08947 */ /* 0x002fea000383ffff */
[----:B------:R-:W-:Y:S05]  /*1e560*/  BRA `(.L_x_839) ;  /* 0xfffffff800dc7947 */ /* 0x000fea000383ffff */
.L_x_827:
[----:B0-----:R0:W1:Y:S02]  /*1e570*/  SYNCS.PHASECHK.TRANS64.TRYWAIT P0, [R7+URZ], R0 ;  /* 0x00000000070075a7 */ /* 0x001064000800017f */
[----:B-1----:R-:W-:Y:S05]  /*1e580*/  @!P0 NANOSLEEP.SYNCS 0x989680 ;  /* 0x009896800000895d */ /* 0x002fea0003900000 */
[----:B------:R-:W1:Y:S02]  /*1e590*/  @!P0 SYNCS.PHASECHK.TRANS64 P0, [R7+URZ], R0 ;  /* 0x00000000070085a7 */ /* 0x000e64000800007f */
[----:B-1----:R-:W-:Y:S05]  /*1e5a0*/  @!P0 BRA `(.L_x_827) ;  /* 0xfffffffc00f08947 */ /* 0x002fea000383ffff */
[----:B------:R-:W-:Y:S05]  /*1e5b0*/  BRA `(.L_x_840) ;  /* 0xfffffff800ec7947 */ /* 0x000fea000383ffff */
.L_x_841:
[----:B------:R-:W-:-:S00]  /*1e5c0*/  BRA `(.L_x_841) ;  /* 0xfffffffc00fc7947 */ /* 0x000fc0000383ffff */
[----:B------:R-:W-:-:S00]  /*1e5d0*/  NOP ;  /* 0x0000000000007918 */ /* 0x000fc00000000000 */
        /* <DEDUP_REMOVED lines=10> */
.L_x_842:


//--------------------- .nv.global.init           --------------------------
	.section	.nv.global.init,"aw",@progbits
.nv.global.init:
	.type		$str$22,@object
	.size		$str$22,($str$23 - $str$22)
$str$22:
        /*0000*/ 	.byte	0x6b, 0x5f, 0x74, 0x69, 0x6c, 0x65, 0x5f, 0x63, 0x6f, 0x75, 0x6e, 0x74, 0x20, 0x3e, 0x3d, 0x20
        /*0010*/ 	.byte	0x31, 0x00
	.type		$str$23,@object
	.size		$str$23,(__unnamed_1 - $str$23)
$str$23:
        /*0012*/ 	.byte	0x2f, 0x74, 0x6d, 0x70, 0x2f, 0x63, 0x75, 0x74, 0x6c, 0x61, 0x73, 0x73, 0x5f, 0x73, 0x77, 0x65
        /*0022*/ 	.byte	0x65, 0x70, 0x5f, 0x73, 0x72, 0x63, 0x2f, 0x69, 0x6e, 0x63, 0x6c, 0x75, 0x64, 0x65, 0x2f, 0x63
        /*0032*/ 	.byte	0x75, 0x74, 0x6c, 0x61, 0x73, 0x73, 0x2f, 0x67, 0x65, 0x6d, 0x6d, 0x2f, 0x63, 0x6f, 0x6c, 0x6c
        /*0042*/ 	.byte	0x65, 0x63, 0x74, 0x69, 0x76, 0x65, 0x2f, 0x73, 0x6d, 0x39, 0x30, 0x5f, 0x6d, 0x6d, 0x61, 0x5f
        /*0052*/ 	.byte	0x74, 0x6d, 0x61, 0x5f, 0x67, 0x6d, 0x6d, 0x61, 0x5f, 0x73, 0x73, 0x5f, 0x77, 0x61, 0x72, 0x70
        /*0062*/ 	.byte	0x73, 0x70, 0x65, 0x63, 0x69, 0x61, 0x6c, 0x69, 0x7a, 0x65, 0x64, 0x2e, 0x68, 0x70, 0x70, 0x00
	.type		__unnamed_1,@object
	.size		__unnamed_1,(.L_0 - __unnamed_1)
__unnamed_1:
        /* <DEDUP_REMOVED lines=173> */
        /*0b42*/ 	.byte	0x79, 0x5d, 0x00
.L_0:


//--------------------- .nv.shared._ZN7cutlass13device_kernelINS_4gemm6kernel13GemmUniversalIN4cute5tupleIJiiiiEEENS1_10collective13CollectiveMmaINS1_34MainloopSm90TmaGmmaWarpSpecializedILi6ENS5_IJNS4_1CILi1EEESB_SB_EEENS1_35KernelTmaWarpSpecializedCooperativeEEENS5_IJNSA_ILi192EEENSA_ILi384EEENSA_ILi64EEEEEEaNS5_IJlSB_lEEEaSJ_NS4_8TiledMMAINS4_8MMA_AtomIJNS4_4SM904GMMA27MMA_64x192x32_S32S8S8_SS_TNEEEENS4_6LayoutINS5_IJNSA_ILi2EEESB_SB_EEENS5_IJSB_NSA_ILi0EEEST_EEEEENS5_IJNS4_10UnderscoreESW_SW_EEEEENS4_13SM90_TMA_LOADENS4_14ComposedLayoutINS4_7SwizzleILi2ELi4ELi3EEENS4_18smem_ptr_flag_bitsILi8EEENSQ_INS5_IJNSA_ILi8EEESH_EEENS5_IJSH_SB_EEEEEEEvNS4_8identityESZ_S19_vS1A_EENS_8epilogue10collective6detail29Sm90TmaWarpSpecializedAdapterINS1D_15DefaultEpilogueIaSJ_SJ_NS1C_6thread17LinearCombinationIaLi1EiiLNS1H_9ScaleType4KindE0ELNS_15FloatRoundStyleE2EaEENS1_15EpilogueDefaultEEEEEvvEEEEvNT_6ParamsE --------------------------
	.section	.nv.shared._ZN7cutlass13device_kernelINS_4gemm6kernel13GemmUniversalIN4cute5tupleIJiiiiEEENS1_10collective13CollectiveMmaINS1_34MainloopSm90TmaGmmaWarpSpecializedILi6ENS5_IJNS4_1CILi1EEESB_SB_EEENS1_35KernelTmaWarpSpecializedCooperativeEEENS5_IJNSA_ILi192EEENSA_ILi384EEENSA_ILi64EEEEEEaNS5_IJlSB_lEEEaSJ_NS4_8TiledMMAINS4_8MMA_AtomIJNS4_4SM904GMMA27MMA_64x192x32_S32S8S8_SS_TNEEEENS4_6LayoutINS5_IJNSA_ILi2EEESB_SB_EEENS5_IJSB_NSA_ILi0EEEST_EEEEENS5_IJNS4_10UnderscoreESW_SW_EEEEENS4_13SM90_TMA_LOADENS4_14ComposedLayoutINS4_7SwizzleILi2ELi4ELi3EEENS4_18smem_ptr_flag_bitsILi8EEENSQ_INS5_IJNSA_ILi8EEESH_EEENS5_IJSH_SB_EEEEEEEvNS4_8identityESZ_S19_vS1A_EENS_8epilogue10collective6detail29Sm90TmaWarpSpecializedAdapterINS1D_15DefaultEpilogueIaSJ_SJ_NS1C_6thread17LinearCombinationIaLi1EiiLNS1H_9ScaleType4KindE0ELNS_15FloatRoundStyleE2EaEENS1_15EpilogueDefaultEEEEEvvEEEEvNT_6ParamsE,"aw",@nobits
	.sectionflags	@""
	.align	16
	.zero		1024


//--------------------- .nv.shared.reserved.0     --------------------------
	.section	.nv.shared.reserved.0,"aw",@nobits
	.weak		__nv_reservedSMEM_offset_0_alias
	.size		__nv_reservedSMEM_offset_0_alias, 0, 0
	.other		__nv_reservedSMEM_offset_0_alias,@"STO_CUDA_RESERVED_SHARED STV_DEFAULT"
__nv_reservedSMEM_offset_0_alias:
	.zero		0


//--------------------- .nv.global                --------------------------
	.section	.nv.global,"aw",@nobits
.nv.global:
	.type		_ZN40_INTERNAL_dc845ae7_4_k_cu_3666df38_142924cute1_E,@object
	.size		_ZN40_INTERNAL_dc845ae7_4_k_cu_3666df38_142924cute1_E,(_ZN40_INTERNAL_dc845ae7_4_k_cu_3666df38_142924cuda3std3__45__cpo6cbeginE - _ZN40_INTERNAL_dc845ae7_4_k_cu_3666df38_142924cute1_E)
_ZN40_INTERNAL_dc845ae7_4_k_cu_3666df38_142924cute1_E:
	.zero		1
	.type		_ZN40_INTERNAL_dc845ae7_4_k_cu_3666df38_142924cuda3std3__45__cpo6cbeginE,@object
	.size		_ZN40_INTERNAL_dc845ae7_4_k_cu_3666df38_142924cuda3std3__45__cpo6cbeginE,(_ZN40_INTERNAL_dc845ae7_4_k_cu_3666df38_142924cuda3std3__48in_placeE - _ZN40_INTERNAL_dc845ae7_4_k_cu_3666df38_142924cuda3std3__45__cpo6cbeginE)
_ZN40_INTERNAL_dc845ae7_4_k_cu_3666df38_142924cuda3std3__45__cpo6cbeginE:
	.zero		1
	.type		_ZN40_INTERNAL_dc845ae7_4_k_cu_3666df38_142924cuda3std3__48in_placeE,@object
	.size		_ZN40_INTERNAL_dc845ae7_4_k_cu_3666df38_142924cuda3std3__48in_placeE,(_ZN40_INTERNAL_dc845ae7_4_k_cu_3666df38_142924cuda3std6ranges3__45__cpo9iter_moveE - _ZN40_INTERNAL_dc845ae7_4_k_cu_3666df38_142924cuda3std3__48in_placeE)
_ZN40_INTERNAL_dc845ae7_4_k_cu_3666df38_142924cuda3std3__48in_placeE:
	.zero		1
	.type		_ZN40_INTERNAL_dc845ae7_4_k_cu_3666df38_142924cuda3std6ranges3__45__cpo9iter_moveE,@object
	.size		_ZN40_INTERNAL_dc845ae7_4_k_cu_3666df38_142924cuda3std6ranges3__45__cpo9iter_moveE,(_ZN40_INTERNAL_dc845ae7_4_k_cu_3666df38_142924cuda3std3__45__cpo5beginE - _ZN40_INTERNAL_dc845ae7_4_k_cu_3666df38_142924cuda3std6ranges3__45__cpo9iter_moveE)
_ZN40_INTERNAL_dc845ae7_4_k_cu_3666df38_142924cuda3std6ranges3__45__cpo9iter_moveE:
	.zero		1
	.type		_ZN40_INTERNAL_dc845ae7_4_k_cu_3666df38_142924cuda3std3__45__cpo5beginE,@object
	.size		_ZN40_INTERNAL_dc845ae7_4_k_cu_3666df38_142924cuda3std3__45__cpo5beginE,(_ZN40_INTERNAL_dc845ae7_4_k_cu_3666df38_142924cuda3std3__442_GLOBAL__N__dc845ae7_4_k_cu_3666df38_142926ignoreE - _ZN40_INTERNAL_dc845ae7_4_k_cu_3666df38_142924cuda3std3__45__cpo5beginE)
_ZN40_INTERNAL_dc845ae7_4_k_cu_3666df38_142924cuda3std3__45__cpo5beginE:
	.zero		1
	.type		_ZN40_INTERNAL_dc845ae7_4_k_cu_3666df38_142924cuda3std3__442_GLOBAL__N__dc845ae7_4_k_cu_3666df38_142926ignoreE,@object
	.size		_ZN40_INTERNAL_dc845ae7_4_k_cu_3666df38_142924cuda3std3__442_GLOBAL__N__dc845ae7_4_k_cu_3666df38_142926ignoreE,(_ZN40_INTERNAL_dc845ae7_4_k_cu_3666df38_142924cute7productE - _ZN40_INTERNAL_dc845ae7_4_k_cu_3666df38_142924cuda3std3__442_GLOBAL__N__dc845ae7_4_k_cu_3666df38_142926ignoreE)
_ZN40_INTERNAL_dc845ae7_4_k_cu_3666df38_142924cuda3std3__442_GLOBAL__N__dc845ae7_4_k_cu_3666df38_142926ignoreE:
	.zero		1
	.type		_ZN40_INTERNAL_dc845ae7_4_k_cu_3666df38_142924cute7productE,@object
	.size		_ZN40_INTERNAL_dc845ae7_4_k_cu_3666df38_142924cute7productE,(_ZN40_INTERNAL_dc845ae7_4_k_cu_3666df38_142924cuda3std3__45__cpo3endE - _ZN40_INTERNAL_dc845ae7_4_k_cu_3666df38_142924cute7productE)
_ZN40_INTERNAL_dc845ae7_4_k_cu_3666df38_142924cute7productE:
	.zero		1
	.type		_ZN40_INTERNAL_dc845ae7_4_k_cu_3666df38_142924cuda3std3__45__cpo3endE,@object
	.size		_ZN40_INTERNAL_dc845ae7_4_k_cu_3666df38_142924cuda3std3__45__cpo3endE,(_ZN40_INTERNAL_dc845ae7_4_k_cu_3666df38_142924cuda3std3__419piecewise_constructE - _ZN40_INTERNAL_dc845ae7_4_k_cu_3666df38_142924cuda3std3__45__cpo3endE)
_ZN40_INTERNAL_dc845ae7_4_k_cu_3666df38_142924cuda3std3__45__cpo3endE:
	.zero		1
	.type		_ZN40_INTERNAL_dc845ae7_4_k_cu_3666df38_142924cuda3std3__419piecewise_constructE,@object
	.size		_ZN40_INTERNAL_dc845ae7_4_k_cu_3666df38_142924cuda3std3__419piecewise_constructE,(_ZN40_INTERNAL_dc845ae7_4_k_cu_3666df38_142924cuda3std3__45__cpo4cendE - _ZN40_INTERNAL_dc845ae7_4_k_cu_3666df38_142924cuda3std3__419piecewise_constructE)
_ZN40_INTERNAL_dc845ae7_4_k_cu_3666df38_142924cuda3std3__419piecewise_constructE:
	.zero		1
	.type		_ZN40_INTERNAL_dc845ae7_4_k_cu_3666df38_142924cuda3std3__45__cpo4cendE,@object
	.size		_ZN40_INTERNAL_dc845ae7_4_k_cu_3666df38_142924cuda3std3__45__cpo4cendE,(_ZN40_INTERNAL_dc845ae7_4_k_cu_3666df38_142924cuda3std6ranges3__45__cpo4swapE - _ZN40_INTERNAL_dc845ae7_4_k_cu_3666df38_142924cuda3std3__45__cpo4cendE)
_ZN40_INTERNAL_dc845ae7_4_k_cu_3666df38_142924cuda3std3__45__cpo4cendE:
	.zero		1
	.type		_ZN40_INTERNAL_dc845ae7_4_k_cu_3666df38_142924cuda3std6ranges3__45__cpo4swapE,@object
	.size		_ZN40_INTERNAL_dc845ae7_4_k_cu_3666df38_142924cuda3std6ranges3__45__cpo4swapE,(.L_8 - _ZN40_INTERNAL_dc845ae7_4_k_cu_3666df38_142924cuda3std6ranges3__45__cpo4swapE)
_ZN40_INTERNAL_dc845ae7_4_k_cu_3666df38_142924cuda3std6ranges3__45__cpo4swapE:
	.zero		1
.L_8:


//--------------------- .nv.constant0._ZN7cutlass13device_kernelINS_4gemm6kernel13GemmUniversalIN4cute5tupleIJiiiiEEENS1_10collective13CollectiveMmaINS1_34MainloopSm90TmaGmmaWarpSpecializedILi6ENS5_IJNS4_1CILi1EEESB_SB_EEENS1_35KernelTmaWarpSpecializedCooperativeEEENS5_IJNSA_ILi192EEENSA_ILi384EEENSA_ILi64EEEEEEaNS5_IJlSB_lEEEaSJ_NS4_8TiledMMAINS4_8MMA_AtomIJNS4_4SM904GMMA27MMA_64x192x32_S32S8S8_SS_TNEEEENS4_6LayoutINS5_IJNSA_ILi2EEESB_SB_EEENS5_IJSB_NSA_ILi0EEEST_EEEEENS5_IJNS4_10UnderscoreESW_SW_EEEEENS4_13SM90_TMA_LOADENS4_14ComposedLayoutINS4_7SwizzleILi2ELi4ELi3EEENS4_18smem_ptr_flag_bitsILi8EEENSQ_INS5_IJNSA_ILi8EEESH_EEENS5_IJSH_SB_EEEEEEEvNS4_8identityESZ_S19_vS1A_EENS_8epilogue10collective6detail29Sm90TmaWarpSpecializedAdapterINS1D_15DefaultEpilogueIaSJ_SJ_NS1C_6thread17LinearCombinationIaLi1EiiLNS1H_9ScaleType4KindE0ELNS_15FloatRoundStyleE2EaEENS1_15EpilogueDefaultEEEEEvvEEEEvNT_6ParamsE --------------------------
	.section	.nv.constant0._ZN7cutlass13device_kernelINS_4gemm6kernel13GemmUniversalIN4cute5tupleIJiiiiEEENS1_10collective13CollectiveMmaINS1_34MainloopSm90TmaGmmaWarpSpecializedILi6ENS5_IJNS4_1CILi1EEESB_SB_EEENS1_35KernelTmaWarpSpecializedCooperativeEEENS5_IJNSA_ILi192EEENSA_ILi384EEENSA_ILi64EEEEEEaNS5_IJlSB_lEEEaSJ_NS4_8TiledMMAINS4_8MMA_AtomIJNS4_4SM904GMMA27MMA_64x192x32_S32S8S8_SS_TNEEEENS4_6LayoutINS5_IJNSA_ILi2EEESB_SB_EEENS5_IJSB_NSA_ILi0EEEST_EEEEENS5_IJNS4_10UnderscoreESW_SW_EEEEENS4_13SM90_TMA_LOADENS4_14ComposedLayoutINS4_7SwizzleILi2ELi4ELi3EEENS4_18smem_ptr_flag_bitsILi8EEENSQ_INS5_IJNSA_ILi8EEESH_EEENS5_IJSH_SB_EEEEEEEvNS4_8identityESZ_S19_vS1A_EENS_8epilogue10collective6detail29Sm90TmaWarpSpecializedAdapterINS1D_15DefaultEpilogueIaSJ_SJ_NS1C_6thread17LinearCombinationIaLi1EiiLNS1H_9ScaleType4KindE0ELNS_15FloatRoundStyleE2EaEENS1_15EpilogueDefaultEEEEEvvEEEEvNT_6ParamsE,"a",@progbits
	.sectionflags	@""
	.align	4
.nv.constant0._ZN7cutlass13device_kernelINS_4gemm6kernel13GemmUniversalIN4cute5tupleIJiiiiEEENS1_10collective13CollectiveMmaINS1_34MainloopSm90TmaGmmaWarpSpecializedILi6ENS5_IJNS4_1CILi1EEESB_SB_EEENS1_35KernelTmaWarpSpecializedCooperativeEEENS5_IJNSA_ILi192EEENSA_ILi384EEENSA_ILi64EEEEEEaNS5_IJlSB_lEEEaSJ_NS4_8TiledMMAINS4_8MMA_AtomIJNS4_4SM904GMMA27MMA_64x192x32_S32S8S8_SS_TNEEEENS4_6LayoutINS5_IJNSA_ILi2EEESB_SB_EEENS5_IJSB_NSA_ILi0EEEST_EEEEENS5_IJNS4_10UnderscoreESW_SW_EEEEENS4_13SM90_TMA_LOADENS4_14ComposedLayoutINS4_7SwizzleILi2ELi4ELi3EEENS4_18smem_ptr_flag_bitsILi8EEENSQ_INS5_IJNSA_ILi8EEESH_EEENS5_IJSH_SB_EEEEEEEvNS4_8identityESZ_S19_vS1A_EENS_8epilogue10collective6detail29Sm90TmaWarpSpecializedAdapterINS1D_15DefaultEpilogueIaSJ_SJ_NS1C_6thread17LinearCombinationIaLi1EiiLNS1H_9ScaleType4KindE0ELNS_15FloatRoundStyleE2EaEENS1_15EpilogueDefaultEEEEEvvEEEEvNT_6ParamsE:
	.zero		1664


//--------------------- SYMBOLS --------------------------

	.type		.nv.reservedSmem.offset0,@object
	.size		.nv.reservedSmem.offset0,0x4
	.type		__assertfail,@function
